// auto-generated by cutlass_sweep.gemm — config: {"arch": "sm_90", "cluster_m": 1, "cluster_n": 1, "dtype": "int8", "dtype_b": "int8", "layout": "nt", "stages": 0, "tile_k": 32, "tile_m": 512, "tile_n": 176}
#include "cutlass/cutlass.h"
#include "cutlass/gemm/collective/collective_builder.hpp"
#include "cutlass/gemm/device/gemm_universal_adapter.h"
#include "cutlass/gemm/kernel/gemm_universal.hpp"
#include "cutlass/epilogue/collective/collective_builder.hpp"

using ElemA = int8_t;
using ElemB = int8_t;
using ElemCD = int8_t;
using Acc  = int32_t;
using TileShape    = cute::Shape<cute::_512, cute::_176, cute::_32>;
using ClusterShape = cute::Shape<cute::_1, cute::_1, cute::_1>;

using CollectiveEpilogue = typename cutlass::epilogue::collective::CollectiveBuilder<
    cutlass::arch::Sm90, cutlass::arch::OpClassTensorOp,
    TileShape, ClusterShape,
    cutlass::epilogue::collective::EpilogueTileAuto,
    Acc, Acc,
    ElemCD, cutlass::layout::RowMajor, 128 / cutlass::sizeof_bits<ElemCD>::value,
    ElemCD, cutlass::layout::RowMajor, 128 / cutlass::sizeof_bits<ElemCD>::value,
    cutlass::epilogue::collective::EpilogueScheduleAuto
  >::CollectiveOp;

using CollectiveMainloop = typename cutlass::gemm::collective::CollectiveBuilder<
    cutlass::arch::Sm90, cutlass::arch::OpClassTensorOp,
    ElemA, cutlass::layout::RowMajor, 128 / cutlass::sizeof_bits<ElemA>::value,
    ElemB, cutlass::layout::ColumnMajor, 128 / cutlass::sizeof_bits<ElemB>::value,
    Acc,
    TileShape, ClusterShape,
    cutlass::gemm::collective::StageCountAutoCarveout<static_cast<int>(sizeof(typename CollectiveEpilogue::SharedStorage))>,
    cutlass::gemm::collective::KernelScheduleAuto
  >::CollectiveOp;

using GemmKernel = cutlass::gemm::kernel::GemmUniversal<
    cute::Shape<int,int,int,int>,
    CollectiveMainloop,
    CollectiveEpilogue
>;
using Gemm = cutlass::gemm::device::GemmUniversalAdapter<GemmKernel>;

// Force the device kernel symbol into the cubin without needing a host main.
auto* _anchor = &cutlass::device_kernel<GemmKernel>;


// ===== COMPILED SASS (sm_90a) =====

	.target	sm_90a

	.elftype	@"ET_EXEC"


//--------------------- .note.nv.tkinfo           --------------------------
	.section	.note.nv.tkinfo,"",@"SHT_NOTE"
	.sectionflags	@"SHF_NOTE_NV_TKINFO"
	.tkinfo
        /*0018*/ 	.word	0x00000002
        /*0030*/ 	.string	""
        /*0030*/ 	.string	"ptxas"
        /*0030*/ 	.string	"Cuda compilation tools, release 13.0, V13.0.88"
        /*0030*/ 	.string	"Build cuda_13.0.r13.0/compiler.36424714_0"
        /*0030*/ 	.string	"-arch sm_90a -m 64 "



//--------------------- .note.nv.cuinfo           --------------------------
	.section	.note.nv.cuinfo,"",@"SHT_NOTE"
	.sectionflags	@"SHF_NOTE_NV_CUINFO"
        /*0018*/ 	.short	0x0002
        /*001a*/ 	.short	0x005a
        /*001c*/ 	.short	0x0082
	.zero		2


//--------------------- .nv.info                  --------------------------
	.section	.nv.info,"",@"SHT_CUDA_INFO"
	.align	4


	//----- nvinfo : EIATTR_REGCOUNT
	.align		4
        /*0000*/ 	.byte	0x04, 0x2f
        /*0002*/ 	.short	(.L_15 - .L_14)
	.align		4
.L_14:
        /*0004*/ 	.word	index@(_ZN7cutlass13device_kernelINS_4gemm6kernel13GemmUniversalIN4cute5tupleIJiiiiEEENS1_10collective13CollectiveMmaINS1_34MainloopSm90TmaGmmaWarpSpecializedILi10ENS5_IJNS4_1CILi1EEESB_SB_EEENS1_35KernelTmaWarpSpecializedCooperativeEEENS5_IJNSA_ILi512EEENSA_ILi176EEENSA_ILi32EEEEEEaNS5_IJlSB_lEEEaSJ_NS4_8TiledMMAINS4_8MMA_AtomIJNS4_4SM904GMMA26MMA_64x16x32_S32S8S8_SS_TNEEEENS4_6LayoutINS5_IJNSA_ILi2EEESB_SB_EEENS5_IJSB_NSA_ILi0EEEST_EEEEENS5_IJNS4_10UnderscoreESW_SW_EEEEENS4_13SM90_TMA_LOADENS4_14ComposedLayoutINS4_7SwizzleILi1ELi4ELi3EEENS4_18smem_ptr_flag_bitsILi8EEENSQ_INS5_IJNSA_ILi8EEESH_EEENS5_IJSH_SB_EEEEEEEvNS4_8identityESZ_S19_vS1A_EENS_8epilogue10collective6detail29Sm90TmaWarpSpecializedAdapterINS1D_15DefaultEpilogueIaSJ_SJ_NS1C_6thread17LinearCombinationIaLi1EiiLNS1H_9ScaleType4KindE0ELNS_15FloatRoundStyleE2EaEENS1_15EpilogueDefaultEEEEEvvEEEEvNT_6ParamsE)
        /*0008*/ 	.word	0x000000a8


	//----- nvinfo : EIATTR_FRAME_SIZE
	.align		4
.L_15:
        /*000c*/ 	.byte	0x04, 0x11
        /*000e*/ 	.short	(.L_17 - .L_16)
	.align		4
.L_16:
        /*0010*/ 	.word	index@(_ZN7cutlass13device_kernelINS_4gemm6kernel13GemmUniversalIN4cute5tupleIJiiiiEEENS1_10collective13CollectiveMmaINS1_34MainloopSm90TmaGmmaWarpSpecializedILi10ENS5_IJNS4_1CILi1EEESB_SB_EEENS1_35KernelTmaWarpSpecializedCooperativeEEENS5_IJNSA_ILi512EEENSA_ILi176EEENSA_ILi32EEEEEEaNS5_IJlSB_lEEEaSJ_NS4_8TiledMMAINS4_8MMA_AtomIJNS4_4SM904GMMA26MMA_64x16x32_S32S8S8_SS_TNEEEENS4_6LayoutINS5_IJNSA_ILi2EEESB_SB_EEENS5_IJSB_NSA_ILi0EEEST_EEEEENS5_IJNS4_10UnderscoreESW_SW_EEEEENS4_13SM90_TMA_LOADENS4_14ComposedLayoutINS4_7SwizzleILi1ELi4ELi3EEENS4_18smem_ptr_flag_bitsILi8EEENSQ_INS5_IJNSA_ILi8EEESH_EEENS5_IJSH_SB_EEEEEEEvNS4_8identityESZ_S19_vS1A_EENS_8epilogue10collective6detail29Sm90TmaWarpSpecializedAdapterINS1D_15DefaultEpilogueIaSJ_SJ_NS1C_6thread17LinearCombinationIaLi1EiiLNS1H_9ScaleType4KindE0ELNS_15FloatRoundStyleE2EaEENS1_15EpilogueDefaultEEEEEvvEEEEvNT_6ParamsE)
        /*0014*/ 	.word	0x00000390


	//----- nvinfo : EIATTR_MIN_STACK_SIZE
	.align		4
.L_17:
        /*0018*/ 	.byte	0x04, 0x12
        /*001a*/ 	.short	(.L_19 - .L_18)
	.align		4
.L_18:
        /*001c*/ 	.word	index@(_ZN7cutlass13device_kernelINS_4gemm6kernel13GemmUniversalIN4cute5tupleIJiiiiEEENS1_10collective13CollectiveMmaINS1_34MainloopSm90TmaGmmaWarpSpecializedILi10ENS5_IJNS4_1CILi1EEESB_SB_EEENS1_35KernelTmaWarpSpecializedCooperativeEEENS5_IJNSA_ILi512EEENSA_ILi176EEENSA_ILi32EEEEEEaNS5_IJlSB_lEEEaSJ_NS4_8TiledMMAINS4_8MMA_AtomIJNS4_4SM904GMMA26MMA_64x16x32_S32S8S8_SS_TNEEEENS4_6LayoutINS5_IJNSA_ILi2EEESB_SB_EEENS5_IJSB_NSA_ILi0EEEST_EEEEENS5_IJNS4_10UnderscoreESW_SW_EEEEENS4_13SM90_TMA_LOADENS4_14ComposedLayoutINS4_7SwizzleILi1ELi4ELi3EEENS4_18smem_ptr_flag_bitsILi8EEENSQ_INS5_IJNSA_ILi8EEESH_EEENS5_IJSH_SB_EEEEEEEvNS4_8identityESZ_S19_vS1A_EENS_8epilogue10collective6detail29Sm90TmaWarpSpecializedAdapterINS1D_15DefaultEpilogueIaSJ_SJ_NS1C_6thread17LinearCombinationIaLi1EiiLNS1H_9ScaleType4KindE0ELNS_15FloatRoundStyleE2EaEENS1_15EpilogueDefaultEEEEEvvEEEEvNT_6ParamsE)
        /*0020*/ 	.word	0x00000390
.L_19:


//--------------------- .nv.compat                --------------------------
	.section	.nv.compat,"",@"SHT_CUDA_COMPAT_INFO"
	.align	4
        /*0000*/ 	.byte	0x02, 0x09, 0x01, 0x00, 0x02, 0x02, 0x04, 0x00, 0x02, 0x05, 0x05, 0x00, 0x03, 0x07, 0x01, 0x01
        /*0010*/ 	.byte	0x02, 0x03, 0x01, 0x00, 0x02, 0x06, 0x01, 0x00, 0x04, 0x0b, 0x08, 0x00, 0x00, 0x00, 0x00, 0x00
        /*0020*/ 	.byte	0x00, 0x00, 0x00, 0x00


//--------------------- .nv.info._ZN7cutlass13device_kernelINS_4gemm6kernel13GemmUniversalIN4cute5tupleIJiiiiEEENS1_10collective13CollectiveMmaINS1_34MainloopSm90TmaGmmaWarpSpecializedILi10ENS5_IJNS4_1CILi1EEESB_SB_EEENS1_35KernelTmaWarpSpecializedCooperativeEEENS5_IJNSA_ILi512EEENSA_ILi176EEENSA_ILi32EEEEEEaNS5_IJlSB_lEEEaSJ_NS4_8TiledMMAINS4_8MMA_AtomIJNS4_4SM904GMMA26MMA_64x16x32_S32S8S8_SS_TNEEEENS4_6LayoutINS5_IJNSA_ILi2EEESB_SB_EEENS5_IJSB_NSA_ILi0EEEST_EEEEENS5_IJNS4_10UnderscoreESW_SW_EEEEENS4_13SM90_TMA_LOADENS4_14ComposedLayoutINS4_7SwizzleILi1ELi4ELi3EEENS4_18smem_ptr_flag_bitsILi8EEENSQ_INS5_IJNSA_ILi8EEESH_EEENS5_IJSH_SB_EEEEEEEvNS4_8identityESZ_S19_vS1A_EENS_8epilogue10collective6detail29Sm90TmaWarpSpecializedAdapterINS1D_15DefaultEpilogueIaSJ_SJ_NS1C_6thread17LinearCombinationIaLi1EiiLNS1H_9ScaleType4KindE0ELNS_15FloatRoundStyleE2EaEENS1_15EpilogueDefaultEEEEEvvEEEEvNT_6ParamsE --------------------------
	.section	.nv.info._ZN7cutlass13device_kernelINS_4gemm6kernel13GemmUniversalIN4cute5tupleIJiiiiEEENS1_10collective13CollectiveMmaINS1_34MainloopSm90TmaGmmaWarpSpecializedILi10ENS5_IJNS4_1CILi1EEESB_SB_EEENS1_35KernelTmaWarpSpecializedCooperativeEEENS5_IJNSA_ILi512EEENSA_ILi176EEENSA_ILi32EEEEEEaNS5_IJlSB_lEEEaSJ_NS4_8TiledMMAINS4_8MMA_AtomIJNS4_4SM904GMMA26MMA_64x16x32_S32S8S8_SS_TNEEEENS4_6LayoutINS5_IJNSA_ILi2EEESB_SB_EEENS5_IJSB_NSA_ILi0EEEST_EEEEENS5_IJNS4_10UnderscoreESW_SW_EEEEENS4_13SM90_TMA_LOADENS4_14ComposedLayoutINS4_7SwizzleILi1ELi4ELi3EEENS4_18smem_ptr_flag_bitsILi8EEENSQ_INS5_IJNSA_ILi8EEESH_EEENS5_IJSH_SB_EEEEEEEvNS4_8identityESZ_S19_vS1A_EENS_8epilogue10collective6detail29Sm90TmaWarpSpecializedAdapterINS1D_15DefaultEpilogueIaSJ_SJ_NS1C_6thread17LinearCombinationIaLi1EiiLNS1H_9ScaleType4KindE0ELNS_15FloatRoundStyleE2EaEENS1_15EpilogueDefaultEEEEEvvEEEEvNT_6ParamsE,"",@"SHT_CUDA_INFO"
	.sectionflags	@""
	.align	4


	//----- nvinfo : EIATTR_CUDA_API_VERSION
	.align		4
        /*0000*/ 	.byte	0x04, 0x37
        /*0002*/ 	.short	(.L_21 - .L_20)
.L_20:
        /*0004*/ 	.word	0x00000082


	//----- nvinfo : EIATTR_KPARAM_INFO
	.align		4
.L_21:
        /*0008*/ 	.byte	0x04, 0x17
        /*000a*/ 	.short	(.L_23 - .L_22)
.L_22:
        /*000c*/ 	.word	0x00000000
        /*0010*/ 	.short	0x0000
        /*0012*/ 	.short	0x0070
        /*0014*/ 	.byte	0x00, 0xf0, 0x01, 0x10


	//----- nvinfo : EIATTR_SPARSE_MMA_MASK
	.align		4
.L_23:
        /*0018*/ 	.byte	0x03, 0x50
        /*001a*/ 	.short	0x0000


	//----- nvinfo : EIATTR_MAXREG_COUNT
	.align		4
        /*001c*/ 	.byte	0x03, 0x1b
        /*001e*/ 	.short	0x00a8


	//----- nvinfo : EIATTR_NUM_BARRIERS
	.align		4
        /*0020*/ 	.byte	0x02, 0x4c
        /*0022*/ 	.byte	0x01
	.zero		1


	//----- nvinfo : EIATTR_EXTERNS
	.align		4
        /*0024*/ 	.byte	0x04, 0x0f
        /*0026*/ 	.short	(.L_25 - .L_24)


	//   ....[0]....
	.align		4
.L_24:
        /*0028*/ 	.word	index@(__assertfail)


	//----- nvinfo : EIATTR_ANNOTATIONS
	.align		4
.L_25:
        /*002c*/ 	.byte	0x04, 0x55
        /*002e*/ 	.short	(.L_27 - .L_26)


	//   ....[0]....
.L_26:
        /*0030*/ 	.word	0x00000001
        /*0034*/ 	.byte	0xb0, 0x05, 0x00, 0x00, 0x01, 0x00, 0x00, 0x00, 0xa0, 0x07, 0x00, 0x00, 0x01, 0x00, 0x00, 0x00
        /* <DEDUP_REMOVED lines=342> */
        /*15a4*/ 	.byte	0xd0, 0x9a, 0x01, 0x00


	//----- nvinfo : EIATTR_MERCURY_ISA_VERSION
	.align		4
.L_27:
        /*15a8*/ 	.byte	0x03, 0x5f
        /*15aa*/ 	.short	0x0101


	//----- nvinfo : EIATTR_INT_WARP_WIDE_INSTR_OFFSETS
	.align		4
        /*15ac*/ 	.byte	0x04, 0x31
        /*15ae*/ 	.short	(.L_29 - .L_28)


	//   ....[0]....
.L_28:
        /*15b0*/ 	.word	0x00000610


	//   ....[1]....
        /*15b4*/ 	.word	0x00000620


	//   ....[2]....
        /*15b8*/ 	.word	0x000006b0


	//----- nvinfo : EIATTR_COOP_GROUP_MASK_REGIDS
	.align		4
.L_29:
        /*15bc*/ 	.byte	0x04, 0x29
        /*15be*/ 	.short	(.L_31 - .L_30)


	//   ....[0]....
.L_30:
        /*15c0*/ 	.word	0xffffffff


	//   ....[1]....
        /*15c4*/ 	.word	0xffffffff


	//   ....[2]....
        /*15c8*/ 	.word	0xffffffff


	//   ....[3]....
        /*15cc*/ 	.word	0xffffffff


	//   ....[4]....
        /*15d0*/ 	.word	0xffffffff


	//----- nvinfo : EIATTR_COOP_GROUP_INSTR_OFFSETS
	.align		4
.L_31:
        /*15d4*/ 	.byte	0x04, 0x28
        /*15d6*/ 	.short	(.L_33 - .L_32)


	//   ....[0]....
.L_32:
        /*15d8*/ 	.word	0x00000070


	//   ....[1]....
        /*15dc*/ 	.word	0x00000080


	//   ....[2]....
        /*15e0*/ 	.word	0x000001a0


	//   ....[3]....
        /*15e4*/ 	.word	0x000004a0


	//   ....[4]....
        /*15e8*/ 	.word	0x000013f0


	//----- nvinfo : EIATTR_REG_RECONFIG
	.align		4
.L_33:
        /*15ec*/ 	.byte	0x01, 0x54
	.zero		2


	//----- nvinfo : EIATTR_SYSCALL_OFFSETS
	.align		4
        /*15f0*/ 	.byte	0x04, 0x46
        /*15f2*/ 	.short	(.L_35 - .L_34)


	//   ....[0]....
.L_34:
        /*15f4*/ 	.word	0x000015a0


	//----- nvinfo : EIATTR_MBARRIER_INSTR_OFFSETS
	.align		4
.L_35:
        /*15f8*/ 	.byte	0x04, 0x39
        /*15fa*/ 	.short	(.L_37 - .L_36)


	//   ....[0]....
.L_36:
        /*15fc*/ 	.word	0x00000340
        /*1600*/ 	.word	0x000000ff
        /*1604*/ 	.word	0x00000000
        /*1608*/ 	.short	0x0100
        /*160a*/ 	.byte	0x08
	.zero		1


	//   ....[1]....
        /*160c*/ 	.word	0x00000350
        /*1610*/ 	.word	0x000000ff
        /*1614*/ 	.word	0x00000050
        /*1618*/ 	.short	0x0100
        /*161a*/ 	.byte	0x08
	.zero		1


	//   ....[2]....
        /*161c*/ 	.word	0x00000360
        /*1620*/ 	.word	0x000000ff
        /*1624*/ 	.word	0x00000008
        /*1628*/ 	.short	0x0100
        /*162a*/ 	.byte	0x08
	.zero		1


	//   ....[3]....
        /*162c*/ 	.word	0x00000370
        /*1630*/ 	.word	0x000000ff
        /*1634*/ 	.word	0x00000058
        /*1638*/ 	.short	0x0100
        /*163a*/ 	.byte	0x08
	.zero		1


	//   ....[4]....
        /*163c*/ 	.word	0x00000380
        /*1640*/ 	.word	0x000000ff
        /*1644*/ 	.word	0x00000010
        /*1648*/ 	.short	0x0100
        /*164a*/ 	.byte	0x08
	.zero		1


	//   ....[5]....
        /*164c*/ 	.word	0x00000390
        /*1650*/ 	.word	0x000000ff
        /*1654*/ 	.word	0x00000060
        /*1658*/ 	.short	0x0100
        /*165a*/ 	.byte	0x08
	.zero		1


	//   ....[6]....
        /*165c*/ 	.word	0x000003a0
        /*1660*/ 	.word	0x000000ff
        /*1664*/ 	.word	0x00000018
        /*1668*/ 	.short	0x0100
        /*166a*/ 	.byte	0x08
	.zero		1


	//   ....[7]....
        /*166c*/ 	.word	0x000003b0
        /*1670*/ 	.word	0x000000ff
        /*1674*/ 	.word	0x00000068
        /*1678*/ 	.short	0x0100
        /*167a*/ 	.byte	0x08
	.zero		1


	//   ....[8]....
        /*167c*/ 	.word	0x000003c0
        /*1680*/ 	.word	0x000000ff
        /*1684*/ 	.word	0x00000020
        /*1688*/ 	.short	0x0100
        /*168a*/ 	.byte	0x08
	.zero		1


	//   ....[9]....
        /*168c*/ 	.word	0x000003d0
        /*1690*/ 	.word	0x000000ff
        /*1694*/ 	.word	0x00000070
        /*1698*/ 	.short	0x0100
        /*169a*/ 	.byte	0x08
	.zero		1


	//   ....[10]....
        /*169c*/ 	.word	0x000003e0
        /*16a0*/ 	.word	0x000000ff
        /*16a4*/ 	.word	0x00000028
        /*16a8*/ 	.short	0x0100
        /*16aa*/ 	.byte	0x08
	.zero		1


	//   ....[11]....
        /*16ac*/ 	.word	0x000003f0
        /*16b0*/ 	.word	0x000000ff
        /*16b4*/ 	.word	0x00000078
        /*16b8*/ 	.short	0x0100
        /*16ba*/ 	.byte	0x08
	.zero		1


	//   ....[12]....
        /*16bc*/ 	.word	0x00000400
        /*16c0*/ 	.word	0x000000ff
        /*16c4*/ 	.word	0x00000030
        /*16c8*/ 	.short	0x0100
        /*16ca*/ 	.byte	0x08
	.zero		1


	//   ....[13]....
        /*16cc*/ 	.word	0x00000410
        /*16d0*/ 	.word	0x000000ff
        /*16d4*/ 	.word	0x00000080
        /*16d8*/ 	.short	0x0100
        /*16da*/ 	.byte	0x08
	.zero		1


	//   ....[14]....
        /*16dc*/ 	.word	0x00000420
        /*16e0*/ 	.word	0x000000ff
        /*16e4*/ 	.word	0x00000038
        /*16e8*/ 	.short	0x0100
        /*16ea*/ 	.byte	0x08
	.zero		1


	//   ....[15]....
        /*16ec*/ 	.word	0x00000430
        /*16f0*/ 	.word	0x000000ff
        /*16f4*/ 	.word	0x00000088
        /*16f8*/ 	.short	0x0100
        /*16fa*/ 	.byte	0x08
	.zero		1


	//   ....[16]....
        /*16fc*/ 	.word	0x00000440
        /*1700*/ 	.word	0x000000ff
        /*1704*/ 	.word	0x00000040
        /*1708*/ 	.short	0x0100
        /*170a*/ 	.byte	0x08
	.zero		1


	//   ....[17]....
        /*170c*/ 	.word	0x00000450
        /*1710*/ 	.word	0x000000ff
        /*1714*/ 	.word	0x00000090
        /*1718*/ 	.short	0x0100
        /*171a*/ 	.byte	0x08
	.zero		1


	//   ....[18]....
        /*171c*/ 	.word	0x00000460
        /*1720*/ 	.word	0x000000ff
        /*1724*/ 	.word	0x00000048
        /*1728*/ 	.short	0x0100
        /*172a*/ 	.byte	0x08
	.zero		1


	//   ....[19]....
        /*172c*/ 	.word	0x00000470
        /*1730*/ 	.word	0x000000ff
        /*1734*/ 	.word	0x00000098
        /*1738*/ 	.short	0x0100
        /*173a*/ 	.byte	0x08
	.zero		1


	//   ....[20]....
        /*173c*/ 	.word	0x00000730
        /*1740*/ 	.word	0x000000ff
        /*1744*/ 	.word	0x000000b0
        /*1748*/ 	.short	0x0100
        /*174a*/ 	.byte	0x10
	.zero		1


	//   ....[21]....
        /*174c*/ 	.word	0x000007d0
        /*1750*/ 	.word	0x000000ff
        /*1754*/ 	.word	0x000000b8
        /*1758*/ 	.short	0x0100
        /*175a*/ 	.byte	0x10
	.zero		1


	//   ....[22]....
        /*175c*/ 	.word	0x00001660
        /*1760*/ 	.word	0x00000003
        /*1764*/ 	.word	0x00000000
        /*1768*/ 	.short	0x010a
        /*176a*/ 	.byte	0x3f
	.zero		1


	//   ....[23]....
        /*176c*/ 	.word	0x000016a0
        /*1770*/ 	.word	0x00000003
        /*1774*/ 	.word	0x00000000
        /*1778*/ 	.short	0x010a
        /*177a*/ 	.byte	0x3f
	.zero		1


	//   ....[24]....
        /*177c*/ 	.word	0x00002d00
        /*1780*/ 	.word	0x000000ff
        /*1784*/ 	.word	0x00000000
        /*1788*/ 	.short	0x010a
        /*178a*/ 	.byte	0x04
	.zero		1


	//   ....[25]....
        /*178c*/ 	.word	0x00002d40
        /*1790*/ 	.word	0x000000ff
        /*1794*/ 	.word	0x00000000
        /*1798*/ 	.short	0x010a
        /*179a*/ 	.byte	0x04
	.zero		1


	//   ....[26]....
        /*179c*/ 	.word	0x00004ab0
        /*17a0*/ 	.word	0x000000ff
        /*17a4*/ 	.word	0x00000000
        /*17a8*/ 	.short	0x0101
        /*17aa*/ 	.byte	0x37
	.zero		1


	//   ....[27]....
        /*17ac*/ 	.word	0x00004ce0
        /*17b0*/ 	.word	0x000000ff
        /*17b4*/ 	.word	0x00000000
        /*17b8*/ 	.short	0x0101
        /*17ba*/ 	.byte	0x06
	.zero		1


	//   ....[28]....
        /*17bc*/ 	.word	0x00019230
        /*17c0*/ 	.word	0x0000000e
        /*17c4*/ 	.word	0x00000050
        /*17c8*/ 	.short	0x010a
        /*17ca*/ 	.byte	0x3f
	.zero		1


	//   ....[29]....
        /*17cc*/ 	.word	0x00019590
        /*17d0*/ 	.word	0x00000002
        /*17d4*/ 	.word	0x000000b8
        /*17d8*/ 	.short	0x0101
        /*17da*/ 	.byte	0x3f
	.zero		1


	//   ....[30]....
        /*17dc*/ 	.word	0x00019dc0
        /*17e0*/ 	.word	0x00000004
        /*17e4*/ 	.word	0x00000000
        /*17e8*/ 	.short	0x010a
        /*17ea*/ 	.byte	0x3f
	.zero		1


	//   ....[31]....
        /*17ec*/ 	.word	0x00019e50
        /*17f0*/ 	.word	0x00000003
        /*17f4*/ 	.word	0x00000000
        /*17f8*/ 	.short	0x010a
        /*17fa*/ 	.byte	0x3f
	.zero		1


	//   ....[32]....
        /*17fc*/ 	.word	0x00019ee0
        /*1800*/ 	.word	0x00000003
        /*1804*/ 	.word	0x00000000
        /*1808*/ 	.short	0x010a
        /*180a*/ 	.byte	0x3f
	.zero		1


	//   ....[33]....
        /*180c*/ 	.word	0x00019f70
        /*1810*/ 	.word	0x00000003
        /*1814*/ 	.word	0x00000000
        /*1818*/ 	.short	0x010a
        /*181a*/ 	.byte	0x3f
	.zero		1


	//   ....[34]....
        /*181c*/ 	.word	0x0001a000
        /*1820*/ 	.word	0x00000003
        /*1824*/ 	.word	0x00000000
        /*1828*/ 	.short	0x010a
        /*182a*/ 	.byte	0x3f
	.zero		1


	//   ....[35]....
        /*182c*/ 	.word	0x0001a090
        /*1830*/ 	.word	0x00000003
        /*1834*/ 	.word	0x00000000
        /*1838*/ 	.short	0x010a
        /*183a*/ 	.byte	0x3f
	.zero		1


	//   ....[36]....
        /*183c*/ 	.word	0x0001a120
        /*1840*/ 	.word	0x00000003
        /*1844*/ 	.word	0x00000000
        /*1848*/ 	.short	0x010a
        /*184a*/ 	.byte	0x3f
	.zero		1


	//   ....[37]....
        /*184c*/ 	.word	0x0001a1b0
        /*1850*/ 	.word	0x00000003
        /*1854*/ 	.word	0x00000000
        /*1858*/ 	.short	0x010a
        /*185a*/ 	.byte	0x3f
	.zero		1


	//   ....[38]....
        /*185c*/ 	.word	0x0001a240
        /*1860*/ 	.word	0x00000003
        /*1864*/ 	.word	0x00000000
        /*1868*/ 	.short	0x010a
        /*186a*/ 	.byte	0x3f
	.zero		1


	//   ....[39]....
        /*186c*/ 	.word	0x0001a2d0
        /*1870*/ 	.word	0x00000003
        /*1874*/ 	.word	0x00000000
        /*1878*/ 	.short	0x010a
        /*187a*/ 	.byte	0x3f
	.zero		1


	//   ....[40]....
        /*187c*/ 	.word	0x0001a330
        /*1880*/ 	.word	0x00000003
        /*1884*/ 	.word	0x00000000
        /*1888*/ 	.short	0x010a
        /*188a*/ 	.byte	0x3f
	.zero		1


	//   ....[41]....
        /*188c*/ 	.word	0x0001a390
        /*1890*/ 	.word	0x00000004
        /*1894*/ 	.word	0x00000000
        /*1898*/ 	.short	0x010a
        /*189a*/ 	.byte	0x3f
	.zero		1


	//   ....[42]....
        /*189c*/ 	.word	0x0001a460
        /*18a0*/ 	.word	0x0000000e
        /*18a4*/ 	.word	0x00000050
        /*18a8*/ 	.short	0x010a
        /*18aa*/ 	.byte	0x3f
	.zero		1


	//   ....[43]....
        /*18ac*/ 	.word	0x0001a530
        /*18b0*/ 	.word	0x00000004
        /*18b4*/ 	.word	0x00000000
        /*18b8*/ 	.short	0x010a
        /*18ba*/ 	.byte	0x3f
	.zero		1


	//   ....[44]....
        /*18bc*/ 	.word	0x0001a580
        /*18c0*/ 	.word	0x00000003
        /*18c4*/ 	.word	0x00000000
        /*18c8*/ 	.short	0x010a
        /*18ca*/ 	.byte	0x3f
	.zero		1


	//   ....[45]....
        /*18cc*/ 	.word	0x0001a5d0
        /*18d0*/ 	.word	0x00000003
        /*18d4*/ 	.word	0x00000000
        /*18d8*/ 	.short	0x010a
        /*18da*/ 	.byte	0x3f
	.zero		1


	//   ....[46]....
        /*18dc*/ 	.word	0x0001a620
        /*18e0*/ 	.word	0x00000003
        /*18e4*/ 	.word	0x00000000
        /*18e8*/ 	.short	0x010a
        /*18ea*/ 	.byte	0x3f
	.zero		1


	//   ....[47]....
        /*18ec*/ 	.word	0x0001a670
        /*18f0*/ 	.word	0x00000003
        /*18f4*/ 	.word	0x00000000
        /*18f8*/ 	.short	0x010a
        /*18fa*/ 	.byte	0x3f
	.zero		1


	//   ....[48]....
        /*18fc*/ 	.word	0x0001a6c0
        /*1900*/ 	.word	0x00000003
        /*1904*/ 	.word	0x00000000
        /*1908*/ 	.short	0x010a
        /*190a*/ 	.byte	0x3f
	.zero		1


	//   ....[49]....
        /*190c*/ 	.word	0x0001a710
        /*1910*/ 	.word	0x00000003
        /*1914*/ 	.word	0x00000000
        /*1918*/ 	.short	0x010a
        /*191a*/ 	.byte	0x3f
	.zero		1


	//   ....[50]....
        /*191c*/ 	.word	0x0001a760
        /*1920*/ 	.word	0x00000003
        /*1924*/ 	.word	0x00000000
        /*1928*/ 	.short	0x010a
        /*192a*/ 	.byte	0x3f
	.zero		1


	//   ....[51]....
        /*192c*/ 	.word	0x0001a7b0
        /*1930*/ 	.word	0x00000003
        /*1934*/ 	.word	0x00000000
        /*1938*/ 	.short	0x010a
        /*193a*/ 	.byte	0x3f
	.zero		1


	//----- nvinfo : EIATTR_NUM_MBARRIERS
	.align		4
.L_37:
        /*193c*/ 	.byte	0x03, 0x38
        /*193e*/ 	.short	0x0016


	//----- nvinfo : EIATTR_EXIT_INSTR_OFFSETS
	.align		4
        /*1940*/ 	.byte	0x04, 0x1c
        /*1942*/ 	.short	(.L_39 - .L_38)


	//   ....[0]....
.L_38:
        /*1944*/ 	.word	0x00000830


	//   ....[1]....
        /*1948*/ 	.word	0x00001220


	//   ....[2]....
        /*194c*/ 	.word	0x00018790


	//   ....[3]....
        /*1950*/ 	.word	0x00018ec0


	//   ....[4]....
        /*1954*/ 	.word	0x0001a320


	//----- nvinfo : EIATTR_MAX_THREADS
	.align		4
.L_39:
        /*1958*/ 	.byte	0x04, 0x05
        /*195a*/ 	.short	(.L_41 - .L_40)
.L_40:
        /*195c*/ 	.word	0x00000180
        /*1960*/ 	.word	0x00000001
        /*1964*/ 	.word	0x00000001


	//----- nvinfo : EIATTR_CRS_STACK_SIZE
	.align		4
.L_41:
        /*1968*/ 	.byte	0x04, 0x1e
        /*196a*/ 	.short	(.L_43 - .L_42)
.L_42:
        /*196c*/ 	.word	0x00000000


	//----- nvinfo : EIATTR_CBANK_PARAM_SIZE
	.align		4
.L_43:
        /*1970*/ 	.byte	0x03, 0x19
        /*1972*/ 	.short	0x0470


	//----- nvinfo : EIATTR_PARAM_CBANK
	.align		4
        /*1974*/ 	.byte	0x04, 0x0a
        /*1976*/ 	.short	(.L_45 - .L_44)
	.align		4
.L_44:
        /*1978*/ 	.word	index@(.nv.constant0._ZN7cutlass13device_kernelINS_4gemm6kernel13GemmUniversalIN4cute5tupleIJiiiiEEENS1_10collective13CollectiveMmaINS1_34MainloopSm90TmaGmmaWarpSpecializedILi10ENS5_IJNS4_1CILi1EEESB_SB_EEENS1_35KernelTmaWarpSpecializedCooperativeEEENS5_IJNSA_ILi512EEENSA_ILi176EEENSA_ILi32EEEEEEaNS5_IJlSB_lEEEaSJ_NS4_8TiledMMAINS4_8MMA_AtomIJNS4_4SM904GMMA26MMA_64x16x32_S32S8S8_SS_TNEEEENS4_6LayoutINS5_IJNSA_ILi2EEESB_SB_EEENS5_IJSB_NSA_ILi0EEEST_EEEEENS5_IJNS4_10UnderscoreESW_SW_EEEEENS4_13SM90_TMA_LOADENS4_14ComposedLayoutINS4_7SwizzleILi1ELi4ELi3EEENS4_18smem_ptr_flag_bitsILi8EEENSQ_INS5_IJNSA_ILi8EEESH_EEENS5_IJSH_SB_EEEEEEEvNS4_8identityESZ_S19_vS1A_EENS_8epilogue10collective6detail29Sm90TmaWarpSpecializedAdapterINS1D_15DefaultEpilogueIaSJ_SJ_NS1C_6thread17LinearCombinationIaLi1EiiLNS1H_9ScaleType4KindE0ELNS_15FloatRoundStyleE2EaEENS1_15EpilogueDefaultEEEEEvvEEEEvNT_6ParamsE)
        /*197c*/ 	.short	0x0210
        /*197e*/ 	.short	0x0470


	//----- nvinfo : EIATTR_SW_WAR
	.align		4
.L_45:
        /*1980*/ 	.byte	0x04, 0x36
        /*1982*/ 	.short	(.L_47 - .L_46)
.L_46:
        /*1984*/ 	.word	0x00000008
.L_47:


//--------------------- .nv.callgraph             --------------------------
	.section	.nv.callgraph,"",@"SHT_CUDA_CALLGRAPH"
	.align	4
	.sectionentsize	8
	.align		4
        /*0000*/ 	.word	0x00000000
	.align		4
        /*0004*/ 	.word	0xffffffff
	.align		4
        /*0008*/ 	.word	index@(_ZN7cutlass13device_kernelINS_4gemm6kernel13GemmUniversalIN4cute5tupleIJiiiiEEENS1_10collective13CollectiveMmaINS1_34MainloopSm90TmaGmmaWarpSpecializedILi10ENS5_IJNS4_1CILi1EEESB_SB_EEENS1_35KernelTmaWarpSpecializedCooperativeEEENS5_IJNSA_ILi512EEENSA_ILi176EEENSA_ILi32EEEEEEaNS5_IJlSB_lEEEaSJ_NS4_8TiledMMAINS4_8MMA_AtomIJNS4_4SM904GMMA26MMA_64x16x32_S32S8S8_SS_TNEEEENS4_6LayoutINS5_IJNSA_ILi2EEESB_SB_EEENS5_IJSB_NSA_ILi0EEEST_EEEEENS5_IJNS4_10UnderscoreESW_SW_EEEEENS4_13SM90_TMA_LOADENS4_14ComposedLayoutINS4_7SwizzleILi1ELi4ELi3EEENS4_18smem_ptr_flag_bitsILi8EEENSQ_INS5_IJNSA_ILi8EEESH_EEENS5_IJSH_SB_EEEEEEEvNS4_8identityESZ_S19_vS1A_EENS_8epilogue10collective6detail29Sm90TmaWarpSpecializedAdapterINS1D_15DefaultEpilogueIaSJ_SJ_NS1C_6thread17LinearCombinationIaLi1EiiLNS1H_9ScaleType4KindE0ELNS_15FloatRoundStyleE2EaEENS1_15EpilogueDefaultEEEEEvvEEEEvNT_6ParamsE)
	.align		4
        /*000c*/ 	.word	index@(__assertfail)
	.align		4
        /*0010*/ 	.word	0x00000000
	.align		4
        /*0014*/ 	.word	0xfffffffe
	.align		4
        /*0018*/ 	.word	0x00000000
	.align		4
        /*001c*/ 	.word	0xfffffffd
	.align		4
        /*0020*/ 	.word	0x00000000
	.align		4
        /*0024*/ 	.word	0xfffffffc


//--------------------- .nv.constant4             --------------------------
	.section	.nv.constant4,"a",@progbits
	.align	8
	.align		8
.nv.constant4:
        /*0000*/ 	.dword	__assertfail
	.align		8
        /*0008*/ 	.dword	__unnamed_1
	.align		8
        /*0010*/ 	.dword	_ZN40_INTERNAL_65a342c3_4_k_cu_2fc46b5c_140784cuda3std3__45__cpo5beginE
	.align		8
        /*0018*/ 	.dword	_ZN40_INTERNAL_65a342c3_4_k_cu_2fc46b5c_140784cuda3std3__45__cpo3endE
	.align		8
        /*0020*/ 	.dword	_ZN40_INTERNAL_65a342c3_4_k_cu_2fc46b5c_140784cuda3std3__45__cpo6cbeginE
	.align		8
        /*0028*/ 	.dword	_ZN40_INTERNAL_65a342c3_4_k_cu_2fc46b5c_140784cuda3std3__45__cpo4cendE
	.align		8
        /*0030*/ 	.dword	_ZN40_INTERNAL_65a342c3_4_k_cu_2fc46b5c_140784cuda3std3__442_GLOBAL__N__65a342c3_4_k_cu_2fc46b5c_140786ignoreE
	.align		8
        /*0038*/ 	.dword	_ZN40_INTERNAL_65a342c3_4_k_cu_2fc46b5c_140784cuda3std3__419piecewise_constructE
	.align		8
        /*0040*/ 	.dword	_ZN40_INTERNAL_65a342c3_4_k_cu_2fc46b5c_140784cuda3std3__48in_placeE
	.align		8
        /*0048*/ 	.dword	_ZN40_INTERNAL_65a342c3_4_k_cu_2fc46b5c_140784cuda3std6ranges3__45__cpo4swapE
	.align		8
        /*0050*/ 	.dword	_ZN40_INTERNAL_65a342c3_4_k_cu_2fc46b5c_140784cuda3std6ranges3__45__cpo9iter_moveE
	.align		8
        /*0058*/ 	.dword	_ZN40_INTERNAL_65a342c3_4_k_cu_2fc46b5c_140784cute7productE
	.align		8
        /*0060*/ 	.dword	_ZN40_INTERNAL_65a342c3_4_k_cu_2fc46b5c_140784cute1_E
	.align		8
        /*0068*/ 	.dword	$str$22
	.align		8
        /*0070*/ 	.dword	$str$23


//--------------------- .text._ZN7cutlass13device_kernelINS_4gemm6kernel13GemmUniversalIN4cute5tupleIJiiiiEEENS1_10collective13CollectiveMmaINS1_34MainloopSm90TmaGmmaWarpSpecializedILi10ENS5_IJNS4_1CILi1EEESB_SB_EEENS1_35KernelTmaWarpSpecializedCooperativeEEENS5_IJNSA_ILi512EEENSA_ILi176EEENSA_ILi32EEEEEEaNS5_IJlSB_lEEEaSJ_NS4_8TiledMMAINS4_8MMA_AtomIJNS4_4SM904GMMA26MMA_64x16x32_S32S8S8_SS_TNEEEENS4_6LayoutINS5_IJNSA_ILi2EEESB_SB_EEENS5_IJSB_NSA_ILi0EEEST_EEEEENS5_IJNS4_10UnderscoreESW_SW_EEEEENS4_13SM90_TMA_LOADENS4_14ComposedLayoutINS4_7SwizzleILi1ELi4ELi3EEENS4_18smem_ptr_flag_bitsILi8EEENSQ_INS5_IJNSA_ILi8EEESH_EEENS5_IJSH_SB_EEEEEEEvNS4_8identityESZ_S19_vS1A_EENS_8epilogue10collective6detail29Sm90TmaWarpSpecializedAdapterINS1D_15DefaultEpilogueIaSJ_SJ_NS1C_6thread17LinearCombinationIaLi1EiiLNS1H_9ScaleType4KindE0ELNS_15FloatRoundStyleE2EaEENS1_15EpilogueDefaultEEEEEvvEEEEvNT_6ParamsE --------------------------
	.section	.text._ZN7cutlass13device_kernelINS_4gemm6kernel13GemmUniversalIN4cute5tupleIJiiiiEEENS1_10collective13CollectiveMmaINS1_34MainloopSm90TmaGmmaWarpSpecializedILi10ENS5_IJNS4_1CILi1EEESB_SB_EEENS1_35KernelTmaWarpSpecializedCooperativeEEENS5_IJNSA_ILi512EEENSA_ILi176EEENSA_ILi32EEEEEEaNS5_IJlSB_lEEEaSJ_NS4_8TiledMMAINS4_8MMA_AtomIJNS4_4SM904GMMA26MMA_64x16x32_S32S8S8_SS_TNEEEENS4_6LayoutINS5_IJNSA_ILi2EEESB_SB_EEENS5_IJSB_NSA_ILi0EEEST_EEEEENS5_IJNS4_10UnderscoreESW_SW_EEEEENS4_13SM90_TMA_LOADENS4_14ComposedLayoutINS4_7SwizzleILi1ELi4ELi3EEENS4_18smem_ptr_flag_bitsILi8EEENSQ_INS5_IJNSA_ILi8EEESH_EEENS5_IJSH_SB_EEEEEEEvNS4_8identityESZ_S19_vS1A_EENS_8epilogue10collective6detail29Sm90TmaWarpSpecializedAdapterINS1D_15DefaultEpilogueIaSJ_SJ_NS1C_6thread17LinearCombinationIaLi1EiiLNS1H_9ScaleType4KindE0ELNS_15FloatRoundStyleE2EaEENS1_15EpilogueDefaultEEEEEvvEEEEvNT_6ParamsE,"ax",@progbits
	.align	128
.text._ZN7cutlass13device_kernelINS_4gemm6kernel13GemmUniversalIN4cute5tupleIJiiiiEEENS1_10collective13CollectiveMmaINS1_34MainloopSm90TmaGmmaWarpSpecializedILi10ENS5_IJNS4_1CILi1EEESB_SB_EEENS1_35KernelTmaWarpSpecializedCooperativeEEENS5_IJNSA_ILi512EEENSA_ILi176EEENSA_ILi32EEEEEEaNS5_IJlSB_lEEEaSJ_NS4_8TiledMMAINS4_8MMA_AtomIJNS4_4SM904GMMA26MMA_64x16x32_S32S8S8_SS_TNEEEENS4_6LayoutINS5_IJNSA_ILi2EEESB_SB_EEENS5_IJSB_NSA_ILi0EEEST_EEEEENS5_IJNS4_10UnderscoreESW_SW_EEEEENS4_13SM90_TMA_LOADENS4_14ComposedLayoutINS4_7SwizzleILi1ELi4ELi3EEENS4_18smem_ptr_flag_bitsILi8EEENSQ_INS5_IJNSA_ILi8EEESH_EEENS5_IJSH_SB_EEEEEEEvNS4_8identityESZ_S19_vS1A_EENS_8epilogue10collective6detail29Sm90TmaWarpSpecializedAdapterINS1D_15DefaultEpilogueIaSJ_SJ_NS1C_6thread17LinearCombinationIaLi1EiiLNS1H_9ScaleType4KindE0ELNS_15FloatRoundStyleE2EaEENS1_15EpilogueDefaultEEEEEvvEEEEvNT_6ParamsE:
        .type           _ZN7cutlass13device_kernelINS_4gemm6kernel13GemmUniversalIN4cute5tupleIJiiiiEEENS1_10collective13CollectiveMmaINS1_34MainloopSm90TmaGmmaWarpSpecializedILi10ENS5_IJNS4_1CILi1EEESB_SB_EEENS1_35KernelTmaWarpSpecializedCooperativeEEENS5_IJNSA_ILi512EEENSA_ILi176EEENSA_ILi32EEEEEEaNS5_IJlSB_lEEEaSJ_NS4_8TiledMMAINS4_8MMA_AtomIJNS4_4SM904GMMA26MMA_64x16x32_S32S8S8_SS_TNEEEENS4_6LayoutINS5_IJNSA_ILi2EEESB_SB_EEENS5_IJSB_NSA_ILi0EEEST_EEEEENS5_IJNS4_10UnderscoreESW_SW_EEEEENS4_13SM90_TMA_LOADENS4_14ComposedLayoutINS4_7SwizzleILi1ELi4ELi3EEENS4_18smem_ptr_flag_bitsILi8EEENSQ_INS5_IJNSA_ILi8EEESH_EEENS5_IJSH_SB_EEEEEEEvNS4_8identityESZ_S19_vS1A_EENS_8epilogue10collective6detail29Sm90TmaWarpSpecializedAdapterINS1D_15DefaultEpilogueIaSJ_SJ_NS1C_6thread17LinearCombinationIaLi1EiiLNS1H_9ScaleType4KindE0ELNS_15FloatRoundStyleE2EaEENS1_15EpilogueDefaultEEEEEvvEEEEvNT_6ParamsE,@function
        .size           _ZN7cutlass13device_kernelINS_4gemm6kernel13GemmUniversalIN4cute5tupleIJiiiiEEENS1_10collective13CollectiveMmaINS1_34MainloopSm90TmaGmmaWarpSpecializedILi10ENS5_IJNS4_1CILi1EEESB_SB_EEENS1_35KernelTmaWarpSpecializedCooperativeEEENS5_IJNSA_ILi512EEENSA_ILi176EEENSA_ILi32EEEEEEaNS5_IJlSB_lEEEaSJ_NS4_8TiledMMAINS4_8MMA_AtomIJNS4_4SM904GMMA26MMA_64x16x32_S32S8S8_SS_TNEEEENS4_6LayoutINS5_IJNSA_ILi2EEESB_SB_EEENS5_IJSB_NSA_ILi0EEEST_EEEEENS5_IJNS4_10UnderscoreESW_SW_EEEEENS4_13SM90_TMA_LOADENS4_14ComposedLayoutINS4_7SwizzleILi1ELi4ELi3EEENS4_18smem_ptr_flag_bitsILi8EEENSQ_INS5_IJNSA_ILi8EEESH_EEENS5_IJSH_SB_EEEEEEEvNS4_8identityESZ_S19_vS1A_EENS_8epilogue10collective6detail29Sm90TmaWarpSpecializedAdapterINS1D_15DefaultEpilogueIaSJ_SJ_NS1C_6thread17LinearCombinationIaLi1EiiLNS1H_9ScaleType4KindE0ELNS_15FloatRoundStyleE2EaEENS1_15EpilogueDefaultEEEEEvvEEEEvNT_6ParamsE,(.L_x_147 - _ZN7cutlass13device_kernelINS_4gemm6kernel13GemmUniversalIN4cute5tupleIJiiiiEEENS1_10collective13CollectiveMmaINS1_34MainloopSm90TmaGmmaWarpSpecializedILi10ENS5_IJNS4_1CILi1EEESB_SB_EEENS1_35KernelTmaWarpSpecializedCooperativeEEENS5_IJNSA_ILi512EEENSA_ILi176EEENSA_ILi32EEEEEEaNS5_IJlSB_lEEEaSJ_NS4_8TiledMMAINS4_8MMA_AtomIJNS4_4SM904GMMA26MMA_64x16x32_S32S8S8_SS_TNEEEENS4_6LayoutINS5_IJNSA_ILi2EEESB_SB_EEENS5_IJSB_NSA_ILi0EEEST_EEEEENS5_IJNS4_10UnderscoreESW_SW_EEEEENS4_13SM90_TMA_LOADENS4_14ComposedLayoutINS4_7SwizzleILi1ELi4ELi3EEENS4_18smem_ptr_flag_bitsILi8EEENSQ_INS5_IJNSA_ILi8EEESH_EEENS5_IJSH_SB_EEEEEEEvNS4_8identityESZ_S19_vS1A_EENS_8epilogue10collective6detail29Sm90TmaWarpSpecializedAdapterINS1D_15DefaultEpilogueIaSJ_SJ_NS1C_6thread17LinearCombinationIaLi1EiiLNS1H_9ScaleType4KindE0ELNS_15FloatRoundStyleE2EaEENS1_15EpilogueDefaultEEEEEvvEEEEvNT_6ParamsE)
        .other          _ZN7cutlass13device_kernelINS_4gemm6kernel13GemmUniversalIN4cute5tupleIJiiiiEEENS1_10collective13CollectiveMmaINS1_34MainloopSm90TmaGmmaWarpSpecializedILi10ENS5_IJNS4_1CILi1EEESB_SB_EEENS1_35KernelTmaWarpSpecializedCooperativeEEENS5_IJNSA_ILi512EEENSA_ILi176EEENSA_ILi32EEEEEEaNS5_IJlSB_lEEEaSJ_NS4_8TiledMMAINS4_8MMA_AtomIJNS4_4SM904GMMA26MMA_64x16x32_S32S8S8_SS_TNEEEENS4_6LayoutINS5_IJNSA_ILi2EEESB_SB_EEENS5_IJSB_NSA_ILi0EEEST_EEEEENS5_IJNS4_10UnderscoreESW_SW_EEEEENS4_13SM90_TMA_LOADENS4_14ComposedLayoutINS4_7SwizzleILi1ELi4ELi3EEENS4_18smem_ptr_flag_bitsILi8EEENSQ_INS5_IJNSA_ILi8EEESH_EEENS5_IJSH_SB_EEEEEEEvNS4_8identityESZ_S19_vS1A_EENS_8epilogue10collective6detail29Sm90TmaWarpSpecializedAdapterINS1D_15DefaultEpilogueIaSJ_SJ_NS1C_6thread17LinearCombinationIaLi1EiiLNS1H_9ScaleType4KindE0ELNS_15FloatRoundStyleE2EaEENS1_15EpilogueDefaultEEEEEvvEEEEvNT_6ParamsE,@"STO_CUDA_ENTRY STV_DEFAULT"
_ZN7cutlass13device_kernelINS_4gemm6kernel13GemmUniversalIN4cute5tupleIJiiiiEEENS1_10collective13CollectiveMmaINS1_34MainloopSm90TmaGmmaWarpSpecializedILi10ENS5_IJNS4_1CILi1EEESB_SB_EEENS1_35KernelTmaWarpSpecializedCooperativeEEENS5_IJNSA_ILi512EEENSA_ILi176EEENSA_ILi32EEEEEEaNS5_IJlSB_lEEEaSJ_NS4_8TiledMMAINS4_8MMA_AtomIJNS4_4SM904GMMA26MMA_64x16x32_S32S8S8_SS_TNEEEENS4_6LayoutINS5_IJNSA_ILi2EEESB_SB_EEENS5_IJSB_NSA_ILi0EEEST_EEEEENS5_IJNS4_10UnderscoreESW_SW_EEEEENS4_13SM90_TMA_LOADENS4_14ComposedLayoutINS4_7SwizzleILi1ELi4ELi3EEENS4_18smem_ptr_flag_bitsILi8EEENSQ_INS5_IJNSA_ILi8EEESH_EEENS5_IJSH_SB_EEEEEEEvNS4_8identityESZ_S19_vS1A_EENS_8epilogue10collective6detail29Sm90TmaWarpSpecializedAdapterINS1D_15DefaultEpilogueIaSJ_SJ_NS1C_6thread17LinearCombinationIaLi1EiiLNS1H_9ScaleType4KindE0ELNS_15FloatRoundStyleE2EaEENS1_15EpilogueDefaultEEEEEvvEEEEvNT_6ParamsE:
[----:B------:R-:W0:Y:S02]  /*0000*/  LDC R1, c[0x0][0x28] ;  /* 0x00000a00ff017b82 */ /* 0x000e240000000800 */
[----:B0-----:R-:W-:Y:S01]  /*0010*/  VIADD R1, R1, 0xfffffc70 ;  /* 0xfffffc7001017836 */ /* 0x001fe20000000000 */
[----:B------:R-:W0:Y:S01]  /*0020*/  S2R R2, SR_TID.X ;  /* 0x0000000000027919 */ /* 0x000e220000002100 */
[----:B------:R-:W-:Y:S01]  /*0030*/  ELECT P0, URZ, PT ;  /* 0x00000000003f782f */ /* 0x000fe20003800000 */
[----:B------:R-:W-:Y:S01]  /*0040*/  BSSY B0, `(.L_x_0) ;  /* 0x0000015000007945 */ /* 0x000fe20003800000 */
[--C-:B0-----:R-:W-:Y:S02]  /*0050*/  SHF.R.U32.HI R0, RZ, 0x5, R2.reuse ;  /* 0x00000005ff007819 */ /* 0x101fe40000011602 */
[----:B------:R-:W-:-:S03]  /*0060*/  SHF.R.U32.HI R2, RZ, 0x7, R2 ;  /* 0x00000007ff027819 */ /* 0x000fc60000011602 */
[----:B------:R-:W0:Y:S04]  /*0070*/  SHFL.IDX PT, R3, R0, RZ, 0x1f ;  /* 0x00001fff00037589 */ /* 0x000e2800000e0000 */
[----:B------:R-:W1:Y:S01]  /*0080*/  SHFL.IDX PT, R2, R2, RZ, 0x1f ;  /* 0x00001fff02027589 */ /* 0x000e6200000e0000 */
[----:B0-----:R-:W-:Y:S02]  /*0090*/  R2UR UR10, R3 ;  /* 0x00000000030a72ca */ /* 0x001fe400000e0000 */
[----:B-1----:R-:W-:-:S11]  /*00a0*/  R2UR UR5, R2 ;  /* 0x00000000020572ca */ /* 0x002fd600000e0000 */
[----:B------:R-:W-:Y:S02]  /*00b0*/  USHF.R.S32.HI UR4, URZ, 0x1f, UR10 ;  /* 0x0000001f3f047899 */ /* 0x000fe4000801140a */
[----:B------:R-:W-:Y:S02]  /*00c0*/  ISETP.NE.OR P0, PT, RZ, UR10, !P0 ;  /* 0x0000000aff007c0c */ /* 0x000fe4000c705670 */
[----:B------:R-:W-:-:S04]  /*00d0*/  ULEA.HI UR4, UR4, UR10, URZ, 0x2 ;  /* 0x0000000a04047291 */ /* 0x000fc8000f8f103f */
[----:B------:R-:W-:-:S04]  /*00e0*/  ULOP3.LUT UR4, UR4, 0xfffffffc, URZ, 0xc0, !UPT ;  /* 0xfffffffc04047892 */ /* 0x000fc8000f8ec03f */
[----:B------:R-:W-:-:S03]  /*00f0*/  UIADD3 UR10, UR10, -UR4, URZ ;  /* 0x800000040a0a7290 */ /* 0x000fc6000fffe03f */
[----:B------:R-:W-:Y:S09]  /*0100*/  @P0 BRA `(.L_x_1) ;  /* 0x0000000000200947 */ /* 0x000ff20003800000 */
[----:B------:R-:W-:Y:S02]  /*0110*/  ULDC.64 UR6, c[0x0][0x198] ;  /* 0x0000660000067ab9 */ /* 0x000fe40000000a00 */
[----:B------:R-:W-:Y:S02]  /*0120*/  UIADD3 UR8, UP0, UR6, 0xf0, URZ ;  /* 0x000000f006087890 */ /* 0x000fe4000ff1e03f */
[----:B------:R-:W-:Y:S02]  /*0130*/  UIADD3 UR6, UP1, UR6, 0x1f0, URZ ;  /* 0x000001f006067890 */ /* 0x000fe4000ff3e03f */
[----:B------:R-:W-:Y:S02]  /*0140*/  UIADD3.X UR9, URZ, UR7, URZ, UP0, !UPT ;  /* 0x000000073f097290 */ /* 0x000fe400087fe43f */
[----:B------:R-:W-:-:S07]  /*0150*/  UIADD3.X UR7, URZ, UR7, URZ, UP1, !UPT ;  /* 0x000000073f077290 */ /* 0x000fce0008ffe43f */
[----:B------:R0:W-:Y:S02]  /*0160*/  UTMACCTL.PF [UR8] ;  /* 0x00000000080079b9 */ /* 0x0001e40008040000 */
[----:B------:R0:W-:Y:S02]  /*0170*/  UTMACCTL.PF [UR6] ;  /* 0x00000000060079b9 */ /* 0x0001e40008040000 */
[----:B0-----:R-:W-:Y:S01]  /*0180*/  NOP ;  /* 0x0000000000007918 */ /* 0x001fe20000000000 */
.L_x_1:
[----:B------:R-:W-:Y:S05]  /*0190*/  BSYNC B0 ;  /* 0x0000000000007941 */ /* 0x000fea0003800000 */
.L_x_0:
[----:B------:R-:W0:Y:S01]  /*01a0*/  SHFL.IDX PT, R2, R0, RZ, 0x1f ;  /* 0x00001fff00027589 */ /* 0x000e2200000e0000 */
[----:B------:R-:W-:Y:S01]  /*01b0*/  UISETP.NE.AND UP0, UPT, UR10, 0x3, UPT ;  /* 0x000000030a00788c */ /* 0x000fe2000bf05270 */
[----:B------:R-:W-:Y:S01]  /*01c0*/  ISETP.NE.AND P1, PT, RZ, UR5, PT ;  /* 0x00000005ff007c0c */ /* 0x000fe2000bf25270 */
[----:B------:R-:W-:Y:S02]  /*01d0*/  UIADD3 UR18, UR5, -0x1, URZ ;  /* 0xffffffff05127890 */ /* 0x000fe4000fffe03f */
[----:B------:R-:W-:Y:S02]  /*01e0*/  UISETP.EQ.OR UP0, UPT, UR10, URZ, !UP0 ;  /* 0x0000003f0a00728c */ /* 0x000fe4000c702670 */
[----:B------:R-:W-:Y:S02]  /*01f0*/  UISETP.GE.U32.AND UP1, UPT, UR18, 0x2, UPT ;  /* 0x000000021200788c */ /* 0x000fe4000bf26070 */
[----:B------:R-:W-:-:S04]  /*0200*/  UISETP.EQ.AND UP0, UPT, UR5, URZ, UP0 ;  /* 0x0000003f0500728c */ /* 0x000fc80008702270 */
[----:B------:R-:W-:-:S04]  /*0210*/  USEL UR60, URZ, 0x1, !UP0 ;  /* 0x000000013f3c7887 */ /* 0x000fc8000c000000 */
[----:B------:R-:W-:Y:S01]  /*0220*/  USEL UR60, UR60, 0x2, UP1 ;  /* 0x000000023c3c7887 */ /* 0x000fe20008800000 */
[----:B0-----:R-:W-:-:S13]  /*0230*/  ISETP.NE.AND P0, PT, R2, RZ, PT ;  /* 0x000000ff0200720c */ /* 0x001fda0003f05270 */
[----:B------:R-:W-:Y:S05]  /*0240*/  @P0 BRA `(.L_x_2) ;  /* 0x0000000000940947 */ /* 0x000fea0003800000 */
[----:B------:R-:W-:Y:S01]  /*0250*/  ELECT P0, URZ, PT ;  /* 0x00000000003f782f */ /* 0x000fe20003800000 */
[----:B------:R-:W-:-:S12]  /*0260*/  BSSY B0, `(.L_x_2) ;  /* 0x0000023000007945 */ /* 0x000fd80003800000 */
[----:B------:R-:W-:Y:S05]  /*0270*/  @!P0 BRA `(.L_x_3) ;  /* 0x0000000000848947 */ /* 0x000fea0003800000 */
[----:B------:R-:W0:Y:S01]  /*0280*/  S2UR UR8, SR_CgaCtaId ;  /* 0x00000000000879c3 */ /* 0x000e220000008800 */
[----:B------:R-:W-:Y:S01]  /*0290*/  UMOV UR4, 0x400 ;  /* 0x0000040000047882 */ /* 0x000fe20000000000 */
[----:B------:R-:W-:Y:S01]  /*02a0*/  UMOV UR5, 0x1 ;  /* 0x0000000100057882 */ /* 0x000fe20000000000 */
[----:B------:R-:W-:Y:S02]  /*02b0*/  UMOV UR6, 0x100 ;  /* 0x0000010000067882 */ /* 0x000fe40000000000 */
[----:B------:R-:W-:-:S04]  /*02c0*/  UIADD3 UR6, -UR6, 0x100000, URZ ;  /* 0x0010000006067890 */ /* 0x000fc8000fffe13f */
[----:B------:R-:W-:Y:S02]  /*02d0*/  USHF.L.U32 UR7, UR6, 0xb, URZ ;  /* 0x0000000b06077899 */ /* 0x000fe4000800063f */
[----:B------:R-:W-:Y:S02]  /*02e0*/  USHF.L.U32 UR6, UR6, 0x1, URZ ;  /* 0x0000000106067899 */ /* 0x000fe4000800063f */
[----:B0-----:R-:W-:Y:S02]  /*02f0*/  ULEA UR8, UR8, UR4, 0x18 ;  /* 0x0000000408087291 */ /* 0x001fe4000f8ec03f */
[----:B------:R-:W-:-:S04]  /*0300*/  UIADD3 UR4, -UR5, 0x100000, URZ ;  /* 0x0010000005047890 */ /* 0x000fc8000fffe13f */
[----:B------:R-:W-:Y:S02]  /*0310*/  USHF.L.U32 UR5, UR4, 0xb, URZ ;  /* 0x0000000b04057899 */ /* 0x000fe4000800063f */
[----:B------:R-:W-:Y:S01]  /*0320*/  USHF.L.U32 UR4, UR4, 0x1, URZ ;  /* 0x0000000104047899 */ /* 0x000fe2000800063f */
[----:B------:R-:W0:Y:S11]  /*0330*/  FENCE.VIEW.ASYNC.S ;  /* 0x00000000000073c6 */ /* 0x000e360000000000 */
[----:B0-----:R0:W1:Y:S01]  /*0340*/  SYNCS.EXCH.64 URZ, [UR8], UR4 ;  /* 0x00000004083f75b2 */ /* 0x0010620008000100 */
[----:B------:R0:W2:Y:S01]  /*0350*/  SYNCS.EXCH.64 URZ, [UR8+0x50], UR6 ;  /* 0x00005006083f75b2 */ /* 0x0000a20008000100 */
[----:B------:R0:W3:Y:S01]  /*0360*/  SYNCS.EXCH.64 URZ, [UR8+0x8], UR4 ;  /* 0x00000804083f75b2 */ /* 0x0000e20008000100 */
[----:B------:R0:W4:Y:S01]  /*0370*/  SYNCS.EXCH.64 URZ, [UR8+0x58], UR6 ;  /* 0x00005806083f75b2 */ /* 0x0001220008000100 */
[----:B------:R0:W0:Y:S01]  /*0380*/  SYNCS.EXCH.64 URZ, [UR8+0x10], UR4 ;  /* 0x00001004083f75b2 */ /* 0x0000220008000100 */
        /* <DEDUP_REMOVED lines=15> */
[----:B------:R-:W-:Y:S01]  /*0480*/  NOP ;  /* 0x0000000000007918 */ /* 0x000fe20000000000 */
.L_x_3:
[----:B0-----:R-:W-:Y:S05]  /*0490*/  BSYNC B0 ;  /* 0x0000000000007941 */ /* 0x001fea0003800000 */
.L_x_2:
[----:B------:R-:W0:Y:S01]  /*04a0*/  SHFL.IDX PT, R0, R0, RZ, 0x1f ;  /* 0x00001fff00007589 */ /* 0x000e2200000e0000 */
[----:B------:R-:W-:Y:S01]  /*04b0*/  ELECT P0, URZ, PT ;  /* 0x00000000003f782f */ /* 0x000fe20003800000 */
[----:B------:R-:W5:Y:S01]  /*04c0*/  S2UR UR17, SR_CTAID.Y ;  /* 0x00000000001179c3 */ /* 0x000f620000002600 */
[----:B------:R-:W-:Y:S01]  /*04d0*/  ULDC UR5, c[0x0][0x65c] ;  /* 0x0001970000057ab9 */ /* 0x000fe20000000800 */
[----:B------:R-:W-:Y:S01]  /*04e0*/  UMOV UR12, 0x20 ;  /* 0x00000020000c7882 */ /* 0x000fe20000000000 */
[----:B------:R-:W-:Y:S01]  /*04f0*/  UISETP.NE.AND UP2, UPT, UR5, 0x1, UPT ;  /* 0x000000010500788c */ /* 0x000fe2000bf45270 */
[----:B------:R-:W-:Y:S01]  /*0500*/  NOP ;  /* 0x0000000000007918 */ /* 0x000fe20000000000 */
[----:B------:R-:W-:Y:S02]  /*0510*/  NOP ;  /* 0x0000000000007918 */ /* 0x000fe40000000000 */
[----:B------:R-:W-:Y:S01]  /*0520*/  UP2UR UR7, UPR, URZ, 0x4 ;  /* 0x000000043f077883 */ /* 0x000fe20008000000 */
[----:B------:R-:W1:Y:S01]  /*0530*/  S2UR UR4, SR_CTAID.X ;  /* 0x00000000000479c3 */ /* 0x000e620000002500 */
[----:B------:R-:W-:-:S02]  /*0540*/  PLOP3.LUT P2, PT, PT, PT, UP2, 0x80, 0x0 ;  /* 0x000000000000781c */ /* 0x000fc40003f4f028 */
[----:B------:R-:W-:Y:S02]  /*0550*/  PLOP3.LUT P4, PT, PT, PT, UP2, 0x80, 0x0 ;  /* 0x000000000000781c */ /* 0x000fe40003f8f028 */
[----:B------:R-:W-:Y:S01]  /*0560*/  IMAD.U32 R6, RZ, RZ, UR7 ;  /* 0x00000007ff067e24 */ /* 0x000fe2000f8e00ff */
[----:B------:R-:W-:Y:S01]  /*0570*/  @UP2 ULDC UR14, c[0x0][0x10] ;  /* 0x00000400000e2ab9 */ /* 0x000fe20000000800 */
[----:B------:R-:W-:Y:S01]  /*0580*/  @UP2 UMOV UR9, URZ ;  /* 0x0000003f00092c82 */ /* 0x000fe20008000000 */
[----:B------:R-:W-:Y:S01]  /*0590*/  @!UP2 ULDC UR11, c[0x0][0xc] ;  /* 0x00000300000baab9 */ /* 0x000fe20000000800 */
[----:B------:R-:W-:Y:S01]  /*05a0*/  PLOP3.LUT P3, PT, PT, PT, UP2, 0x80, 0x0 ;  /* 0x000000000000781c */ /* 0x000fe20003f6f028 */
[----:B------:R1:W-:Y:S01]  /*05b0*/  STL [R1+0x26c], R6 ;  /* 0x00026c0601007387 */ /* 0x0003e20000100800 */
[----:B0-----:R-:W-:Y:S01]  /*05c0*/  ISETP.NE.OR P0, PT, R0, RZ, !P0 ;  /* 0x000000ff0000720c */ /* 0x001fe20004705670 */
[----:B-----5:R-:W-:Y:S02]  /*05d0*/  @UP2 UMOV UR7, UR17 ;  /* 0x0000001100072c82 */ /* 0x020fe40008000000 */
[----:B------:R-:W-:Y:S01]  /*05e0*/  @UP2 UMOV UR8, UR7 ;  /* 0x0000000700082c82 */ /* 0x000fe20008000000 */
[----:B------:R-:W-:Y:S01]  /*05f0*/  @!UP2 UMOV UR7, UR17 ;  /* 0x000000110007ac82 */ /* 0x000fe20008000000 */
[----:B-1----:R-:W-:-:S08]  /*0600*/  @UP2 UIMAD.WIDE.U32 UR14, UR4, UR14, UR8 ;  /* 0x0000000e040e22a5 */ /* 0x002fd0000f8e0008 */
[----:B------:R-:W-:Y:S01]  /*0610*/  VOTEU.ALL UP0, P0 ;  /* 0x00000000003f7886 */ /* 0x000fe20000000000 */
[----:B------:R-:W-:Y:S01]  /*0620*/  VOTEU.ALL UP1, P0 ;  /* 0x00000000003f7886 */ /* 0x000fe20000020000 */
[----:B------:R-:W-:-:S03]  /*0630*/  IMAD.U32 R2, RZ, RZ, UR14 ;  /* 0x0000000eff027e24 */ /* 0x000fc6000f8e00ff */
[----:B------:R-:W0:Y:S01]  /*0640*/  @!UP0 S2UR UR6, SR_CgaCtaId ;  /* 0x00000000000689c3 */ /* 0x000e220000008800 */
[----:B------:R-:W-:Y:S01]  /*0650*/  @!UP0 UMOV UR5, 0x400 ;  /* 0x0000040000058882 */ /* 0x000fe20000000000 */
[----:B------:R-:W-:-:S04]  /*0660*/  @!UP0 UIADD3 UR12, -UR12, 0x100000, URZ ;  /* 0x001000000c0c8890 */ /* 0x000fc8000fffe13f */
[----:B------:R-:W-:Y:S02]  /*0670*/  @!UP0 USHF.L.U32 UR13, UR12, 0xb, URZ ;  /* 0x0000000b0c0d8899 */ /* 0x000fe4000800063f */
[----:B------:R-:W-:Y:S01]  /*0680*/  @!UP0 USHF.L.U32 UR12, UR12, 0x1, URZ ;  /* 0x000000010c0c8899 */ /* 0x000fe2000800063f */
[----:B------:R-:W-:Y:S01]  /*0690*/  IMAD.U32 R3, RZ, RZ, UR15 ;  /* 0x0000000fff037e24 */ /* 0x000fe2000f8e00ff */
[----:B0-----:R-:W-:Y:S01]  /*06a0*/  @!UP0 ULEA UR16, UR6, UR5, 0x18 ;  /* 0x0000000506108291 */ /* 0x001fe2000f8ec03f */
[----:B------:R-:W-:Y:S01]  /*06b0*/  VOTEU.ALL UP0, P0 ;  /* 0x00000000003f7886 */ /* 0x000fe20000000000 */
[----:B------:R-:W-:Y:S01]  /*06c0*/  PLOP3.LUT P0, PT, PT, PT, UP2, 0x80, 0x0 ;  /* 0x000000000000781c */ /* 0x000fe20003f0f028 */
[----:B------:R-:W-:Y:S01]  /*06d0*/  UMOV UR5, URZ ;  /* 0x0000003f00057c82 */ /* 0x000fe20008000000 */
[----:B------:R-:W-:Y:S01]  /*06e0*/  @UP2 UMOV UR6, URZ ;  /* 0x0000003f00062c82 */ /* 0x000fe20008000000 */
[----:B------:R-:W-:Y:S02]  /*06f0*/  @!UP2 UIMAD.WIDE.U32 UR8, UR11, UR7, UR4 ;  /* 0x000000070b08a2a5 */ /* 0x000fe4000f8e0004 */
[----:B------:R-:W-:-:S04]  /*0700*/  @UP2 UIADD3 UR6, UR15, UR6, URZ ;  /* 0x000000060f062290 */ /* 0x000fc8000fffe03f */
[----:B------:R-:W-:Y:S01]  /*0710*/  IMAD.U32 R5, RZ, RZ, UR9 ;  /* 0x00000009ff057e24 */ /* 0x000fe2000f8e00ff */
[----:B------:R-:W0:Y:S02]  /*0720*/  FENCE.VIEW.ASYNC.S ;  /* 0x00000000000073c6 */ /* 0x000e240000000000 */
[----:B0-----:R0:W2:Y:S01]  /*0730*/  @!UP0 SYNCS.EXCH.64 URZ, [UR16+0xb0], UR12 ;  /* 0x0000b00c103f85b2 */ /* 0x0010a20008000100 */
[----:B------:R-:W-:Y:S02]  /*0740*/  @P2 IMAD.U32 R7, RZ, RZ, UR6 ;  /* 0x00000006ff072e24 */ /* 0x000fe4000f8e00ff */
[----:B------:R-:W-:Y:S02]  /*0750*/  @P0 IMAD.MOV.U32 R8, RZ, RZ, R2 ;  /* 0x000000ffff080224 */ /* 0x000fe400078e0002 */
[----:B------:R-:W-:Y:S02]  /*0760*/  IMAD.U32 R2, RZ, RZ, UR8 ;  /* 0x00000008ff027e24 */ /* 0x000fe4000f8e00ff */
[----:B------:R-:W-:-:S02]  /*0770*/  @!P4 IMAD.MOV.U32 R7, RZ, RZ, R5 ;  /* 0x000000ffff07c224 */ /* 0x000fc400078e0005 */
[----:B------:R-:W-:Y:S02]  /*0780*/  @!P3 IMAD.MOV.U32 R8, RZ, RZ, R2 ;  /* 0x000000ffff08b224 */ /* 0x000fe400078e0002 */
[----:B------:R-:W-:Y:S01]  /*0790*/  IMAD.U32 R3, RZ, RZ, UR9 ;  /* 0x00000009ff037e24 */ /* 0x000fe2000f8e00ff */
[----:B------:R0:W-:Y:S01]  /*07a0*/  STL [R1+0x250], R7 ;  /* 0x0002500701007387 */ /* 0x0001e20000100800 */
[----:B------:R-:W-:-:S03]  /*07b0*/  IMAD.U32 R4, RZ, RZ, UR8 ;  /* 0x00000008ff047e24 */ /* 0x000fc6000f8e00ff */
[----:B------:R0:W-:Y:S01]  /*07c0*/  STL [R1+0x254], R8 ;  /* 0x0002540801007387 */ /* 0x0001e20000100800 */
[----:B------:R0:W2:Y:S01]  /*07d0*/  @!UP1 SYNCS.EXCH.64 URZ, [UR16+0xb8], UR12 ;  /* 0x0000b80c103f95b2 */ /* 0x0000a20008000100 */
[----:B------:R-:W-:Y:S01]  /*07e0*/  NOP ;  /* 0x0000000000007918 */ /* 0x000fe20000000000 */
[----:B--234-:R-:W-:Y:S06]  /*07f0*/  BAR.SYNC.DEFER_BLOCKING 0x0 ;  /* 0x0000000000007b1d */ /* 0x01cfec0000010000 */
[----:B------:R-:W-:Y:S05]  /*0800*/  @!P1 BRA `(.L_x_4) ;  /* 0x0000017c00e49947 */ /* 0x000fea0003800000 */
[----:B------:R-:W-:-:S06]  /*0810*/  UISETP.GT.U32.AND UP0, UPT, UR18, 0x1, UPT ;  /* 0x000000011200788c */ /* 0x000fcc000bf04070 */
[----:B------:R-:W-:-:S13]  /*0820*/  PLOP3.LUT P0, PT, PT, PT, UP0, 0x80, 0x0 ;  /* 0x000000000000781c */ /* 0x000fda0003f0f008 */
[----:B0-----:R-:W-:Y:S05]  /*0830*/  @P0 EXIT ;  /* 0x000000000000094d */ /* 0x001fea0003800000 */
[----:B------:R-:W-:Y:S01]  /*0840*/  UMOV UR6, 0xffffffff ;  /* 0xffffffff00067882 */ /* 0x000fe20000000000 */
[----:B------:R-:W-:Y:S01]  /*0850*/  ULDC.64 UR8, c[0x0][0x650] ;  /* 0x0001940000087ab9 */ /* 0x000fe20000000a00 */
[----:B------:R-:W-:Y:S01]  /*0860*/  IMAD.U32 R2, RZ, RZ, UR6 ;  /* 0x00000006ff027e24 */ /* 0x000fe2000f8e00ff */
[----:B------:R-:W-:Y:S01]  /*0870*/  ISETP.GE.U32.AND P0, PT, R8, UR8, PT ;  /* 0x0000000808007c0c */ /* 0x000fe2000bf06070 */
[----:B------:R-:W-:Y:S01]  /*0880*/  UMOV UR8, 0xffffffff ;  /* 0xffffffff00087882 */ /* 0x000fe20000000000 */
[----:B------:R-:W-:Y:S01]  /*0890*/  IMAD.U32 R23, RZ, RZ, UR6 ;  /* 0x00000006ff177e24 */ /* 0x000fe2000f8e00ff */
[----:B------:R-:W-:Y:S01]  /*08a0*/  PRMT R0, RZ, 0x7610, R0 ;  /* 0x00007610ff007816 */ /* 0x000fe20000000000 */
[----:B------:R0:W-:Y:S01]  /*08b0*/  STL [R1+0x260], R2 ;  /* 0x0002600201007387 */ /* 0x0001e20000100800 */
[----:B------:R-:W-:Y:S01]  /*08c0*/  ISETP.GE.U32.AND.EX P0, PT, R7, UR9, PT, P0 ;  /* 0x0000000907007c0c */ /* 0x000fe2000bf06100 */
[----:B------:R-:W-:-:S12]  /*08d0*/  IMAD.U32 R22, RZ, RZ, UR8 ;  /* 0x00000008ff167e24 */ /* 0x000fd8000f8e00ff */
[----:B0-----:R-:W-:Y:S05]  /*08e0*/  @P0 BRA `(.L_x_5) ;  /* 0x0000000400940947 */ /* 0x001fea0003800000 */
[----:B------:R-:W-:Y:S01]  /*08f0*/  I2FP.F32.U32 R0, UR4 ;  /* 0x0000000400007c45 */ /* 0x000fe20008201000 */
[----:B------:R-:W-:Y:S01]  /*0900*/  ULDC.64 UR16, c[0x0][0x628] ;  /* 0x00018a0000107ab9 */ /* 0x000fe20000000a00 */
[----:B------:R-:W-:Y:S01]  /*0910*/  ULDC UR6, c[0x0][0x150] ;  /* 0x0000540000067ab9 */ /* 0x000fe20000000800 */
[----:B------:R-:W-:Y:S01]  /*0920*/  ISETP.NE.U32.AND P0, PT, RZ, UR16, PT ;  /* 0x00000010ff007c0c */ /* 0x000fe2000bf05070 */
[----:B------:R-:W-:Y:S01]  /*0930*/  ULDC UR15, c[0x0][0x630] ;  /* 0x00018c00000f7ab9 */ /* 0x000fe20000000800 */
[----:B------:R-:W-:Y:S01]  /*0940*/  FMUL R0, R0, UR6 ;  /* 0x0000000600007c20 */ /* 0x000fe20008400000 */
[----:B------:R-:W-:Y:S01]  /*0950*/  R2UR UR18, R8 ;  /* 0x00000000081272ca */ /* 0x000fe200000e0000 */
[----:B------:R-:W-:Y:S01]  /*0960*/  ULDC UR20, c[0x0][0x154] ;  /* 0x0000550000147ab9 */ /* 0x000fe20000000800 */
[----:B------:R-:W-:Y:S01]  /*0970*/  ISETP.NE.AND.EX P0, PT, RZ, UR17, PT, P0 ;  /* 0x00000011ff007c0c */ /* 0x000fe2000bf05300 */
[----:B------:R0:W1:Y:S01]  /*0980*/  F2I.U32.TRUNC.NTZ R2, R0 ;  /* 0x0000000000027305 */ /* 0x000062000020f000 */
[----:B------:R-:W-:-:S02]  /*0990*/  R2UR UR19, R7 ;  /* 0x00000000071372ca */ /* 0x000fc400000e0000 */
[----:B------:R-:W-:Y:S02]  /*09a0*/  R2UR UR8, R8 ;  /* 0x00000000080872ca */ /* 0x000fe400000e0000 */
[----:B------:R-:W-:-:S07]  /*09b0*/  R2UR UR9, R7 ;  /* 0x00000000070972ca */ /* 0x000fce00000e0000 */
[----:B0-----:R-:W-:Y:S08]  /*09c0*/  @!P0 BRA `(.L_x_6) ;  /* 0x0000000000308947 */ /* 0x001ff00003800000 */
[----:B------:R-:W-:Y:S01]  /*09d0*/  R2UR UR8, R8 ;  /* 0x00000000080872ca */ /* 0x000fe200000e0000 */
[----:B------:R-:W-:Y:S01]  /*09e0*/  ULDC UR6, c[0x0][0x634] ;  /* 0x00018d0000067ab9 */ /* 0x000fe20000000800 */
[----:B------:R-:W-:-:S11]  /*09f0*/  R2UR UR14, R7 ;  /* 0x00000000070e72ca */ /* 0x000fd600000e0000 */
[----:B------:R-:W-:-:S04]  /*0a00*/  UIADD3 UR6, UP0, UR8, UR6, URZ ;  /* 0x0000000608067290 */ /* 0x000fc8000ff1e03f */
[----:B------:R-:W-:-:S04]  /*0a10*/  UIADD3.X UR14, URZ, UR14, URZ, UP0, !UPT ;  /* 0x0000000e3f0e7290 */ /* 0x000fc800087fe43f */
[----:B------:R-:W-:-:S04]  /*0a20*/  UIMAD.WIDE.U32 UR8, UR14, UR16, URZ ;  /* 0x000000100e0872a5 */ /* 0x000fc8000f8e003f */
[----:B------:R-:W-:Y:S02]  /*0a30*/  UIMAD.WIDE.U32 UR10, UP0, UR6, UR17, UR8 ;  /* 0x00000011060a72a5 */ /* 0x000fe4000f800008 */
[----:B------:R-:W-:Y:S02]  /*0a40*/  UIMAD.WIDE.U32 UR8, UR6, UR16, URZ ;  /* 0x00000010060872a5 */ /* 0x000fe4000f8e003f */
[----:B------:R-:W-:Y:S02]  /*0a50*/  UIADD3.X UR13, URZ, URZ, URZ, UP0, !UPT ;  /* 0x0000003f3f0d7290 */ /* 0x000fe400087fe43f */
[----:B------:R-:W-:Y:S01]  /*0a60*/  UIADD3 URZ, UP0, UR9, UR10, URZ ;  /* 0x0000000a093f7290 */ /* 0x000fe2000ff1e03f */
[----:B------:R-:W-:-:S03]  /*0a70*/  UMOV UR12, UR11 ;  /* 0x0000000b000c7c82 */ /* 0x000fc60008000000 */
[----:B------:R-:W-:-:S12]  /*0a80*/  UIMAD.WIDE.U32.X UR8, UR14, UR17, UR12, UP0 ;  /* 0x000000110e0872a5 */ /* 0x000fd800080e040c */
.L_x_6:
[----:B------:R-:W-:Y:S01]  /*0a90*/  USHF.R.U64 UR5, UR8, UR15, UR9 ;  /* 0x0000000f08057299 */ /* 0x000fe20008001209 */
[----:B------:R-:W-:Y:S01]  /*0aa0*/  I2FP.F32.U32 R0, UR7 ;  /* 0x0000000700007c45 */ /* 0x000fe20008201000 */
[----:B------:R-:W-:Y:S01]  /*0ab0*/  USHF.R.U32.HI UR6, URZ, UR15, UR9 ;  /* 0x0000000f3f067299 */ /* 0x000fe20008011609 */
[----:B-1----:R-:W-:Y:S01]  /*0ac0*/  R2UR UR12, R2 ;  /* 0x00000000020c72ca */ /* 0x002fe200000e0000 */
[----:B------:R-:W-:Y:S02]  /*0ad0*/  UIADD3 UR15, UP0, URZ, -UR5, URZ ;  /* 0x800000053f0f7290 */ /* 0x000fe4000ff1e03f */
[----:B------:R-:W-:Y:S01]  /*0ae0*/  FMUL R0, R0, UR20 ;  /* 0x0000001400007c20 */ /* 0x000fe20008400000 */
[----:B------:R-:W-:Y:S01]  /*0af0*/  ULDC.64 UR8, c[0x0][0x620] ;  /* 0x0001880000087ab9 */ /* 0x000fe20000000a00 */
[----:B------:R-:W-:Y:S01]  /*0b00*/  UIADD3.X UR6, URZ, ~UR6, URZ, UP0, !UPT ;  /* 0x800000063f067290 */ /* 0x000fe200087fe43f */
[----:B------:R-:W-:Y:S01]  /*0b10*/  UMOV UR10, UR18 ;  /* 0x00000012000a7c82 */ /* 0x000fe20008000000 */
[----:B------:R-:W-:-:S02]  /*0b20*/  UMOV UR11, UR19 ;  /* 0x00000013000b7c82 */ /* 0x000fc40008000000 */
[----:B------:R-:W-:Y:S01]  /*0b30*/  UIMAD UR6, UR6, UR8, URZ ;  /* 0x00000008060672a4 */ /* 0x000fe2000f8e023f */
[----:B------:R-:W0:Y:S01]  /*0b40*/  F2I.U32.TRUNC.NTZ R0, R0 ;  /* 0x0000000000007305 */ /* 0x000e22000020f000 */
[----:B------:R-:W-:Y:S02]  /*0b50*/  UIMAD.WIDE.U32 UR10, UR15, UR8, UR10 ;  /* 0x000000080f0a72a5 */ /* 0x000fe4000f8e000a */
[----:B------:R-:W-:Y:S01]  /*0b60*/  UIMAD UR15, UR15, UR9, UR6 ;  /* 0x000000090f0f72a4 */ /* 0x000fe2000f8e0206 */
[----:B------:R-:W-:Y:S01]  /*0b70*/  ULDC UR22, c[0x0][0x658] ;  /* 0x0001960000167ab9 */ /* 0x000fe20000000800 */
[----:B------:R-:W-:Y:S02]  /*0b80*/  UMOV UR20, 0xffffffff ;  /* 0xffffffff00147882 */ /* 0x000fe40000000000 */
[----:B------:R-:W-:Y:S01]  /*0b90*/  UIADD3 UR15, UR11, UR15, URZ ;  /* 0x0000000f0b0f7290 */ /* 0x000fe2000fffe03f */
[----:B------:R-:W-:Y:S01]  /*0ba0*/  ULDC UR16, c[0x0][0x618] ;  /* 0x0001860000107ab9 */ /* 0x000fe20000000800 */
[----:B------:R-:W-:Y:S01]  /*0bb0*/  ULDC.64 UR8, c[0x0][0x640] ;  /* 0x0001900000087ab9 */ /* 0x000fe20000000a00 */
[----:B------:R-:W-:Y:S01]  /*0bc0*/  USHF.L.U32 UR11, UR20, UR22, URZ ;  /* 0x00000016140b7299 */ /* 0x000fe2000800063f */
[----:B------:R-:W-:Y:S01]  /*0bd0*/  ISETP.NE.U32.AND P0, PT, RZ, UR8, PT ;  /* 0x00000008ff007c0c */ /* 0x000fe2000bf05070 */
[----:B------:R-:W-:-:S02]  /*0be0*/  USHF.R.U64 UR20, UR10, UR16, UR15 ;  /* 0x000000100a147299 */ /* 0x000fc4000800120f */
[----:B------:R-:W-:Y:S01]  /*0bf0*/  USHF.R.U32.HI UR10, URZ, UR16, UR15 ;  /* 0x000000103f0a7299 */ /* 0x000fe2000801160f */
[----:B0-----:R-:W-:Y:S01]  /*0c00*/  R2UR UR14, R0 ;  /* 0x00000000000e72ca */ /* 0x001fe200000e0000 */
[----:B------:R-:W-:Y:S01]  /*0c10*/  ULDC UR18, c[0x0][0x608] ;  /* 0x0001820000127ab9 */ /* 0x000fe20000000800 */
[----:B------:R-:W-:Y:S01]  /*0c20*/  ISETP.NE.AND.EX P0, PT, RZ, UR9, PT, P0 ;  /* 0x00000009ff007c0c */ /* 0x000fe2000bf05300 */
[----:B------:R-:W-:Y:S02]  /*0c30*/  USHF.R.U64 UR24, UR20, UR18, UR10 ;  /* 0x0000001214187299 */ /* 0x000fe4000800120a */
[----:B------:R-:W-:Y:S01]  /*0c40*/  USHF.R.U32.HI UR10, URZ, UR18, UR10 ;  /* 0x000000123f0a7299 */ /* 0x000fe2000801160a */
[----:B------:R-:W-:Y:S01]  /*0c50*/  UMOV UR17, 0x1 ;  /* 0x0000000100117882 */ /* 0x000fe20000000000 */
[----:B------:R-:W-:Y:S02]  /*0c60*/  UIADD3 UR12, -UR12, URZ, URZ ;  /* 0x0000003f0c0c7290 */ /* 0x000fe4000fffe13f */
[----:B------:R-:W-:-:S02]  /*0c70*/  USHF.R.U64 UR25, UR24, UR22, UR10 ;  /* 0x0000001618197299 */ /* 0x000fc4000800120a */
[----:B------:R-:W-:Y:S01]  /*0c80*/  USHF.L.U32 UR16, UR17, UR22, URZ ;  /* 0x0000001611107299 */ /* 0x000fe2000800063f */
[----:B------:R-:W-:Y:S01]  /*0c90*/  ULDC UR13, c[0x0][0x144] ;  /* 0x00005100000d7ab9 */ /* 0x000fe20000000800 */
[----:B------:R-:W-:Y:S01]  /*0ca0*/  ULDC UR6, c[0x0][0x600] ;  /* 0x0001800000067ab9 */ /* 0x000fe20000000800 */
[----:B------:R-:W-:Y:S02]  /*0cb0*/  ULOP3.LUT UR17, URZ, UR11, URZ, 0x33, !UPT ;  /* 0x0000000b3f117292 */ /* 0x000fe4000f8e333f */
[----:B------:R-:W-:Y:S02]  /*0cc0*/  USHF.R.U32.HI UR11, URZ, UR22, UR10 ;  /* 0x000000163f0b7299 */ /* 0x000fe4000801160a */
[----:B------:R-:W-:Y:S02]  /*0cd0*/  UIADD3 UR19, UR6, -0x1, URZ ;  /* 0xffffffff06137890 */ /* 0x000fe4000fffe03f */
[----:B------:R-:W-:Y:S02]  /*0ce0*/  UIADD3 UR21, -UR14, URZ, URZ ;  /* 0x0000003f0e157290 */ /* 0x000fe4000fffe13f */
[----:B------:R-:W-:Y:S01]  /*0cf0*/  UIMAD UR4, UR13, UR12, UR4 ;  /* 0x0000000c0d0472a4 */ /* 0x000fe2000f8e0204 */
[----:B------:R-:W-:Y:S01]  /*0d00*/  ULDC UR26, c[0x0][0x148] ;  /* 0x00005200001a7ab9 */ /* 0x000fe20000000800 */
[----:B------:R-:W-:Y:S01]  /*0d10*/  ULDC UR22, c[0x0][0x648] ;  /* 0x0001920000167ab9 */ /* 0x000fe20000000800 */
[----:B------:R-:W-:Y:S01]  /*0d20*/  ULDC UR23, c[0x0][0x638] ;  /* 0x00018e0000177ab9 */ /* 0x000fe20000000800 */
[----:B------:R-:W-:Y:S01]  /*0d30*/  UMOV UR10, UR25 ;  /* 0x00000019000a7c82 */ /* 0x000fe20008000000 */
[----:B------:R-:W-:Y:S07]  /*0d40*/  @!P0 BRA `(.L_x_7) ;  /* 0x0000000000308947 */ /* 0x000fee0003800000 */
[----:B------:R-:W-:Y:S02]  /*0d50*/  ULDC UR14, c[0x0][0x64c] ;  /* 0x00019300000e7ab9 */ /* 0x000fe40000000800 */
        /* <DEDUP_REMOVED lines=8> */
[----:B------:R-:W-:-:S07]  /*0de0*/  UIMAD.WIDE.U32.X UR8, UR18, UR9, UR14, UP0 ;  /* 0x00000009120872a5 */ /* 0x000fce00080e040e */
[----:B------:R-:W-:Y:S01]  /*0df0*/  UMOV UR10, UR8 ;  /* 0x00000008000a7c82 */ /* 0x000fe20008000000 */
[----:B------:R-:W-:-:S05]  /*0e00*/  UMOV UR11, UR9 ;  /* 0x00000009000b7c82 */ /* 0x000fca0008000000 */
.L_x_7:
[----:B------:R-:W-:Y:S01]  /*0e10*/  R2UR UR8, R6 ;  /* 0x00000000060872ca */ /* 0x000fe200000e0000 */
[----:B------:R-:W-:Y:S01]  /*0e20*/  IMAD.U32 R2, RZ, RZ, UR5 ;  /* 0x00000005ff027e24 */ /* 0x000fe2000f8e00ff */
[----:B------:R-:W-:Y:S01]  /*0e30*/  ULOP3.LUT UR17, UR24, UR17, URZ, 0xc0, !UPT ;  /* 0x0000001118117292 */ /* 0x000fe2000f8ec03f */
[----:B------:R-:W-:Y:S01]  /*0e40*/  IMAD.MOV.U32 R0, RZ, RZ, 0x1 ;  /* 0x00000001ff007424 */ /* 0x000fe200078e00ff */
[----:B------:R-:W-:Y:S02]  /*0e50*/  ULOP3.LUT UR19, UR20, UR19, URZ, 0xc0, !UPT ;  /* 0x0000001314137292 */ /* 0x000fe4000f8ec03f */
[----:B------:R0:W-:Y:S07]  /*0e60*/  STL [R1+0x260], R2 ;  /* 0x0002600201007387 */ /* 0x0001ee0000100800 */
[----:B------:R-:W-:-:S02]  /*0e70*/  UISETP.NE.AND UP0, UPT, UR8, URZ, UPT ;  /* 0x0000003f0800728c */ /* 0x000fc4000bf05270 */
[----:B------:R-:W-:-:S04]  /*0e80*/  USHF.R.U64 UR8, UR10, UR22, UR11 ;  /* 0x000000160a087299 */ /* 0x000fc8000800120b */
[----:B------:R-:W-:-:S05]  /*0e90*/  UIMAD UR16, UR16, UR8, UR17 ;  /* 0x00000008101072a4 */ /* 0x000fca000f8e0211 */
[----:B------:R-:W-:Y:S02]  /*0ea0*/  @UP0 UIMAD UR4, UR26, UR21, UR7 ;  /* 0x000000151a0402a4 */ /* 0x000fe4000f8e0207 */
[----:B------:R-:W-:-:S03]  /*0eb0*/  UIADD3 UR7, -UR8, URZ, URZ ;  /* 0x0000003f08077290 */ /* 0x000fc6000fffe13f */
[----:B------:R-:W-:Y:S01]  /*0ec0*/  ULDC UR8, c[0x0][0x610] ;  /* 0x0001840000087ab9 */ /* 0x000fe20000000800 */
[----:B------:R-:W-:Y:S02]  /*0ed0*/  UIMAD UR7, UR7, UR23, UR25 ;  /* 0x00000017070772a4 */ /* 0x000fe4000f8e0219 */
[----:B------:R-:W-:Y:S02]  /*0ee0*/  UIMAD UR4, UR16, UR8, UR4 ;  /* 0x00000008100472a4 */ /* 0x000fe4000f8e0204 */
[----:B------:R-:W-:-:S04]  /*0ef0*/  UIMAD UR7, UR7, UR6, UR19 ;  /* 0x00000006070772a4 */ /* 0x000fc8000f8e0213 */
[----:B------:R-:W-:Y:S02]  /*0f00*/  USEL UR6, UR7, UR4, !UP0 ;  /* 0x0000000407067287 */ /* 0x000fe4000c000000 */
[----:B------:R-:W-:-:S04]  /*0f10*/  USEL UR4, UR4, UR7, !UP0 ;  /* 0x0000000704047287 */ /* 0x000fc8000c000000 */
[----:B------:R-:W-:Y:S02]  /*0f20*/  IMAD.U32 R22, RZ, RZ, UR6 ;  /* 0x00000006ff167e24 */ /* 0x000fe4000f8e00ff */
[----:B0-----:R-:W-:-:S07]  /*0f30*/  IMAD.U32 R23, RZ, RZ, UR4 ;  /* 0x00000004ff177e24 */ /* 0x001fce000f8e00ff */
.L_x_5:
[----:B------:R-:W-:-:S08]  /*0f40*/  NOP ;  /* 0x0000000000007918 */ /* 0x000fd00000000000 */
[----:B------:R-:W0:Y:S02]  /*0f50*/  USETMAXREG.TRY_ALLOC.CTAPOOL UP0, 0xf0 ;  /* 0x000000f0000079c8 */ /* 0x000e240008000600 */
[----:B0-----:R-:W-:-:S13]  /*0f60*/  PLOP3.LUT P0, PT, PT, PT, UP0, 0x80, 0x0 ;  /* 0x000000000000781c */ /* 0x001fda0003f0f008 */
[----:B------:R-:W-:Y:S05]  /*0f70*/  @!P0 BRA `(.L_x_5) ;  /* 0xfffffffc00f08947 */ /* 0x000fea000383ffff */
[----:B------:R-:W-:Y:S01]  /*0f80*/  ULDC.64 UR4, c[0x0][0x598] ;  /* 0x0001660000047ab9 */ /* 0x000fe20000000a00 */
[----:B------:R-:W-:Y:S01]  /*0f90*/  ULDC.64 UR36, c[0x0][0x208] ;  /* 0x0000820000247ab9 */ /* 0x000fe20000000a00 */
[----:B------:R-:W-:-:S04]  /*0fa0*/  ISETP.NE.U32.AND P0, PT, RZ, UR4, PT ;  /* 0x00000004ff007c0c */ /* 0x000fc8000bf05070 */
[----:B------:R-:W-:-:S13]  /*0fb0*/  ISETP.NE.AND.EX P0, PT, RZ, UR5, PT, P0 ;  /* 0x00000005ff007c0c */ /* 0x000fda000bf05300 */
[----:B------:R-:W-:Y:S05]  /*0fc0*/  @!P0 BRA `(.L_x_8) ;  /* 0x00000000001c8947 */ /* 0x000fea0003800000 */
[----:B------:R-:W0:Y:S02]  /*0fd0*/  LDC.64 R2, c[0x0][0x598] ;  /* 0x00016600ff027b82 */ /* 0x000e240000000a00 */
[----:B0-----:R-:W2:Y:S02]  /*0fe0*/  LDG.E.64 R2, desc[UR36][R2.64] ;  /* 0x0000002402027981 */ /* 0x001ea4000c1e1b00 */
[----:B--2---:R-:W-:-:S04]  /*0ff0*/  ISETP.NE.U32.AND P0, PT, R2, RZ, PT ;  /* 0x000000ff0200720c */ /* 0x004fc80003f05070 */
[----:B------:R-:W-:-:S13]  /*1000*/  ISETP.NE.AND.EX P0, PT, R3, RZ, PT, P0 ;  /* 0x000000ff0300720c */ /* 0x000fda0003f05300 */
[----:B------:R-:W-:Y:S05]  /*1010*/  @!P0 BRA `(.L_x_8) ;  /* 0x0000000000088947 */ /* 0x000fea0003800000 */
[----:B------:R0:W5:Y:S01]  /*1020*/  LD.E R17, desc[UR36][R2.64] ;  /* 0x0000002402117980 */ /* 0x000162000c101900 */
[----:B------:R-:W-:Y:S05]  /*1030*/  BRA `(.L_x_9) ;  /* 0x0000000000247947 */ /* 0x000fea0003800000 */
.L_x_8:
[----:B------:R-:W-:Y:S02]  /*1040*/  ULDC.64 UR4, c[0x0][0x588] ;  /* 0x0001620000047ab9 */ /* 0x000fe40000000a00 */
[----:B------:R-:W-:-:S04]  /*1050*/  ISETP.NE.U32.AND P0, PT, RZ, UR4, PT ;  /* 0x00000004ff007c0c */ /* 0x000fc8000bf05070 */
[----:B------:R-:W-:-:S13]  /*1060*/  ISETP.NE.AND.EX P0, PT, RZ, UR5, PT, P0 ;  /* 0x00000005ff007c0c */ /* 0x000fda000bf05300 */
[----:B------:R-:W-:Y:S05]  /*1070*/  @!P0 BRA `(.L_x_10) ;  /* 0x00000000000c8947 */ /* 0x000fea0003800000 */
[----:B------:R-:W0:Y:S02]  /*1080*/  LDC.64 R2, c[0x0][0x588] ;  /* 0x00016200ff027b82 */ /* 0x000e240000000a00 */
[----:B0-----:R1:W5:Y:S01]  /*1090*/  LDG.E R17, desc[UR36][R2.64] ;  /* 0x0000002402117981 */ /* 0x001362000c1e1900 */
[----:B------:R-:W-:Y:S05]  /*10a0*/  BRA `(.L_x_9) ;  /* 0x0000000000087947 */ /* 0x000fea0003800000 */
.L_x_10:
[----:B------:R-:W-:Y:S02]  /*10b0*/  ULDC UR4, c[0x0][0x580] ;  /* 0x0001600000047ab9 */ /* 0x000fe40000000800 */
[----:B------:R-:W-:-:S07]  /*10c0*/  IMAD.U32 R17, RZ, RZ, UR4 ;  /* 0x00000004ff117e24 */ /* 0x000fce000f8e00ff */
.L_x_9:
[----:B------:R-:W-:Y:S02]  /*10d0*/  ULDC.64 UR4, c[0x0][0x5a0] ;  /* 0x0001680000047ab9 */ /* 0x000fe40000000a00 */
[----:B------:R-:W-:-:S04]  /*10e0*/  ISETP.NE.U32.AND P0, PT, RZ, UR4, PT ;  /* 0x00000004ff007c0c */ /* 0x000fc8000bf05070 */
[----:B------:R-:W-:-:S13]  /*10f0*/  ISETP.NE.AND.EX P0, PT, RZ, UR5, PT, P0 ;  /* 0x00000005ff007c0c */ /* 0x000fda000bf05300 */
[----:B------:R-:W-:Y:S05]  /*1100*/  @!P0 BRA `(.L_x_11) ;  /* 0x00000000001c8947 */ /* 0x000fea0003800000 */
[----:B01----:R-:W0:Y:S02]  /*1110*/  LDC.64 R2, c[0x0][0x5a0] ;  /* 0x00016800ff027b82 */ /* 0x003e240000000a00 */
[----:B0-----:R-:W2:Y:S02]  /*1120*/  LDG.E.64 R2, desc[UR36][R2.64] ;  /* 0x0000002402027981 */ /* 0x001ea4000c1e1b00 */
[----:B--2---:R-:W-:-:S04]  /*1130*/  ISETP.NE.U32.AND P0, PT, R2, RZ, PT ;  /* 0x000000ff0200720c */ /* 0x004fc80003f05070 */
[----:B------:R-:W-:-:S13]  /*1140*/  ISETP.NE.AND.EX P0, PT, R3, RZ, PT, P0 ;  /* 0x000000ff0300720c */ /* 0x000fda0003f05300 */
[----:B------:R-:W-:Y:S05]  /*1150*/  @!P0 BRA `(.L_x_11) ;  /* 0x0000000000088947 */ /* 0x000fea0003800000 */
[----:B------:R0:W5:Y:S01]  /*1160*/  LD.E R18, desc[UR36][R2.64] ;  /* 0x0000002402127980 */ /* 0x000162000c101900 */
[----:B------:R-:W-:Y:S05]  /*1170*/  BRA `(.L_x_12) ;  /* 0x0000000000247947 */ /* 0x000fea0003800000 */
.L_x_11:
[----:B------:R-:W-:Y:S02]  /*1180*/  ULDC.64 UR4, c[0x0][0x590] ;  /* 0x0001640000047ab9 */ /* 0x000fe40000000a00 */
[----:B------:R-:W-:-:S04]  /*1190*/  ISETP.NE.U32.AND P0, PT, RZ, UR4, PT ;  /* 0x00000004ff007c0c */ /* 0x000fc8000bf05070 */
[----:B------:R-:W-:-:S13]  /*11a0*/  ISETP.NE.AND.EX P0, PT, RZ, UR5, PT, P0 ;  /* 0x00000005ff007c0c */ /* 0x000fda000bf05300 */
[----:B------:R-:W-:Y:S05]  /*11b0*/  @!P0 BRA `(.L_x_13) ;  /* 0x00000000000c8947 */ /* 0x000fea0003800000 */
[----:B------:R-:W2:Y:S02]  /*11c0*/  LDC.64 R18, c[0x0][0x590] ;  /* 0x00016400ff127b82 */ /* 0x000ea40000000a00 */
[----:B--2---:R2:W5:Y:S01]  /*11d0*/  LDG.E R18, desc[UR36][R18.64] ;  /* 0x0000002412127981 */ /* 0x004562000c1e1900 */
[----:B------:R-:W-:Y:S05]  /*11e0*/  BRA `(.L_x_12) ;  /* 0x0000000000087947 */ /* 0x000fea0003800000 */
.L_x_13:
[----:B------:R-:W-:Y:S02]  /*11f0*/  ULDC UR4, c[0x0][0x584] ;  /* 0x0001610000047ab9 */ /* 0x000fe40000000800 */
[----:B------:R-:W-:-:S07]  /*1200*/  IMAD.U32 R18, RZ, RZ, UR4 ;  /* 0x00000004ff127e24 */ /* 0x000fce000f8e00ff */
.L_x_12:
[----:B------:R-:W-:-:S13]  /*1210*/  LOP3.LUT P0, RZ, R0, 0xff, RZ, 0xc0, !PT ;  /* 0x000000ff00ff7812 */ /* 0x000fda000780c0ff */
[----:B------:R-:W-:Y:S05]  /*1220*/  @!P0 EXIT ;  /* 0x000000000000894d */ /* 0x000fea0003800000 */
[----:B------:R-:W-:Y:S01]  /*1230*/  ULDC UR4, c[0x0][0x28c] ;  /* 0x0000a30000047ab9 */ /* 0x000fe20000000800 */
[----:B------:R-:W-:Y:S01]  /*1240*/  ULDC.64 UR6, c[0x0][0x5c8] ;  /* 0x0001720000067ab9 */ /* 0x000fe20000000a00 */
[----:B------:R-:W-:Y:S02]  /*1250*/  UIADD3 UR4, UR4, 0x1f, URZ ;  /* 0x0000001f04047890 */ /* 0x000fe4000fffe03f */
[----:B------:R-:W-:Y:S02]  /*1260*/  USHF.L.U64.HI UR56, UR6, 0x7, UR7 ;  /* 0x0000000706387899 */ /* 0x000fe40008010207 */
[----:B------:R-:W-:Y:S02]  /*1270*/  USHF.R.S32.HI UR5, URZ, 0x1f, UR4 ;  /* 0x0000001f3f057899 */ /* 0x000fe40008011404 */
[----:B------:R-:W-:Y:S02]  /*1280*/  USHF.L.U32 UR57, UR6, 0x7, URZ ;  /* 0x0000000706397899 */ /* 0x000fe4000800063f */
[----:B------:R-:W-:-:S02]  /*1290*/  ULEA.HI UR5, UR5, UR4, URZ, 0x5 ;  /* 0x0000000405057291 */ /* 0x000fc4000f8f283f */
[----:B------:R-:W-:Y:S02]  /*12a0*/  USHF.L.U64.HI UR38, UR6, 0x3, UR7 ;  /* 0x0000000306267899 */ /* 0x000fe40008010207 */
[----:B------:R-:W-:Y:S02]  /*12b0*/  USHF.L.U32 UR39, UR6, 0x3, URZ ;  /* 0x0000000306277899 */ /* 0x000fe4000800063f */
[----:B------:R-:W-:Y:S02]  /*12c0*/  USHF.L.U64.HI UR4, UR6, 0x8, UR7 ;  /* 0x0000000806047899 */ /* 0x000fe40008010207 */
[----:B------:R-:W-:Y:S02]  /*12d0*/  USHF.L.U32 UR6, UR6, 0x8, URZ ;  /* 0x0000000806067899 */ /* 0x000fe4000800063f */
[----:B------:R-:W-:Y:S02]  /*12e0*/  USHF.R.S32.HI UR5, URZ, 0x5, UR5 ;  /* 0x000000053f057899 */ /* 0x000fe40008011405 */
[----:B01----:R-:W-:Y:S01]  /*12f0*/  IMAD.U32 R2, RZ, RZ, UR4 ;  /* 0x00000004ff027e24 */ /* 0x003fe2000f8e00ff */
[----:B------:R-:W-:Y:S01]  /*1300*/  UMOV UR4, URZ ;  /* 0x0000003f00047c82 */ /* 0x000fe20008000000 */
[----:B------:R-:W-:Y:S01]  /*1310*/  IMAD.U32 R0, RZ, RZ, UR6 ;  /* 0x00000006ff007e24 */ /* 0x000fe2000f8e00ff */
[----:B------:R-:W-:-:S02]  /*1320*/  UMOV UR61, URZ ;  /* 0x0000003f003d7c82 */ /* 0x000fc40008000000 */
[----:B------:R0:W-:Y:S04]  /*1330*/  STL [R1+0x258], R2 ;  /* 0x0002580201007387 */ /* 0x0001e80000100800 */
[----:B------:R1:W-:Y:S01]  /*1340*/  STL [R1+0x25c], R0 ;  /* 0x00025c0001007387 */ /* 0x0003e20000100800 */
[----:B0-----:R-:W-:Y:S02]  /*1350*/  IMAD.U32 R2, RZ, RZ, UR5 ;  /* 0x00000005ff027e24 */ /* 0x001fe4000f8e00ff */
[----:B-1----:R-:W-:-:S05]  /*1360*/  IMAD.U32 R0, RZ, RZ, UR4 ;  /* 0x00000004ff007e24 */ /* 0x002fca000f8e00ff */
[----:B------:R0:W-:Y:S04]  /*1370*/  STL [R1+0x264], R0 ;  /* 0x0002640001007387 */ /* 0x0001e80000100800 */
[----:B------:R0:W-:Y:S02]  /*1380*/  STL [R1+0x268], R2 ;  /* 0x0002680201007387 */ /* 0x0001e40000100800 */
.L_x_99:
[----:B0-----:R-:W0:Y:S01]  /*1390*/  S2R R0, SR_TID.X ;  /* 0x0000000000007919 */ /* 0x001e220000002100 */
[----:B-1----:R-:W1:Y:S01]  /*13a0*/  S2UR UR6, SR_CgaCtaId ;  /* 0x00000000000679c3 */ /* 0x002e620000008800 */
[----:B------:R-:W-:Y:S02]  /*13b0*/  UMOV UR40, 0x400 ;  /* 0x0000040000287882 */ /* 0x000fe40000000000 */
[----:B-1----:R-:W-:Y:S01]  /*13c0*/  ULEA UR40, UR6, UR40, 0x18 ;  /* 0x0000002806287291 */ /* 0x002fe2000f8ec03f */
[----:B0-----:R-:W-:-:S04]  /*13d0*/  LOP3.LUT R0, R0, 0x80, RZ, 0xc0, !PT ;  /* 0x0000008000007812 */ /* 0x001fc800078ec0ff */
[----:B------:R-:W-:-:S06]  /*13e0*/  SHF.R.U32.HI R0, RZ, 0x7, R0 ;  /* 0x00000007ff007819 */ /* 0x000fcc0000011600 */
[----:B------:R-:W0:Y:S02]  /*13f0*/  SHFL.IDX PT, R0, R0, RZ, 0x1f ;  /* 0x00001fff00007589 */ /* 0x000e2400000e0000 */
[----:B0-----:R-:W-:-:S13]  /*1400*/  R2UR UR4, R0 ;  /* 0x00000000000472ca */ /* 0x001fda00000e0000 */
[----:B------:R-:W-:-:S04]  /*1410*/  ULEA.HI UR5, UR4, UR4, URZ, 0x1 ;  /* 0x0000000404057291 */ /* 0x000fc8000f8f083f */
[----:B------:R-:W-:-:S04]  /*1420*/  ULOP3.LUT UR5, UR5, 0x1ffffe, URZ, 0xc0, !UPT ;  /* 0x001ffffe05057892 */ /* 0x000fc8000f8ec03f */
[----:B------:R-:W-:-:S03]  /*1430*/  UIADD3 UR5, UR4, -UR5, URZ ;  /* 0x8000000504057290 */ /* 0x000fc6000fffe03f */
[----:B------:R-:W-:Y:S01]  /*1440*/  ULDC UR4, c[0x0][0x28c] ;  /* 0x0000a30000047ab9 */ /* 0x000fe20000000800 */
[----:B------:R-:W-:Y:S01]  /*1450*/  ULEA UR5, UR5, UR40, 0xb ;  /* 0x0000002805057291 */ /* 0x000fe2000f8e583f */
[----:B------:R-:W-:-:S03]  /*1460*/  ISETP.LT.AND P0, PT, RZ, UR4, PT ;  /* 0x00000004ff007c0c */ /* 0x000fc6000bf01270 */
[----:B------:R-:W-:-:S04]  /*1470*/  UIADD3 UR5, UR5, 0x180, URZ ;  /* 0x0000018005057890 */ /* 0x000fc8000fffe03f */
[----:B------:R-:W-:-:S04]  /*1480*/  USHF.R.U32.HI UR5, URZ, 0x4, UR5 ;  /* 0x000000043f057899 */ /* 0x000fc80008011605 */
[----:B------:R-:W-:Y:S02]  /*1490*/  ULOP3.LUT UR58, UR5, 0x3fff, URZ, 0xc0, !UPT ;  /* 0x00003fff053a7892 */ /* 0x000fe4000f8ec03f */
[----:B------:R-:W-:Y:S10]  /*14a0*/  @P0 BRA `(.L_x_14) ;  /* 0x0000000000400947 */ /* 0x000ff40003800000 */
[----:B------:R-:W-:Y:S01]  /*14b0*/  MOV R0, 0x0 ;  /* 0x0000000000007802 */ /* 0x000fe20000000f00 */
[----:B------:R-:W-:Y:S01]  /*14c0*/  ULDC.64 UR4, c[0x4][0x68] ;  /* 0x01001a0000047ab9 */ /* 0x000fe20000000a00 */
[----:B------:R-:W-:Y:S01]  /*14d0*/  ULDC.64 UR6, c[0x4][0x8] ;  /* 0x0100020000067ab9 */ /* 0x000fe20000000a00 */
[----:B------:R-:W-:Y:S01]  /*14e0*/  IMAD.U32 R4, RZ, RZ, UR4 ;  /* 0x00000004ff047e24 */ /* 0x000fe2000f8e00ff */
[----:B------:R0:W1:Y:S01]  /*14f0*/  LDC.64 R2, c[0x4][R0] ;  /* 0x0100000000027b82 */ /* 0x0000620000000a00 */
[----:B------:R-:W-:Y:S01]  /*1500*/  IMAD.U32 R5, RZ, RZ, UR5 ;  /* 0x00000005ff057e24 */ /* 0x000fe2000f8e00ff */
[----:B------:R-:W-:Y:S01]  /*1510*/  ULDC.64 UR4, c[0x4][0x70] ;  /* 0x01001c0000047ab9 */ /* 0x000fe20000000a00 */
[----:B------:R-:W-:Y:S02]  /*1520*/  IMAD.U32 R10, RZ, RZ, UR6 ;  /* 0x00000006ff0a7e24 */ /* 0x000fe4000f8e00ff */
[----:B------:R-:W-:Y:S02]  /*1530*/  IMAD.U32 R6, RZ, RZ, UR4 ;  /* 0x00000004ff067e24 */ /* 0x000fe4000f8e00ff */
[----:B------:R-:W-:-:S02]  /*1540*/  IMAD.U32 R7, RZ, RZ, UR5 ;  /* 0x00000005ff077e24 */ /* 0x000fc4000f8e00ff */
[----:B------:R-:W-:Y:S02]  /*1550*/  IMAD.U32 R11, RZ, RZ, UR7 ;  /* 0x00000007ff0b7e24 */ /* 0x000fe4000f8e00ff */
[----:B------:R-:W-:Y:S02]  /*1560*/  IMAD.MOV.U32 R8, RZ, RZ, 0x1e1 ;  /* 0x000001e1ff087424 */ /* 0x000fe400078e00ff */
[----:B------:R-:W-:Y:S02]  /*1570*/  IMAD.MOV.U32 R12, RZ, RZ, 0x1 ;  /* 0x00000001ff0c7424 */ /* 0x000fe400078e00ff */
[----:B0-----:R-:W-:-:S07]  /*1580*/  IMAD.MOV.U32 R13, RZ, RZ, RZ ;  /* 0x000000ffff0d7224 */ /* 0x001fce00078e00ff */
[----:B------:R-:W-:-:S07]  /*1590*/  LEPC R20, `(.L_x_14) ;  /* 0x000000001014794e */ /* 0x000fce0000000000 */
[----:B-12--5:R-:W-:Y:S05]  /*15a0*/  CALL.ABS.NOINC R2 ;  /* 0x0000000002007343 */ /* 0x026fea0003c00000 */
.L_x_14:
[----:B------:R-:W-:-:S06]  /*15b0*/  ULOP3.LUT UR4, UR60, 0x1, URZ, 0xfc, !UPT ;  /* 0x000000013c047892 */ /* 0x000fcc000f8efc3f */
[----:B------:R-:W-:-:S05]  /*15c0*/  IMAD.U32 R0, RZ, RZ, UR4 ;  /* 0x00000004ff007e24 */ /* 0x000fca000f8e00ff */
[----:B------:R-:W-:-:S13]  /*15d0*/  ISETP.NE.AND P0, PT, R0, 0x3, PT ;  /* 0x000000030000780c */ /* 0x000fda0003f05270 */
[----:B------:R-:W-:Y:S05]  /*15e0*/  @!P0 BRA `(.L_x_15) ;  /* 0x0000000000048947 */ /* 0x000fea0003800000 */
[----:B------:R-:W-:Y:S01]  /*15f0*/  BPT.TRAP 0x1 ;  /* 0x000000040000795c */ /* 0x000fe20000300000 */
.L_x_15:
[----:B------:R-:W3:Y:S01]  /*1600*/  LDL R0, [R1+0x264] ;  /* 0x0002640001007983 */ /* 0x000ee20000100800 */
[----:B------:R-:W-:-:S05]  /*1610*/  IMAD.U32 R3, RZ, RZ, UR61 ;  /* 0x0000003dff037e24 */ /* 0x000fca000f8e00ff */
[----:B------:R-:W-:Y:S02]  /*1620*/  LEA R3, R3, UR40, 0x3 ;  /* 0x0000002803037c11 */ /* 0x000fe4000f8e18ff */
[----:B---3--:R-:W-:-:S13]  /*1630*/  R2UR UR4, R0 ;  /* 0x00000000000472ca */ /* 0x008fda00000e0000 */
[----:B------:R-:W-:-:S05]  /*1640*/  IMAD.U32 R0, RZ, RZ, UR4 ;  /* 0x00000004ff007e24 */ /* 0x000fca000f8e00ff */
[----:B------:R-:W-:-:S04]  /*1650*/  SHF.L.U32 R0, R0, 0x1f, RZ ;  /* 0x0000001f00007819 */ /* 0x000fc800000006ff */
[----:B------:R0:W1:Y:S01]  /*1660*/  SYNCS.PHASECHK.TRANS64.TRYWAIT P1, [R3+URZ], R0 ;  /* 0x00000000030075a7 */ /* 0x000062000802017f */
[----:B------:R-:W-:Y:S05]  /*1670*/  @!P0 BRA `(.L_x_16) ;  /* 0x0000000000048947 */ /* 0x000fea0003800000 */
[----:B------:R-:W-:Y:S01]  /*1680*/  BPT.TRAP 0x1 ;  /* 0x000000040000795c */ /* 0x000fe20000300000 */
.L_x_16:
[----:B-1----:R-:W-:Y:S05]  /*1690*/  @P1 BRA `(.L_x_17) ;  /* 0x0000000000081947 */ /* 0x002fea0003800000 */
[----:B------:R-:W1:Y:S02]  /*16a0*/  SYNCS.PHASECHK.TRANS64.TRYWAIT P1, [R3+URZ], R0 ;  /* 0x00000000030075a7 */ /* 0x000e64000802017f */
[----:B-1----:R-:W-:Y:S05]  /*16b0*/  @!P1 BRA `(.L_x_18) ;  /* 0x0000018c001c9947 */ /* 0x002fea0003800000 */
.L_x_17:
[----:B------:R-:W3:Y:S02]  /*16c0*/  LDL R2, [R1+0x268] ;  /* 0x0002680001027983 */ /* 0x000ee40000100800 */
[----:B---3--:R-:W-:-:S13]  /*16d0*/  R2UR UR5, R2 ;  /* 0x00000000020572ca */ /* 0x008fda00000e0000 */
[----:B------:R-:W-:-:S04]  /*16e0*/  UISETP.LT.AND UP0, UPT, UR5, 0x1, UPT ;  /* 0x000000010500788c */ /* 0x000fc8000bf01270 */
[----:B------:R-:W-:-:S06]  /*16f0*/  USEL UR4, UR5, 0x1, UP0 ;  /* 0x0000000105047887 */ /* 0x000fcc0008000000 */
[----:B------:R-:W-:-:S05]  /*1700*/  IMAD.U32 R2, RZ, RZ, UR4 ;  /* 0x00000004ff027e24 */ /* 0x000fca000f8e00ff */
[----:B------:R-:W-:Y:S01]  /*1710*/  IADD3 R2, -R2, UR5, RZ ;  /* 0x0000000502027c10 */ /* 0x000fe2000fffe1ff */
[----:B------:R-:W-:Y:S05]  /*1720*/  WARPSYNC.ALL ;  /* 0x0000000000007948 */ /* 0x000fea0003800000 */
[----:B------:R-:W-:Y:S01]  /*1730*/  ISETP.GE.AND P1, PT, R2, 0x1, PT ;  /* 0x000000010200780c */ /* 0x000fe20003f26270 */
[----:B------:R-:W-:Y:S01]  /*1740*/  UIADD3 UR40, UR40, 0x28180, URZ ;  /* 0x0002818028287890 */ /* 0x000fe2000fffe03f */
[----:B------:R-:W-:Y:S01]  /*1750*/  WARPGROUP.ARRIVE ;  /* 0x00000000000079c5 */ /* 0x000fe20000000000 */
[----:B------:R-:W-:Y:S02]  /*1760*/  ULOP3.LUT UR58, UR58, 0x10000, URZ, 0xfc, !UPT ;  /* 0x000100003a3a7892 */ /* 0x000fe4000f8efc3f */
[----:B------:R-:W-:-:S02]  /*1770*/  USHF.R.U32.HI UR40, URZ, 0x4, UR40 ;  /* 0x000000043f287899 */ /* 0x000fc40008011628 */
[----:B------:R-:W-:Y:S02]  /*1780*/  ULEA UR52, UR61, UR58, 0xa ;  /* 0x0000003a3d347291 */ /* 0x000fe4000f8e503f */
[----:B------:R-:W-:Y:S01]  /*1790*/  ULOP3.LUT UR40, UR40, 0x3fff, URZ, 0xc0, !UPT ;  /* 0x00003fff28287892 */ /* 0x000fe2000f8ec03f */
[----:B------:R-:W-:Y:S01]  /*17a0*/  UMOV UR21, 0xc0000010 ;  /* 0xc000001000157882 */ /* 0x000fe20000000000 */
[----:B------:R-:W-:Y:S02]  /*17b0*/  UMOV UR23, 0xc0000010 ;  /* 0xc000001000177882 */ /* 0x000fe40000000000 */
[----:B------:R-:W-:Y:S01]  /*17c0*/  ULOP3.LUT UR59, UR40, 0x10000, URZ, 0xfc, !UPT ;  /* 0x00010000283b7892 */ /* 0x000fe2000f8efc3f */
[----:B------:R-:W-:Y:S01]  /*17d0*/  UMOV UR20, UR52 ;  /* 0x0000003400147c82 */ /* 0x000fe20008000000 */
[----:B------:R-:W-:Y:S02]  /*17e0*/  UMOV UR13, UR21 ;  /* 0x00000015000d7c82 */ /* 0x000fe40008000000 */
[----:B------:R-:W-:Y:S01]  /*17f0*/  UIMAD UR22, UR61, 0x160, UR59 ;  /* 0x000001603d1678a4 */ /* 0x000fe2000f8e023b */
[----:B------:R-:W-:Y:S01]  /*1800*/  UMOV UR12, UR20 ;  /* 0x00000014000c7c82 */ /* 0x000fe20008000000 */
[----:B------:R-:W-:-:S02]  /*1810*/  UMOV UR15, 0xc0000010 ;  /* 0xc0000010000f7882 */ /* 0x000fc40000000000 */
[----:B------:R-:W-:Y:S02]  /*1820*/  UIADD3 UR14, UR22, 0x20, URZ ;  /* 0x00000020160e7890 */ /* 0x000fe4000fffe03f */
[----:B------:R-:W-:Y:S01]  /*1830*/  UIADD3 UR6, UR22, 0x40, URZ ;  /* 0x0000004016067890 */ /* 0x000fe2000fffe03f */
[----:B------:R-:W-:Y:S02]  /*1840*/  UMOV UR4, UR20 ;  /* 0x0000001400047c82 */ /* 0x000fe40008000000 */
[----:B------:R-:W-:Y:S01]  /*1850*/  IGMMA.64x16x32.S8.S8 R24, gdesc[UR20], RZ, !UPT, gsb0 ;  /* 0x00600000141879f1 */ /* 0x000fe2000c0410ff */
[----:B------:R-:W-:Y:S01]  /*1860*/  UMOV UR5, UR21 ;  /* 0x0000001500057c82 */ /* 0x000fe20008000000 */
[----:B------:R-:W-:Y:S01]  /*1870*/  UMOV UR7, 0xc0000010 ;  /* 0xc000001000077882 */ /* 0x000fe20000000000 */
[----:B------:R-:W-:Y:S01]  /*1880*/  UIADD3 UR10, UR22, 0x60, URZ ;  /* 0x00000060160a7890 */ /* 0x000fe2000fffe03f */
[----:B------:R-:W-:Y:S01]  /*1890*/  UMOV UR8, UR20 ;  /* 0x0000001400087c82 */ /* 0x000fe20008000000 */
        /* <DEDUP_REMOVED lines=30> */
[----:B------:R-:W-:-:S02]  /*1a80*/  WARPGROUP.DEPBAR.LE gsb0, 0x0 ;  /* 0x00008000000079c5 */ /* 0x000fc40000010000 */
[----:B------:R-:W-:Y:S04]  /*1a90*/  STL.64 [R1+0x220], R24 ;  /* 0x0002201801007387 */ /* 0x000fe80000100a00 */
[----:B------:R-:W-:Y:S04]  /*1aa0*/  STL.64 [R1+0x228], R26 ;  /* 0x0002281a01007387 */ /* 0x000fe80000100a00 */
[----:B------:R-:W-:Y:S04]  /*1ab0*/  STL.64 [R1+0x230], R28 ;  /* 0x0002301c01007387 */ /* 0x000fe80000100a00 */
[----:B------:R3:W-:Y:S02]  /*1ac0*/  STL.64 [R1+0x238], R30 ;  /* 0x0002381e01007387 */ /* 0x0007e40000100a00 */
[----:B---3--:R-:W-:-:S06]  /*1ad0*/  WARPGROUP.ARRIVE ;  /* 0x00000000000079c5 */ /* 0x008fcc0000000000 */
[----:B------:R-:W-:Y:S03]  /*1ae0*/  IGMMA.64x16x32.S8.S8 R24, gdesc[UR12], RZ, !UPT, gsb0 ;  /* 0x006000000c1879f1 */ /* 0x000fe6000c0410ff */
[----:B------:R-:W-:Y:S02]  /*1af0*/  WARPGROUP.DEPBAR.LE gsb0, 0x0 ;  /* 0x00008000000079c5 */ /* 0x000fe40000010000 */
[----:B------:R-:W-:Y:S04]  /*1b00*/  STL.64 [R1+0x1a0], R24 ;  /* 0x0001a01801007387 */ /* 0x000fe80000100a00 */
[----:B------:R-:W-:Y:S04]  /*1b10*/  STL.64 [R1+0x1a8], R26 ;  /* 0x0001a81a01007387 */ /* 0x000fe80000100a00 */
[----:B------:R-:W-:Y:S04]  /*1b20*/  STL.64 [R1+0x1b0], R28 ;  /* 0x0001b01c01007387 */ /* 0x000fe80000100a00 */
[----:B------:R3:W-:Y:S02]  /*1b30*/  STL.64 [R1+0x1b8], R30 ;  /* 0x0001b81e01007387 */ /* 0x0007e40000100a00 */
[----:B---3--:R-:W-:-:S06]  /*1b40*/  WARPGROUP.ARRIVE ;  /* 0x00000000000079c5 */ /* 0x008fcc0000000000 */
[----:B------:R-:W-:Y:S01]  /*1b50*/  IGMMA.64x16x32.S8.S8 R24, gdesc[UR4], RZ, !UPT, gsb0 ;  /* 0x00600000041879f1 */ /* 0x000fe2000c0410ff */
[----:B------:R-:W-:Y:S02]  /*1b60*/  UIADD3 UR4, UR52, 0x100, URZ ;  /* 0x0000010034047890 */ /* 0x000fe4000fffe03f */
[----:B------:R-:W-:Y:S02]  /*1b70*/  WARPGROUP.DEPBAR.LE gsb0, 0x0 ;  /* 0x00008000000079c5 */ /* 0x000fe40000010000 */
        /* <DEDUP_REMOVED lines=14> */
[----:B------:R-:W-:Y:S01]  /*1c60*/  WARPGROUP.ARRIVE ;  /* 0x00000000000079c5 */ /* 0x000fe20000000000 */
[----:B------:R-:W-:Y:S04]  /*1c70*/  STL.64 [R1+0x20], R24 ;  /* 0x0000201801007387 */ /* 0x000fe80000100a00 */
[----:B------:R-:W-:Y:S01]  /*1c80*/  STL.64 [R1+0x28], R26 ;  /* 0x0000281a01007387 */ /* 0x000fe20000100a00 */
[----:B------:R-:W-:Y:S03]  /*1c90*/  IGMMA.64x16x32.S8.S8 R208, gdesc[UR16], RZ, !UPT, gsb0 ;  /* 0x0060000010d079f1 */ /* 0x000fe6000c0410ff */
[----:B------:R-:W-:Y:S04]  /*1ca0*/  STL.64 [R1+0x30], R28 ;  /* 0x0000301c01007387 */ /* 0x000fe80000100a00 */
[----:B------:R3:W-:Y:S01]  /*1cb0*/  STL.64 [R1+0x38], R30 ;  /* 0x0000381e01007387 */ /* 0x0007e20000100a00 */
[----:B------:R-:W-:-:S02]  /*1cc0*/  WARPGROUP.DEPBAR.LE gsb0, 0x0 ;  /* 0x00008000000079c5 */ /* 0x000fc40000010000 */
[----:B------:R-:W-:Y:S01]  /*1cd0*/  WARPGROUP.ARRIVE ;  /* 0x00000000000079c5 */ /* 0x000fe20000000000 */
[----:B------:R-:W-:Y:S04]  /*1ce0*/  STL.64 [R1+0x288], R214 ;  /* 0x000288d601007387 */ /* 0x000fe80000100a00 */
[----:B------:R-:W-:Y:S01]  /*1cf0*/  STL.64 [R1+0x280], R212 ;  /* 0x000280d401007387 */ /* 0x000fe20000100a00 */
[----:B------:R-:W-:Y:S03]  /*1d00*/  IGMMA.64x16x32.S8.S8 R176, gdesc[UR28], RZ, !UPT, gsb0 ;  /* 0x006000001cb079f1 */ /* 0x000fe6000c0410ff */
[----:B------:R-:W-:Y:S04]  /*1d10*/  STL.64 [R1+0x278], R210 ;  /* 0x000278d201007387 */ /* 0x000fe80000100a00 */
[----:B------:R-:W-:Y:S01]  /*1d20*/  STL.64 [R1+0x270], R208 ;  /* 0x000270d001007387 */ /* 0x000fe20000100a00 */
[----:B------:R-:W-:-:S02]  /*1d30*/  WARPGROUP.DEPBAR.LE gsb0, 0x0 ;  /* 0x00008000000079c5 */ /* 0x000fc40000010000 */
[----:B------:R-:W-:-:S06]  /*1d40*/  WARPGROUP.ARRIVE ;  /* 0x00000000000079c5 */ /* 0x000fcc0000000000 */
[----:B------:R-:W-:Y:S03]  /*1d50*/  IGMMA.64x16x32.S8.S8 R144, gdesc[UR32], RZ, !UPT, gsb0 ;  /* 0x00600000209079f1 */ /* 0x000fe6000c0410ff */
[----:B------:R-:W-:Y:S02]  /*1d60*/  WARPGROUP.DEPBAR.LE gsb0, 0x0 ;  /* 0x00008000000079c5 */ /* 0x000fe40000010000 */
[----:B------:R-:W-:-:S06]  /*1d70*/  WARPGROUP.ARRIVE ;  /* 0x00000000000079c5 */ /* 0x000fcc0000000000 */
[----:B------:R-:W-:Y:S03]  /*1d80*/  IGMMA.64x16x32.S8.S8 R112, gdesc[UR40], RZ, !UPT, gsb0 ;  /* 0x00600000287079f1 */ /* 0x000fe6000c0410ff */
[----:B------:R-:W-:Y:S02]  /*1d90*/  WARPGROUP.DEPBAR.LE gsb0, 0x0 ;  /* 0x00008000000079c5 */ /* 0x000fe40000010000 */
[----:B------:R-:W-:-:S06]  /*1da0*/  WARPGROUP.ARRIVE ;  /* 0x00000000000079c5 */ /* 0x000fcc0000000000 */
[----:B------:R-:W-:Y:S03]  /*1db0*/  IGMMA.64x16x32.S8.S8 R80, gdesc[UR44], RZ, !UPT, gsb0 ;  /* 0x006000002c5079f1 */ /* 0x000fe6000c0410ff */
[----:B------:R-:W-:Y:S02]  /*1dc0*/  WARPGROUP.DEPBAR.LE gsb0, 0x0 ;  /* 0x00008000000079c5 */ /* 0x000fe40000010000 */
[----:B------:R-:W-:-:S06]  /*1dd0*/  WARPGROUP.ARRIVE ;  /* 0x00000000000079c5 */ /* 0x000fcc0000000000 */
[----:B------:R-:W-:Y:S01]  /*1de0*/  IGMMA.64x16x32.S8.S8 R48, gdesc[UR48], RZ, !UPT, gsb0 ;  /* 0x00600000303079f1 */ /* 0x000fe2000c0410ff */
[----:B------:R-:W-:Y:S01]  /*1df0*/  UMOV UR48, UR4 ;  /* 0x0000000400307c82 */ /* 0x000fe20008000000 */
[----:B------:R-:W-:Y:S01]  /*1e00*/  UMOV UR49, 0xc0000010 ;  /* 0xc000001000317882 */ /* 0x000fe20000000000 */
[----:B------:R-:W-:Y:S01]  /*1e10*/  UMOV UR44, UR48 ;  /* 0x00000030002c7c82 */ /* 0x000fe20008000000 */
        /* <DEDUP_REMOVED lines=38> */
[----:B---3--:R-:W-:-:S06]  /*2080*/  WARPGROUP.ARRIVE ;  /* 0x00000000000079c5 */ /* 0x008fcc0000000000 */
[----:B------:R-:W-:Y:S03]  /*2090*/  IGMMA.64x16x32.S8.S8 R24, gdesc[UR24], RZ, !UPT, gsb0 ;  /* 0x00600000181879f1 */ /* 0x000fe6000c0410ff */
[----:B------:R-:W-:Y:S02]  /*20a0*/  WARPGROUP.DEPBAR.LE gsb0, 0x0 ;  /* 0x00008000000079c5 */ /* 0x000fe40000010000 */
[----:B------:R-:W-:Y:S04]  /*20b0*/  STL.64 [R1], R24 ;  /* 0x0000001801007387 */ /* 0x000fe80000100a00 */
        /* <DEDUP_REMOVED lines=13> */
[----:B------:R-:W-:Y:S01]  /*2190*/  UIADD3 UR52, UR52, 0x300, URZ ;  /* 0x0000030034347890 */ /* 0x000fe2000fffe03f */
        /* <DEDUP_REMOVED lines=112> */
[----:B---3--:R-:W-:-:S06]  /*28a0*/  WARPGROUP.ARRIVE ;  /* 0x00000000000079c5 */ /* 0x008fcc0000000000 */
        /* <DEDUP_REMOVED lines=47> */
[----:B------:R3:W-:Y:S04]  /*2ba0*/  STL.64 [R1+0x1d8], R214 ;  /* 0x0001d8d601007387 */ /* 0x0007e80000100a00 */
[----:B---3--:R3:W5:Y:S04]  /*2bb0*/  LDL.LU.64 R214, [R1+0x288] ;  /* 0x0002880001d67983 */ /* 0x0087680000300a00 */
[----:B------:R3:W5:Y:S04]  /*2bc0*/  LDL.LU.64 R212, [R1+0x280] ;  /* 0x0002800001d47983 */ /* 0x0007680000300a00 */
[----:B------:R3:W5:Y:S04]  /*2bd0*/  LDL.LU.64 R210, [R1+0x278] ;  /* 0x0002780001d27983 */ /* 0x0007680000300a00 */
[----:B------:R3:W5:Y:S01]  /*2be0*/  LDL.LU.64 R208, [R1+0x270] ;  /* 0x0002700001d07983 */ /* 0x0007620000300a00 */
[----:B------:R-:W-:Y:S05]  /*2bf0*/  @!P1 BRA `(.L_x_19) ;  /* 0x0000001c00e49947 */ /* 0x000fea0003800000 */
[----:B01----:R-:W4:Y:S01]  /*2c00*/  LDL R0, [R1+0x264] ;  /* 0x0002640001007983 */ /* 0x003f220000100800 */
[----:B------:R-:W-:Y:S02]  /*2c10*/  UIADD3 UR52, UR61, 0x1, URZ ;  /* 0x000000013d347890 */ /* 0x000fe4000fffe03f */
[----:B------:R-:W-:Y:S02]  /*2c20*/  UMOV UR54, UR61 ;  /* 0x0000003d00367c82 */ /* 0x000fe40008000000 */
[----:B------:R-:W-:-:S04]  /*2c30*/  UISETP.NE.AND UP0, UPT, UR52, 0xa, UPT ;  /* 0x0000000a3400788c */ /* 0x000fc8000bf05270 */
[----:B------:R-:W-:Y:S02]  /*2c40*/  USEL UR4, URZ, 0x1, UP0 ;  /* 0x000000013f047887 */ /* 0x000fe40008000000 */
[----:B------:R-:W-:Y:S01]  /*2c50*/  USEL UR52, UR52, URZ, UP0 ;  /* 0x0000003f34347287 */ /* 0x000fe20008000000 */
[----:B----4-:R-:W-:-:S13]  /*2c60*/  R2UR UR5, R0 ;  /* 0x00000000000572ca */ /* 0x010fda00000e0000 */
[----:B------:R-:W-:-:S06]  /*2c70*/  ULOP3.LUT UR4, UR5, UR4, URZ, 0x3c, !UPT ;  /* 0x0000000405047292 */ /* 0x000fcc000f8e3c3f */
[----:B------:R-:W-:-:S07]  /*2c80*/  IMAD.U32 R0, RZ, RZ, UR4 ;  /* 0x00000004ff007e24 */ /* 0x000fce000f8e00ff */
.L_x_26:
[----:B0----5:R-:W-:Y:S05]  /*2c90*/  @!P0 BRA `(.L_x_20) ;  /* 0x0000000000048947 */ /* 0x021fea0003800000 */
[----:B------:R-:W-:Y:S01]  /*2ca0*/  BPT.TRAP 0x1 ;  /* 0x000000040000795c */ /* 0x000fe20000300000 */
.L_x_20:
[----:B------:R-:W0:Y:S01]  /*2cb0*/  S2UR UR4, SR_CgaCtaId ;  /* 0x00000000000479c3 */ /* 0x000e220000008800 */
[----:B------:R-:W-:Y:S01]  /*2cc0*/  UMOV UR55, 0x400 ;  /* 0x0000040000377882 */ /* 0x000fe20000000000 */
[----:B------:R-:W-:Y:S01]  /*2cd0*/  SHF.L.U32 R3, R0, 0x1f, RZ ;  /* 0x0000001f00037819 */ /* 0x000fe200000006ff */
[----:B0-----:R-:W-:-:S04]  /*2ce0*/  ULEA UR55, UR4, UR55, 0x18 ;  /* 0x0000003704377291 */ /* 0x001fc8000f8ec03f */
[----:B------:R-:W-:-:S09]  /*2cf0*/  ULEA UR4, UR52, UR55, 0x3 ;  /* 0x0000003734047291 */ /* 0x000fd2000f8e183f */
[----:B------:R0:W1:Y:S01]  /*2d00*/  SYNCS.PHASECHK.TRANS64.TRYWAIT P1, [UR4], R3 ;  /* 0x00000003ff0075a7 */ /* 0x0000620008020144 */
[----:B------:R-:W-:Y:S05]  /*2d10*/  @!P0 BRA `(.L_x_21) ;  /* 0x0000000000048947 */ /* 0x000fea0003800000 */
[----:B------:R-:W-:Y:S01]  /*2d20*/  BPT.TRAP 0x1 ;  /* 0x000000040000795c */ /* 0x000fe20000300000 */
.L_x_21:
[----:B-1----:R-:W-:Y:S05]  /*2d30*/  @P1 BRA `(.L_x_22) ;  /* 0x0000000000081947 */ /* 0x002fea0003800000 */
[----:B------:R-:W1:Y:S02]  /*2d40*/  SYNCS.PHASECHK.TRANS64.TRYWAIT P1, [UR4], R3 ;  /* 0x00000003ff0075a7 */ /* 0x000e640008020144 */
[----:B-1----:R-:W-:Y:S05]  /*2d50*/  @!P1 BRA `(.L_x_23) ;  /* 0x0000017400889947 */ /* 0x002fea0003800000 */
.L_x_22:
[----:B------:R-:W-:Y:S04]  /*2d60*/  STL.64 [R1+0x388], R94 ;  /* 0x0003885e01007387 */ /* 0x000fe80000100a00 */
[----:B------:R-:W-:Y:S04]  /*2d70*/  STL.64 [R1+0x380], R92 ;  /* 0x0003805c01007387 */ /* 0x000fe80000100a00 */
[----:B------:R-:W-:Y:S04]  /*2d80*/  STL.64 [R1+0x378], R90 ;  /* 0x0003785a01007387 */ /* 0x000fe80000100a00 */
[----:B------:R4:W-:Y:S04]  /*2d90*/  STL.64 [R1+0x370], R88 ;  /* 0x0003705801007387 */ /* 0x0009e80000100a00 */
[----:B----4-:R-:W4:Y:S04]  /*2da0*/  LDL.LU.64 R88, [R1+0x220] ;  /* 0x0002200001587983 */ /* 0x010f280000300a00 */
[----:B------:R-:W4:Y:S04]  /*2db0*/  LDL.LU.64 R90, [R1+0x228] ;  /* 0x00022800015a7983 */ /* 0x000f280000300a00 */
[----:B------:R-:W4:Y:S04]  /*2dc0*/  LDL.LU.64 R92, [R1+0x230] ;  /* 0x00023000015c7983 */ /* 0x000f280000300a00 */
[----:B------:R-:W4:Y:S04]  /*2dd0*/  LDL.LU.64 R94, [R1+0x238] ;  /* 0x00023800015e7983 */ /* 0x000f280000300a00 */
[----:B------:R-:W-:Y:S04]  /*2de0*/  STL.64 [R1+0x368], R126 ;  /* 0x0003687e01007387 */ /* 0x000fe80000100a00 */
[----:B------:R-:W-:Y:S04]  /*2df0*/  STL.64 [R1+0x360], R124 ;  /* 0x0003607c01007387 */ /* 0x000fe80000100a00 */
[----:B------:R-:W-:Y:S04]  /*2e00*/  STL.64 [R1+0x358], R122 ;  /* 0x0003587a01007387 */ /* 0x000fe80000100a00 */
[----:B------:R0:W-:Y:S04]  /*2e10*/  STL.64 [R1+0x350], R120 ;  /* 0x0003507801007387 */ /* 0x0001e80000100a00 */
[----:B0-----:R-:W2:Y:S04]  /*2e20*/  LDL.LU.64 R120, [R1+0x1a0] ;  /* 0x0001a00001787983 */ /* 0x001ea80000300a00 */
[----:B------:R-:W2:Y:S04]  /*2e30*/  LDL.LU.64 R122, [R1+0x1a8] ;  /* 0x0001a800017a7983 */ /* 0x000ea80000300a00 */
[----:B------:R-:W2:Y:S04]  /*2e40*/  LDL.LU.64 R124, [R1+0x1b0] ;  /* 0x0001b000017c7983 */ /* 0x000ea80000300a00 */
[----:B------:R-:W2:Y:S04]  /*2e50*/  LDL.LU.64 R126, [R1+0x1b8] ;  /* 0x0001b800017e7983 */ /* 0x000ea80000300a00 */
[----:B------:R-:W-:Y:S04]  /*2e60*/  STL.64 [R1+0x348], R158 ;  /* 0x0003489e01007387 */ /* 0x000fe80000100a00 */
[----:B------:R-:W-:Y:S04]  /*2e70*/  STL.64 [R1+0x340], R156 ;  /* 0x0003409c01007387 */ /* 0x000fe80000100a00 */
[----:B------:R-:W-:Y:S04]  /*2e80*/  STL.64 [R1+0x338], R154 ;  /* 0x0003389a01007387 */ /* 0x000fe80000100a00 */
[----:B------:R0:W-:Y:S04]  /*2e90*/  STL.64 [R1+0x330], R152 ;  /* 0x0003309801007387 */ /* 0x0001e80000100a00 */
[----:B0-----:R-:W3:Y:S04]  /*2ea0*/  LDL.LU.64 R152, [R1+0x120] ;  /* 0x0001200001987983 */ /* 0x001ee80000300a00 */
[----:B------:R-:W3:Y:S04]  /*2eb0*/  LDL.LU.64 R154, [R1+0x128] ;  /* 0x00012800019a7983 */ /* 0x000ee80000300a00 */
[----:B------:R-:W3:Y:S04]  /*2ec0*/  LDL.LU.64 R156, [R1+0x130] ;  /* 0x00013000019c7983 */ /* 0x000ee80000300a00 */
[----:B------:R-:W3:Y:S04]  /*2ed0*/  LDL.LU.64 R158, [R1+0x138] ;  /* 0x00013800019e7983 */ /* 0x000ee80000300a00 */
        /* <DEDUP_REMOVED lines=15> */
[----:B------:R-:W3:Y:S01]  /*2fd0*/  LDL.LU.64 R222, [R1+0xb8] ;  /* 0x0000b80001de7983 */ /* 0x000ee20000300a00 */
[----:B------:R-:W-:-:S02]  /*2fe0*/  ULEA UR53, UR52, UR58, 0xa ;  /* 0x0000003a34357291 */ /* 0x000fc4000f8e503f */
[----:B------:R-:W-:Y:S01]  /*2ff0*/  UIMAD UR6, UR52, 0x160, UR59 ;  /* 0x00000160340678a4 */ /* 0x000fe2000f8e023b */
[----:B------:R-:W-:Y:S01]  /*3000*/  UMOV UR5, 0xc0000010 ;  /* 0xc000001000057882 */ /* 0x000fe20000000000 */
[----:B------:R-:W-:Y:S02]  /*3010*/  UMOV UR7, 0xc0000010 ;  /* 0xc000001000077882 */ /* 0x000fe40000000000 */
[----:B------:R-:W-:Y:S01]  /*3020*/  UIADD3 UR10, UR6, 0x20, URZ ;  /* 0x00000020060a7890 */ /* 0x000fe2000fffe03f */
[----:B------:R-:W-:Y:S01]  /*3030*/  UMOV UR4, UR53 ;  /* 0x0000003500047c82 */ /* 0x000fe20008000000 */
[----:B------:R-:W-:Y:S01]  /*3040*/  UMOV UR9, UR5 ;  /* 0x0000000500097c82 */ /* 0x000fe20008000000 */
[----:B------:R-:W-:Y:S01]  /*3050*/  UMOV UR8, UR4 ;  /* 0x0000000400087c82 */ /* 0x000fe20008000000 */
[----:B------:R-:W-:Y:S01]  /*3060*/  UMOV UR11, 0xc0000010 ;  /* 0xc0000010000b7882 */ /* 0x000fe20000000000 */
[----:B------:R-:W-:Y:S01]  /*3070*/  UIADD3 UR14, UR6, 0x40, URZ ;  /* 0x00000040060e7890 */ /* 0x000fe2000fffe03f */
[----:B------:R-:W-:Y:S01]  /*3080*/  UMOV UR12, UR4 ;  /* 0x00000004000c7c82 */ /* 0x000fe20008000000 */
[----:B------:R-:W-:Y:S01]  /*3090*/  UMOV UR13, UR5 ;  /* 0x00000005000d7c82 */ /* 0x000fe20008000000 */
[----:B------:R-:W-:Y:S01]  /*30a0*/  UMOV UR15, 0xc0000010 ;  /* 0xc0000010000f7882 */ /* 0x000fe20000000000 */
[----:B----4-:R-:W-:-:S06]  /*30b0*/  WARPGROUP.ARRIVE ;  /* 0x00000000000079c5 */ /* 0x010fcc0000000000 */
[----:B------:R-:W-:Y:S03]  /*30c0*/  IGMMA.64x16x32.S8.S8 R88, gdesc[UR4], R88, gsb0 ;  /* 0x00600000045879f1 */ /* 0x000fe60008041058 */
[----:B------:R-:W-:Y:S02]  /*30d0*/  WARPGROUP.DEPBAR.LE gsb0, 0x0 ;  /* 0x00008000000079c5 */ /* 0x000fe40000010000 */
[----:B--2---:R-:W-:Y:S01]  /*30e0*/  WARPGROUP.ARRIVE ;  /* 0x00000000000079c5 */ /* 0x004fe20000000000 */
[----:B------:R-:W-:Y:S01]  /*30f0*/  UIADD3 UR18, UR6, 0x60, URZ ;  /* 0x0000006006127890 */ /* 0x000fe2000fffe03f */
[----:B------:R-:W-:Y:S04]  /*3100*/  STL.64 [R1+0x220], R88 ;  /* 0x0002205801007387 */ /* 0x000fe80000100a00 */
[----:B------:R-:W-:Y:S01]  /*3110*/  IGMMA.64x16x32.S8.S8 R120, gdesc[UR8], R120, gsb0 ;  /* 0x00600000087879f1 */ /* 0x000fe20008041078 */
[----:B------:R-:W-:Y:S01]  /*3120*/  UMOV UR16, UR4 ;  /* 0x0000000400107c82 */ /* 0x000fe20008000000 */
[----:B------:R-:W-:Y:S01]  /*3130*/  UMOV UR17, UR5 ;  /* 0x0000000500117c82 */ /* 0x000fe20008000000 */
[----:B------:R-:W-:Y:S01]  /*3140*/  UMOV UR19, 0xc0000010 ;  /* 0xc000001000137882 */ /* 0x000fe20000000000 */
[----:B------:R-:W-:Y:S01]  /*3150*/  UIADD3 UR22, UR6, 0x80, URZ ;  /* 0x0000008006167890 */ /* 0x000fe2000fffe03f */
[----:B------:R-:W-:Y:S01]  /*3160*/  STL.64 [R1+0x228], R90 ;  /* 0x0002285a01007387 */ /* 0x000fe20000100a00 */
        /* <DEDUP_REMOVED lines=9> */
[----:B------:R0:W-:Y:S01]  /*3200*/  STL.64 [R1+0x238], R94 ;  /* 0x0002385e01007387 */ /* 0x0001e20000100a00 */
        /* <DEDUP_REMOVED lines=12> */
[----:B0-----:R-:W2:Y:S01]  /*32d0*/  LDL.LU.64 R94, [R1+0x388] ;  /* 0x00038800015e7983 */ /* 0x001ea20000300a00 */
[----:B------:R-:W-:Y:S01]  /*32e0*/  UMOV UR44, UR4 ;  /* 0x00000004002c7c82 */ /* 0x000fe20008000000 */
[----:B------:R-:W-:Y:S01]  /*32f0*/  UMOV UR45, UR5 ;  /* 0x00000005002d7c82 */ /* 0x000fe20008000000 */
[----:B------:R-:W-:Y:S01]  /*3300*/  UMOV UR47, 0xc0000010 ;  /* 0xc0000010002f7882 */ /* 0x000fe20000000000 */
[----:B------:R-:W-:Y:S01]  /*3310*/  UIADD3 UR50, UR6, 0x140, URZ ;  /* 0x0000014006327890 */ /* 0x000fe2000fffe03f */
[----:B------:R-:W2:Y:S01]  /*3320*/  LDL.LU.64 R92, [R1+0x380] ;  /* 0x00038000015c7983 */ /* 0x000ea20000300a00 */
[----:B------:R-:W-:Y:S01]  /*3330*/  UMOV UR48, UR4 ;  /* 0x0000000400307c82 */ /* 0x000fe20008000000 */
[----:B------:R-:W-:Y:S01]  /*3340*/  UMOV UR49, UR5 ;  /* 0x0000000500317c82 */ /* 0x000fe20008000000 */
[----:B------:R-:W-:Y:S01]  /*3350*/  UMOV UR51, 0xc0000010 ;  /* 0xc000001000337882 */ /* 0x000fe20000000000 */
[----:B------:R-:W-:Y:S01]  /*3360*/  UIADD3 UR8, UR53, 0x100, URZ ;  /* 0x0000010035087890 */ /* 0x000fe2000fffe03f */
[----:B------:R-:W2:Y:S04]  /*3370*/  LDL.LU.64 R90, [R1+0x378] ;  /* 0x00037800015a7983 */ /* 0x000ea80000300a00 */
[----:B------:R-:W2:Y:S01]  /*3380*/  LDL.LU.64 R88, [R1+0x370] ;  /* 0x0003700001587983 */ /* 0x000ea20000300a00 */
[----:B------:R-:W-:-:S02]  /*3390*/  WARPGROUP.DEPBAR.LE gsb0, 0x0 ;  /* 0x00008000000079c5 */ /* 0x000fc40000010000 */
[----:B---3--:R-:W-:Y:S01]  /*33a0*/  WARPGROUP.ARRIVE ;  /* 0x00000000000079c5 */ /* 0x008fe20000000000 */
[----:B------:R-:W-:Y:S04]  /*33b0*/  STL.64 [R1+0x1a0], R120 ;  /* 0x0001a07801007387 */ /* 0x000fe80000100a00 */
[----:B------:R-:W-:Y:S01]  /*33c0*/  STL.64 [R1+0x1a8], R122 ;  /* 0x0001a87a01007387 */ /* 0x000fe20000100a00 */
[----:B------:R-:W-:Y:S03]  /*33d0*/  IGMMA.64x16x32.S8.S8 R152, gdesc[UR12], R152, gsb0 ;  /* 0x006000000c9879f1 */ /* 0x000fe60008041098 */
[----:B------:R-:W-:Y:S04]  /*33e0*/  STL.64 [R1+0x1b0], R124 ;  /* 0x0001b07c01007387 */ /* 0x000fe80000100a00 */
[----:B------:R0:W-:Y:S04]  /*33f0*/  STL.64 [R1+0x1b8], R126 ;  /* 0x0001b87e01007387 */ /* 0x0001e80000100a00 */
[----:B0-----:R-:W3:Y:S04]  /*3400*/  LDL.LU.64 R126, [R1+0x368] ;  /* 0x00036800017e7983 */ /* 0x001ee80000300a00 */
[----:B------:R-:W3:Y:S04]  /*3410*/  LDL.LU.64 R124, [R1+0x360] ;  /* 0x00036000017c7983 */ /* 0x000ee80000300a00 */
[----:B------:R-:W3:Y:S04]  /*3420*/  LDL.LU.64 R122, [R1+0x358] ;  /* 0x00035800017a7983 */ /* 0x000ee80000300a00 */
[----:B------:R-:W3:Y:S01]  /*3430*/  LDL.LU.64 R120, [R1+0x350] ;  /* 0x0003500001787983 */ /* 0x000ee20000300a00 */
[----:B------:R-:W-:-:S02]  /*3440*/  WARPGROUP.DEPBAR.LE gsb0, 0x0 ;  /* 0x00008000000079c5 */ /* 0x000fc40000010000 */
[----:B------:R-:W-:Y:S01]  /*3450*/  WARPGROUP.ARRIVE ;  /* 0x00000000000079c5 */ /* 0x000fe20000000000 */
[----:B------:R-:W-:Y:S04]  /*3460*/  STL.64 [R1+0x120], R152 ;  /* 0x0001209801007387 */ /* 0x000fe80000100a00 */
[----:B------:R-:W-:Y:S01]  /*3470*/  STL.64 [R1+0x128], R154 ;  /* 0x0001289a01007387 */ /* 0x000fe20000100a00 */
[----:B------:R-:W-:Y:S03]  /*3480*/  IGMMA.64x16x32.S8.S8 R216, gdesc[UR16], R216, gsb0 ;  /* 0x0060000010d879f1 */ /* 0x000fe600080410d8 */
[----:B------:R-:W-:Y:S04]  /*3490*/  STL.64 [R1+0x130], R156 ;  /* 0x0001309c01007387 */ /* 0x000fe80000100a00 */
[----:B------:R0:W-:Y:S04]  /*34a0*/  STL.64 [R1+0x138], R158 ;  /* 0x0001389e01007387 */ /* 0x0001e80000100a00 */
[----:B0-----:R-:W4:Y:S04]  /*34b0*/  LDL.LU.64 R158, [R1+0x348] ;  /* 0x00034800019e7983 */ /* 0x001f280000300a00 */
[----:B------:R-:W4:Y:S04]  /*34c0*/  LDL.LU.64 R156, [R1+0x340] ;  /* 0x00034000019c7983 */ /* 0x000f280000300a00 */
[----:B------:R-:W4:Y:S04]  /*34d0*/  LDL.LU.64 R154, [R1+0x338] ;  /* 0x00033800019a7983 */ /* 0x000f280000300a00 */
[----:B------:R-:W4:Y:S01]  /*34e0*/  LDL.LU.64 R152, [R1+0x330] ;  /* 0x0003300001987983 */ /* 0x000f220000300a00 */
[----:B------:R-:W-:-:S02]  /*34f0*/  WARPGROUP.DEPBAR.LE gsb0, 0x0 ;  /* 0x00008000000079c5 */ /* 0x000fc40000010000 */
[----:B------:R-:W-:Y:S01]  /*3500*/  WARPGROUP.ARRIVE ;  /* 0x00000000000079c5 */ /* 0x000fe20000000000 */
[----:B------:R0:W-:Y:S04]  /*3510*/  STL.64 [R1+0xa0], R216 ;  /* 0x0000a0d801007387 */ /* 0x0001e80000100a00 */
[----:B------:R1:W-:Y:S01]  /*3520*/  STL.64 [R1+0xa8], R218 ;  /* 0x0000a8da01007387 */ /* 0x0003e20000100a00 */
[----:B------:R-:W-:Y:S03]  /*3530*/  IGMMA.64x16x32.S8.S8 R184, gdesc[UR20], R184, gsb0 ;  /* 0x0060000014b879f1 */ /* 0x000fe600080410b8 */
[----:B------:R1:W-:Y:S04]  /*3540*/  STL.64 [R1+0xb0], R220 ;  /* 0x0000b0dc01007387 */ /* 0x0003e80000100a00 */
[----:B------:R1:W-:Y:S04]  /*3550*/  STL.64 [R1+0xb8], R222 ;  /* 0x0000b8de01007387 */ /* 0x0003e80000100a00 */
[----:B0-----:R-:W2:Y:S04]  /*3560*/  LDL.LU.64 R216, [R1+0x80] ;  /* 0x0000800001d87983 */ /* 0x001ea80000300a00 */
[----:B-1----:R-:W2:Y:S04]  /*3570*/  LDL.LU.64 R218, [R1+0x88] ;  /* 0x0000880001da7983 */ /* 0x002ea80000300a00 */
[----:B------:R-:W2:Y:S01]  /*3580*/  LDL.LU.64 R220, [R1+0x90] ;  /* 0x0000900001dc7983 */ /* 0x000ea20000300a00 */
[----:B------:R-:W-:-:S02]  /*3590*/  WARPGROUP.DEPBAR.LE gsb0, 0x0 ;  /* 0x00008000000079c5 */ /* 0x000fc40000010000 */
[----:B-----5:R-:W-:-:S06]  /*35a0*/  WARPGROUP.ARRIVE ;  /* 0x00000000000079c5 */ /* 0x020fcc0000000000 */
[----:B------:R-:W-:Y:S03]  /*35b0*/  IGMMA.64x16x32.S8.S8 R208, gdesc[UR24], R208, gsb0 ;  /* 0x0060000018d079f1 */ /* 0x000fe600080410d0 */
[----:B------:R-:W-:Y:S02]  /*35c0*/  WARPGROUP.DEPBAR.LE gsb0, 0x0 ;  /* 0x00008000000079c5 */ /* 0x000fe40000010000 */
[----:B------:R-:W-:-:S06]  /*35d0*/  WARPGROUP.ARRIVE ;  /* 0x00000000000079c5 */ /* 0x000fcc0000000000 */
        /* <DEDUP_REMOVED lines=12> */
[----:B------:R-:W-:Y:S01]  /*36a0*/  IGMMA.64x16x32.S8.S8 R48, gdesc[UR48], R48, gsb0 ;  /* 0x00600000303079f1 */ /* 0x000fe20008041030 */
[----:B------:R-:W-:Y:S01]  /*36b0*/  UMOV UR48, UR8 ;  /* 0x0000000800307c82 */ /* 0x000fe20008000000 */
[----:B------:R-:W-:Y:S01]  /*36c0*/  UMOV UR49, 0xc0000010 ;  /* 0xc000001000317882 */ /* 0x000fe20000000000 */
[----:B------:R0:W-:Y:S04]  /*36d0*/  STL.64 [R1+0x20], R184 ;  /* 0x000020b801007387 */ /* 0x0001e80000100a00 */
[----:B------:R1:W-:Y:S04]  /*36e0*/  STL.64 [R1+0x28], R186 ;  /* 0x000028ba01007387 */ /* 0x0003e80000100a00 */
[----:B------:R1:W-:Y:S01]  /*36f0*/  STL.64 [R1+0x30], R188 ;  /* 0x000030bc01007387 */ /* 0x0003e20000100a00 */
[----:B------:R-:W-:-:S02]  /*3700*/  WARPGROUP.DEPBAR.LE gsb0, 0x0 ;  /* 0x00008000000079c5 */ /* 0x000fc40000010000 */
[----:B------:R-:W-:-:S06]  /*3710*/  WARPGROUP.ARRIVE ;  /* 0x00000000000079c5 */ /* 0x000fcc0000000000 */
[----:B------:R-:W-:Y:S01]  /*3720*/  IGMMA.64x16x32.S8.S8 R40, gdesc[UR48], R40, gsb0 ;  /* 0x00600000302879f1 */ /* 0x000fe20008041028 */
[----:B------:R1:W-:Y:S04]  /*3730*/  STL.64 [R1+0x38], R190 ;  /* 0x000038be01007387 */ /* 0x0003e80000100a00 */
[----:B------:R-:W2:Y:S04]  /*3740*/  LDL.LU.64 R222, [R1+0x98] ;  /* 0x0000980001de7983 */ /* 0x000ea80000300a00 */
[----:B0-----:R-:W3:Y:S04]  /*3750*/  LDL.LU.64 R184, [R1+0x100] ;  /* 0x0001000001b87983 */ /* 0x001ee80000300a00 */
[----:B-1----:R-:W3:Y:S04]  /*3760*/  LDL.LU.64 R186, [R1+0x108] ;  /* 0x0001080001ba7983 */ /* 0x002ee80000300a00 */
[----:B------:R-:W3:Y:S04]  /*3770*/  LDL.LU.64 R188, [R1+0x110] ;  /* 0x0001100001bc7983 */ /* 0x000ee80000300a00 */
[----:B------:R-:W3:Y:S04]  /*3780*/  LDL.LU.64 R190, [R1+0x118] ;  /* 0x0001180001be7983 */ /* 0x000ee80000300a00 */
[----:B------:R-:W-:Y:S04]  /*3790*/  STL.64 [R1+0x288], R214 ;  /* 0x000288d601007387 */ /* 0x000fe80000100a00 */
[----:B------:R-:W-:Y:S04]  /*37a0*/  STL.64 [R1+0x280], R212 ;  /* 0x000280d401007387 */ /* 0x000fe80000100a00 */
[----:B------:R-:W-:Y:S04]  /*37b0*/  STL.64 [R1+0x278], R210 ;  /* 0x000278d201007387 */ /* 0x000fe80000100a00 */
[----:B------:R0:W-:Y:S04]  /*37c0*/  STL.64 [R1+0x270], R208 ;  /* 0x000270d001007387 */ /* 0x0001e80000100a00 */
[----:B0-----:R-:W4:Y:S04]  /*37d0*/  LDL.LU.64 R208, [R1] ;  /* 0x0000000001d07983 */ /* 0x001f280000300a00 */
[----:B------:R-:W4:Y:S04]  /*37e0*/  LDL.LU.64 R210, [R1+0x8] ;  /* 0x0000080001d27983 */ /* 0x000f280000300a00 */
[----:B------:R-:W4:Y:S04]  /*37f0*/  LDL.LU.64 R212, [R1+0x10] ;  /* 0x0000100001d47983 */ /* 0x000f280000300a00 */
[----:B------:R-:W4:Y:S01]  /*3800*/  LDL.LU.64 R214, [R1+0x18] ;  /* 0x0000180001d67983 */ /* 0x000f220000300a00 */
[----:B------:R-:W-:-:S02]  /*3810*/  WARPGROUP.DEPBAR.LE gsb0, 0x0 ;  /* 0x00008000000079c5 */ /* 0x000fc40000010000 */
[----:B------:R-:W-:Y:S01]  /*3820*/  WARPGROUP.ARRIVE ;  /* 0x00000000000079c5 */ /* 0x000fe20000000000 */
[----:B------:R-:W-:Y:S01]  /*3830*/  UMOV UR44, UR48 ;  /* 0x00000030002c7c82 */ /* 0x000fe20008000000 */
[----:B------:R-:W-:-:S04]  /*3840*/  UMOV UR45, UR49 ;  /* 0x00000031002d7c82 */ /* 0x000fc80008000000 */
[----:B------:R-:W-:Y:S01]  /*3850*/  IGMMA.64x16x32.S8.S8 R72, gdesc[UR44], R72, gsb0 ;  /* 0x006000002c4879f1 */ /* 0x000fe20008041048 */
[----:B------:R-:W-:Y:S01]  /*3860*/  UMOV UR40, UR48 ;  /* 0x0000003000287c82 */ /* 0x000fe20008000000 */
[----:B------:R-:W-:Y:S01]  /*3870*/  UMOV UR41, UR49 ;  /* 0x0000003100297c82 */ /* 0x000fe20008000000 */
[----:B------:R-:W-:Y:S02]  /*3880*/  WARPGROUP.DEPBAR.LE gsb0, 0x0 ;  /* 0x00008000000079c5 */ /* 0x000fe40000010000 */
[----:B------:R-:W-:-:S06]  /*3890*/  WARPGROUP.ARRIVE ;  /* 0x00000000000079c5 */ /* 0x000fcc0000000000 */
        /* <DEDUP_REMOVED lines=19> */
[----:B----4-:R-:W-:-:S06]  /*39d0*/  WARPGROUP.ARRIVE ;  /* 0x00000000000079c5 */ /* 0x010fcc0000000000 */
[----:B------:R-:W-:Y:S01]  /*39e0*/  IGMMA.64x16x32.S8.S8 R208, gdesc[UR20], R208, gsb0 ;  /* 0x0060000014d079f1 */ /* 0x000fe200080410d0 */
[----:B------:R-:W-:Y:S01]  /*39f0*/  UMOV UR16, UR48 ;  /* 0x0000003000107c82 */ /* 0x000fe20008000000 */
[----:B------:R-:W-:Y:S01]  /*3a00*/  UMOV UR17, UR49 ;  /* 0x0000003100117c82 */ /* 0x000fe20008000000 */
[----:B------:R-:W-:Y:S02]  /*3a10*/  WARPGROUP.DEPBAR.LE gsb0, 0x0 ;  /* 0x00008000000079c5 */ /* 0x000fe40000010000 */
[----:B--2---:R-:W-:-:S06]  /*3a20*/  WARPGROUP.ARRIVE ;  /* 0x00000000000079c5 */ /* 0x004fcc0000000000 */
[----:B------:R-:W-:Y:S01]  /*3a30*/  IGMMA.64x16x32.S8.S8 R216, gdesc[UR16], R216, gsb0 ;  /* 0x0060000010d879f1 */ /* 0x000fe200080410d8 */
[----:B------:R-:W-:Y:S01]  /*3a40*/  UMOV UR12, UR48 ;  /* 0x00000030000c7c82 */ /* 0x000fe20008000000 */
[----:B------:R-:W-:Y:S01]  /*3a50*/  UMOV UR13, UR49 ;  /* 0x00000031000d7c82 */ /* 0x000fe20008000000 */
[----:B------:R-:W-:Y:S04]  /*3a60*/  STL.64 [R1+0x2a8], R182 ;  /* 0x0002a8b601007387 */ /* 0x000fe80000100a00 */
[----:B------:R-:W-:Y:S04]  /*3a70*/  STL.64 [R1+0x2a0], R180 ;  /* 0x0002a0b401007387 */ /* 0x000fe80000100a00 */
[----:B------:R-:W-:Y:S01]  /*3a80*/  STL.64 [R1+0x298], R178 ;  /* 0x000298b201007387 */ /* 0x000fe20000100a00 */
[----:B------:R-:W-:-:S02]  /*3a90*/  WARPGROUP.DEPBAR.LE gsb0, 0x0 ;  /* 0x00008000000079c5 */ /* 0x000fc40000010000 */
[----:B---3--:R-:W-:-:S06]  /*3aa0*/  WARPGROUP.ARRIVE ;  /* 0x00000000000079c5 */ /* 0x008fcc0000000000 */
[----:B------:R-:W-:Y:S01]  /*3ab0*/  IGMMA.64x16x32.S8.S8 R184, gdesc[UR12], R184, gsb0 ;  /* 0x006000000cb879f1 */ /* 0x000fe200080410b8 */
[----:B------:R-:W-:Y:S04]  /*3ac0*/  STL.64 [R1+0x290], R176 ;  /* 0x000290b001007387 */ /* 0x000fe80000100a00 */
        /* <DEDUP_REMOVED lines=8> */
[----:B------:R-:W-:Y:S04]  /*3b50*/  STL.64 [R1], R208 ;  /* 0x000000d001007387 */ /* 0x000fe80000100a00 */
[----:B------:R-:W-:Y:S04]  /*3b60*/  STL.64 [R1+0x8], R210 ;  /* 0x000008d201007387 */ /* 0x000fe80000100a00 */
[----:B------:R-:W-:Y:S04]  /*3b70*/  STL.64 [R1+0x10], R212 ;  /* 0x000010d401007387 */ /* 0x000fe80000100a00 */
[----:B------:R-:W-:Y:S04]  /*3b80*/  STL.64 [R1+0x18], R214 ;  /* 0x000018d601007387 */ /* 0x000fe80000100a00 */
[----:B------:R-:W-:Y:S01]  /*3b90*/  STL.64 [R1+0x80], R216 ;  /* 0x000080d801007387 */ /* 0x000fe20000100a00 */
[----:B------:R-:W-:-:S03]  /*3ba0*/  WARPGROUP.DEPBAR.LE gsb0, 0x0 ;  /* 0x00008000000079c5 */ /* 0x000fc60000010000 */
[----:B------:R-:W-:Y:S04]  /*3bb0*/  STL.64 [R1+0x88], R218 ;  /* 0x000088da01007387 */ /* 0x000fe80000100a00 */
[----:B------:R-:W-:Y:S04]  /*3bc0*/  STL.64 [R1+0x90], R220 ;  /* 0x000090dc01007387 */ /* 0x000fe80000100a00 */
[----:B------:R-:W-:Y:S04]  /*3bd0*/  STL.64 [R1+0x98], R222 ;  /* 0x000098de01007387 */ /* 0x000fe80000100a00 */
[----:B------:R0:W-:Y:S04]  /*3be0*/  STL.64 [R1+0x100], R184 ;  /* 0x000100b801007387 */ /* 0x0001e80000100a00 */
[----:B------:R1:W-:Y:S04]  /*3bf0*/  STL.64 [R1+0x108], R186 ;  /* 0x000108ba01007387 */ /* 0x0003e80000100a00 */
[----:B------:R2:W-:Y:S04]  /*3c00*/  STL.64 [R1+0x110], R188 ;  /* 0x000110bc01007387 */ /* 0x0005e80000100a00 */
[----:B------:R3:W-:Y:S04]  /*3c10*/  STL.64 [R1+0x118], R190 ;  /* 0x000118be01007387 */ /* 0x0007e80000100a00 */
[----:B0-----:R-:W4:Y:S04]  /*3c20*/  LDL.LU.64 R184, [R1+0x180] ;  /* 0x0001800001b87983 */ /* 0x001f280000300a00 */
[----:B-1----:R-:W4:Y:S04]  /*3c30*/  LDL.LU.64 R186, [R1+0x188] ;  /* 0x0001880001ba7983 */ /* 0x002f280000300a00 */
[----:B--2---:R-:W4:Y:S04]  /*3c40*/  LDL.LU.64 R188, [R1+0x190] ;  /* 0x0001900001bc7983 */ /* 0x004f280000300a00 */
[----:B---3--:R-:W4:Y:S04]  /*3c50*/  LDL.LU.64 R190, [R1+0x198] ;  /* 0x0001980001be7983 */ /* 0x008f280000300a00 */
[----:B------:R-:W2:Y:S04]  /*3c60*/  LDL.LU.64 R216, [R1+0x200] ;  /* 0x0002000001d87983 */ /* 0x000ea80000300a00 */
[----:B------:R-:W2:Y:S04]  /*3c70*/  LDL.LU.64 R218, [R1+0x208] ;  /* 0x0002080001da7983 */ /* 0x000ea80000300a00 */
[----:B------:R-:W2:Y:S04]  /*3c80*/  LDL.LU.64 R220, [R1+0x210] ;  /* 0x0002100001dc7983 */ /* 0x000ea80000300a00 */
[----:B------:R-:W2:Y:S04]  /*3c90*/  LDL.LU.64 R222, [R1+0x218] ;  /* 0x0002180001de7983 */ /* 0x000ea80000300a00 */
[----:B------:R-:W3:Y:S04]  /*3ca0*/  LDL.LU.64 R208, [R1+0x1e0] ;  /* 0x0001e00001d07983 */ /* 0x000ee80000300a00 */
        /* <DEDUP_REMOVED lines=14> */
[----:B------:R-:W3:Y:S01]  /*3d90*/  LDL.LU.64 R118, [R1+0x78] ;  /* 0x0000780001767983 */ /* 0x000ee20000300a00 */
[----:B------:R-:W-:Y:S01]  /*3da0*/  UMOV UR8, UR48 ;  /* 0x0000003000087c82 */ /* 0x000fe20008000000 */
[----:B------:R-:W-:Y:S01]  /*3db0*/  UMOV UR9, UR49 ;  /* 0x0000003100097c82 */ /* 0x000fe20008000000 */
[----:B------:R-:W-:Y:S01]  /*3dc0*/  UMOV UR4, UR48 ;  /* 0x0000003000047c82 */ /* 0x000fe20008000000 */
[----:B------:R-:W-:Y:S01]  /*3dd0*/  UMOV UR5, UR49 ;  /* 0x0000003100057c82 */ /* 0x000fe20008000000 */
[----:B------:R-:W-:Y:S01]  /*3de0*/  UIADD3 UR12, UR53, 0x200, URZ ;  /* 0x00000200350c7890 */ /* 0x000fe2000fffe03f */
[----:B----4-:R-:W-:-:S06]  /*3df0*/  WARPGROUP.ARRIVE ;  /* 0x00000000000079c5 */ /* 0x010fcc0000000000 */
[----:B------:R-:W-:Y:S03]  /*3e00*/  IGMMA.64x16x32.S8.S8 R184, gdesc[UR8], R184, gsb0 ;  /* 0x0060000008b879f1 */ /* 0x000fe600080410b8 */
[----:B------:R-:W-:Y:S02]  /*3e10*/  WARPGROUP.DEPBAR.LE gsb0, 0x0 ;  /* 0x00008000000079c5 */ /* 0x000fe40000010000 */
[----:B--2---:R-:W-:-:S06]  /*3e20*/  WARPGROUP.ARRIVE ;  /* 0x00000000000079c5 */ /* 0x004fcc0000000000 */
[----:B------:R-:W-:Y:S01]  /*3e30*/  IGMMA.64x16x32.S8.S8 R216, gdesc[UR4], R216, gsb0 ;  /* 0x0060000004d879f1 */ /* 0x000fe200080410d8 */
[----:B------:R-:W-:Y:S01]  /*3e40*/  UMOV UR4, UR12 ;  /* 0x0000000c00047c82 */ /* 0x000fe20008000000 */
[----:B------:R-:W-:Y:S01]  /*3e50*/  UMOV UR5, 0xc0000010 ;  /* 0xc000001000057882 */ /* 0x000fe20000000000 */
[----:B------:R-:W-:Y:S02]  /*3e60*/  WARPGROUP.DEPBAR.LE gsb0, 0x0 ;  /* 0x00008000000079c5 */ /* 0x000fe40000010000 */
[----:B---3--:R-:W-:-:S06]  /*3e70*/  WARPGROUP.ARRIVE ;  /* 0x00000000000079c5 */ /* 0x008fcc0000000000 */
        /* <DEDUP_REMOVED lines=48> */
[----:B------:R-:W-:Y:S01]  /*4180*/  STL.64 [R1+0x180], R184 ;  /* 0x000180b801007387 */ /* 0x000fe20000100a00 */
[----:B------:R-:W-:Y:S02]  /*4190*/  WARPGROUP.DEPBAR.LE gsb0, 0x0 ;  /* 0x00008000000079c5 */ /* 0x000fe40000010000 */
[----:B------:R-:W-:-:S06]  /*41a0*/  WARPGROUP.ARRIVE ;  /* 0x00000000000079c5 */ /* 0x000fcc0000000000 */
[----:B------:R-:W-:Y:S01]  /*41b0*/  IGMMA.64x16x32.S8.S8 R32, gdesc[UR48], R32, gsb0 ;  /* 0x00600000302079f1 */ /* 0x000fe20008041020 */
[----:B------:R-:W-:Y:S04]  /*41c0*/  STL.64 [R1+0x188], R186 ;  /* 0x000188ba01007387 */ /* 0x000fe80000100a00 */
[----:B------:R-:W-:Y:S04]  /*41d0*/  STL.64 [R1+0x190], R188 ;  /* 0x000190bc01007387 */ /* 0x000fe80000100a00 */
[----:B------:R0:W-:Y:S01]  /*41e0*/  STL.64 [R1+0x198], R190 ;  /* 0x000198be01007387 */ /* 0x0001e20000100a00 */
[----:B------:R-:W-:-:S03]  /*41f0*/  UIADD3 UR53, UR53, 0x300, URZ ;  /* 0x0000030035357890 */ /* 0x000fc6000fffe03f */
[----:B0-----:R-:W2:Y:S04]  /*4200*/  LDL.LU.64 R190, [R1+0x328] ;  /* 0x0003280001be7983 */ /* 0x001ea80000300a00 */
[----:B------:R-:W2:Y:S04]  /*4210*/  LDL.LU.64 R188, [R1+0x320] ;  /* 0x0003200001bc7983 */ /* 0x000ea80000300a00 */
[----:B------:R-:W2:Y:S04]  /*4220*/  LDL.LU.64 R186, [R1+0x318] ;  /* 0x0003180001ba7983 */ /* 0x000ea80000300a00 */
[----:B------:R-:W2:Y:S01]  /*4230*/  LDL.LU.64 R184, [R1+0x310] ;  /* 0x0003100001b87983 */ /* 0x000ea20000300a00 */
[----:B------:R-:W-:Y:S01]  /*4240*/  UMOV UR48, UR53 ;  /* 0x0000003500307c82 */ /* 0x000fe20008000000 */
[----:B------:R-:W-:Y:S01]  /*4250*/  UMOV UR49, 0xc0000010 ;  /* 0xc000001000317882 */ /* 0x000fe20000000000 */
[----:B------:R-:W-:-:S02]  /*4260*/  WARPGROUP.DEPBAR.LE gsb0, 0x0 ;  /* 0x00008000000079c5 */ /* 0x000fc40000010000 */
[----:B------:R-:W-:-:S06]  /*4270*/  WARPGROUP.ARRIVE ;  /* 0x00000000000079c5 */ /* 0x000fcc0000000000 */
[----:B------:R-:W-:Y:S01]  /*4280*/  IGMMA.64x16x32.S8.S8 R24, gdesc[UR48], R24, gsb0 ;  /* 0x00600000301879f1 */ /* 0x000fe20008041018 */
        /* <DEDUP_REMOVED lines=8> */
[----:B------:R-:W-:Y:S01]  /*4310*/  UMOV UR44, UR48 ;  /* 0x00000030002c7c82 */ /* 0x000fe20008000000 */
[----:B------:R-:W-:Y:S01]  /*4320*/  UMOV UR45, UR49 ;  /* 0x00000031002d7c82 */ /* 0x000fe20008000000 */
[----:B------:R-:W-:-:S02]  /*4330*/  WARPGROUP.DEPBAR.LE gsb0, 0x0 ;  /* 0x00008000000079c5 */ /* 0x000fc40000010000 */
[----:B------:R-:W-:-:S06]  /*4340*/  WARPGROUP.ARRIVE ;  /* 0x00000000000079c5 */ /* 0x000fcc0000000000 */
        /* <DEDUP_REMOVED lines=13> */
[----:B------:R0:W-:Y:S04]  /*4420*/  STL.64 [R1+0x60], R112 ;  /* 0x0000607001007387 */ /* 0x0001e80000100a00 */
[----:B------:R1:W-:Y:S04]  /*4430*/  STL.64 [R1+0x68], R114 ;  /* 0x0000687201007387 */ /* 0x0003e80000100a00 */
[----:B------:R4:W-:Y:S04]  /*4440*/  STL.64 [R1+0x70], R116 ;  /* 0x0000707401007387 */ /* 0x0009e80000100a00 */
[----:B------:R4:W-:Y:S04]  /*4450*/  STL.64 [R1+0x78], R118 ;  /* 0x0000787601007387 */ /* 0x0009e80000100a00 */
[----:B0-----:R-:W3:Y:S04]  /*4460*/  LDL.LU.64 R112, [R1+0x40] ;  /* 0x0000400001707983 */ /* 0x001ee80000300a00 */
[----:B-1----:R-:W3:Y:S04]  /*4470*/  LDL.LU.64 R114, [R1+0x48] ;  /* 0x0000480001727983 */ /* 0x002ee80000300a00 */
[----:B----4-:R-:W4:Y:S04]  /*4480*/  LDL.LU.64 R116, [R1+0x50] ;  /* 0x0000500001747983 */ /* 0x010f280000300a00 */
[----:B------:R-:W4:Y:S01]  /*4490*/  LDL.LU.64 R118, [R1+0x58] ;  /* 0x0000580001767983 */ /* 0x000f220000300a00 */
[----:B------:R-:W-:-:S02]  /*44a0*/  WARPGROUP.DEPBAR.LE gsb0, 0x0 ;  /* 0x00008000000079c5 */ /* 0x000fc40000010000 */
[----:B------:R-:W-:Y:S01]  /*44b0*/  WARPGROUP.ARRIVE ;  /* 0x00000000000079c5 */ /* 0x000fe20000000000 */
[----:B------:R-:W-:Y:S01]  /*44c0*/  UMOV UR40, UR48 ;  /* 0x0000003000287c82 */ /* 0x000fe20008000000 */
[----:B------:R-:W-:Y:S01]  /*44d0*/  UMOV UR41, UR49 ;  /* 0x0000003100297c82 */ /* 0x000fe20008000000 */
[----:B------:R-:W4:Y:S03]  /*44e0*/  LDL.LU.64 R144, [R1+0xc0] ;  /* 0x0000c00001907983 */ /* 0x000f260000300a00 */
[----:B------:R-:W-:Y:S01]  /*44f0*/  IGMMA.64x16x32.S8.S8 R88, gdesc[UR40], R88, gsb0 ;  /* 0x00600000285879f1 */ /* 0x000fe20008041058 */
[----:B------:R-:W4:Y:S04]  /*4500*/  LDL.LU.64 R146, [R1+0xc8] ;  /* 0x0000c80001927983 */ /* 0x000f280000300a00 */
[----:B------:R-:W4:Y:S04]  /*4510*/  LDL.LU.64 R148, [R1+0xd0] ;  /* 0x0000d00001947983 */ /* 0x000f280000300a00 */
[----:B------:R-:W4:Y:S01]  /*4520*/  LDL.LU.64 R150, [R1+0xd8] ;  /* 0x0000d80001967983 */ /* 0x000f220000300a00 */
[----:B------:R-:W-:Y:S01]  /*4530*/  UMOV UR32, UR48 ;  /* 0x0000003000207c82 */ /* 0x000fe20008000000 */
[----:B------:R-:W-:-:S02]  /*4540*/  UMOV UR33, UR49 ;  /* 0x0000003100217c82 */ /* 0x000fc40008000000 */
[----:B------:R-:W4:Y:S04]  /*4550*/  LDL.LU.64 R176, [R1+0x140] ;  /* 0x0001400001b07983 */ /* 0x000f280000300a00 */
        /* <DEDUP_REMOVED lines=9> */
[----:B------:R-:W-:-:S02]  /*45f0*/  WARPGROUP.DEPBAR.LE gsb0, 0x0 ;  /* 0x00008000000079c5 */ /* 0x000fc40000010000 */
[----:B------:R-:W-:-:S06]  /*4600*/  WARPGROUP.ARRIVE ;  /* 0x00000000000079c5 */ /* 0x000fcc0000000000 */
[----:B------:R-:W-:Y:S03]  /*4610*/  IGMMA.64x16x32.S8.S8 R120, gdesc[UR32], R120, gsb0 ;  /* 0x00600000207879f1 */ /* 0x000fe60008041078 */
[----:B------:R-:W-:Y:S02]  /*4620*/  WARPGROUP.DEPBAR.LE gsb0, 0x0 ;  /* 0x00008000000079c5 */ /* 0x000fe40000010000 */
[----:B------:R-:W-:-:S06]  /*4630*/  WARPGROUP.ARRIVE ;  /* 0x00000000000079c5 */ /* 0x000fcc0000000000 */
        /* <DEDUP_REMOVED lines=8> */
[----:B------:R-:W-:Y:S02]  /*46c0*/  WARPGROUP.DEPBAR.LE gsb0, 0x0 ;  /* 0x00008000000079c5 */ /* 0x000fe40000010000 */
[----:B---3--:R-:W-:-:S06]  /*46d0*/  WARPGROUP.ARRIVE ;  /* 0x00000000000079c5 */ /* 0x008fcc0000000000 */
        /* <DEDUP_REMOVED lines=18> */
[----:B------:R-:W-:Y:S04]  /*4800*/  STL.64 [R1+0x40], R112 ;  /* 0x0000407001007387 */ /* 0x000fe80000100a00 */
[----:B------:R-:W-:Y:S04]  /*4810*/  STL.64 [R1+0x48], R114 ;  /* 0x0000487201007387 */ /* 0x000fe80000100a00 */
[----:B------:R-:W-:Y:S01]  /*4820*/  STL.64 [R1+0x50], R116 ;  /* 0x0000507401007387 */ /* 0x000fe20000100a00 */
[----:B------:R-:W-:-:S02]  /*4830*/  WARPGROUP.DEPBAR.LE gsb0, 0x0 ;  /* 0x00008000000079c5 */ /* 0x000fc40000010000 */
[----:B------:R-:W-:-:S06]  /*4840*/  WARPGROUP.ARRIVE ;  /* 0x00000000000079c5 */ /* 0x000fcc0000000000 */
[----:B------:R-:W-:Y:S01]  /*4850*/  IGMMA.64x16x32.S8.S8 R208, gdesc[UR4], R208, gsb0 ;  /* 0x0060000004d079f1 */ /* 0x000fe200080410d0 */
[----:B------:R0:W-:Y:S04]  /*4860*/  STL.64 [R1+0x58], R118 ;  /* 0x0000587601007387 */ /* 0x0001e80000100a00 */
[----:B0-----:R0:W5:Y:S04]  /*4870*/  LDL.LU.64 R118, [R1+0x2e8] ;  /* 0x0002e80001767983 */ /* 0x0011680000300a00 */
[----:B------:R0:W5:Y:S04]  /*4880*/  LDL.LU.64 R116, [R1+0x2e0] ;  /* 0x0002e00001747983 */ /* 0x0001680000300a00 */
[----:B------:R0:W5:Y:S04]  /*4890*/  LDL.LU.64 R114, [R1+0x2d8] ;  /* 0x0002d80001727983 */ /* 0x0001680000300a00 */
[----:B------:R0:W5:Y:S04]  /*48a0*/  LDL.LU.64 R112, [R1+0x2d0] ;  /* 0x0002d00001707983 */ /* 0x0001680000300a00 */
[----:B------:R-:W-:Y:S04]  /*48b0*/  STL.64 [R1+0xc0], R144 ;  /* 0x0000c09001007387 */ /* 0x000fe80000100a00 */
[----:B------:R-:W-:Y:S04]  /*48c0*/  STL.64 [R1+0xc8], R146 ;  /* 0x0000c89201007387 */ /* 0x000fe80000100a00 */
[----:B------:R-:W-:Y:S04]  /*48d0*/  STL.64 [R1+0xd0], R148 ;  /* 0x0000d09401007387 */ /* 0x000fe80000100a00 */
[----:B------:R1:W-:Y:S04]  /*48e0*/  STL.64 [R1+0xd8], R150 ;  /* 0x0000d89601007387 */ /* 0x0003e80000100a00 */
[----:B-1----:R0:W5:Y:S04]  /*48f0*/  LDL.LU.64 R150, [R1+0x2c8] ;  /* 0x0002c80001967983 */ /* 0x0021680000300a00 */
[----:B------:R0:W5:Y:S04]  /*4900*/  LDL.LU.64 R148, [R1+0x2c0] ;  /* 0x0002c00001947983 */ /* 0x0001680000300a00 */
[----:B------:R0:W5:Y:S04]  /*4910*/  LDL.LU.64 R146, [R1+0x2b8] ;  /* 0x0002b80001927983 */ /* 0x0001680000300a00 */
[----:B------:R0:W5:Y:S04]  /*4920*/  LDL.LU.64 R144, [R1+0x2b0] ;  /* 0x0002b00001907983 */ /* 0x0001680000300a00 */
[----:B------:R-:W-:Y:S04]  /*4930*/  STL.64 [R1+0x140], R176 ;  /* 0x000140b001007387 */ /* 0x000fe80000100a00 */
[----:B------:R-:W-:Y:S04]  /*4940*/  STL.64 [R1+0x148], R178 ;  /* 0x000148b201007387 */ /* 0x000fe80000100a00 */
[----:B------:R-:W-:Y:S04]  /*4950*/  STL.64 [R1+0x150], R180 ;  /* 0x000150b401007387 */ /* 0x000fe80000100a00 */
[----:B------:R1:W-:Y:S01]  /*4960*/  STL.64 [R1+0x158], R182 ;  /* 0x000158b601007387 */ /* 0x0003e20000100a00 */
[----:B------:R-:W-:-:S03]  /*4970*/  WARPGROUP.DEPBAR.LE gsb0, 0x0 ;  /* 0x00008000000079c5 */ /* 0x000fc60000010000 */
[----:B-1----:R0:W5:Y:S04]  /*4980*/  LDL.LU.64 R182, [R1+0x2a8] ;  /* 0x0002a80001b67983 */ /* 0x0021680000300a00 */
        /* <DEDUP_REMOVED lines=10> */
[----:B------:R0:W5:Y:S01]  /*4a30*/  LDL.LU.64 R208, [R1+0x270] ;  /* 0x0002700001d07983 */ /* 0x0001620000300a00 */
[----:B------:R-:W-:Y:S05]  /*4a40*/  @!P0 BRA `(.L_x_24) ;  /* 0x0000000000048947 */ /* 0x000fea0003800000 */
[----:B------:R-:W-:Y:S01]  /*4a50*/  BPT.TRAP 0x1 ;  /* 0x000000040000795c */ /* 0x000fe20000300000 */
.L_x_24:
[----:B------:R-:W-:Y:S02]  /*4a60*/  UISETP.GT.U32.AND UP0, UPT, UR60, 0x1, UPT ;  /* 0x000000013c00788c */ /* 0x000fe4000bf04070 */
[----:B------:R-:W-:-:S04]  /*4a70*/  ULEA UR55, UR54, UR55, 0x3 ;  /* 0x0000003736377291 */ /* 0x000fc8000f8e183f */
[----:B------:R-:W-:Y:S01]  /*4a80*/  UIADD3 UR55, UR55, 0x50, URZ ;  /* 0x0000005037377890 */ /* 0x000fe2000fffe03f */
[----:B------:R-:W-:-:S03]  /*4a90*/  PLOP3.LUT P1, PT, PT, PT, UP0, 0x80, 0x0 ;  /* 0x000000000000781c */ /* 0x000fc60003f2f008 */
[----:B------:R-:W-:-:S09]  /*4aa0*/  UPRMT UR55, URZ, 0x654, UR55 ;  /* 0x000006543f377896 */ /* 0x000fd20008000037 */
[----:B------:R-:W-:Y:S01]  /*4ab0*/  SYNCS.ARRIVE.TRANS64.RED.A1T0 RZ, [UR55], RZ ;  /* 0x000000ffffff79a7 */ /* 0x000fe20008100437 */
[----:B------:R-:W-:Y:S05]  /*4ac0*/  @P1 BRA `(.L_x_25) ;  /* 0x0000000000041947 */ /* 0x000fea0003800000 */
[----:B------:R-:W-:Y:S01]  /*4ad0*/  BPT.TRAP 0x1 ;  /* 0x000000040000795c */ /* 0x000fe20000300000 */
.L_x_25:
[----:B------:R-:W-:Y:S01]  /*4ae0*/  UIADD3 UR52, UR52, 0x1, URZ ;  /* 0x0000000134347890 */ /* 0x000fe2000fffe03f */
[C---:B------:R-:W-:Y:S01]  /*4af0*/  ISETP.GT.AND P1, PT, R2.reuse, 0x1, PT ;  /* 0x000000010200780c */ /* 0x040fe20003f24270 */
[----:B------:R-:W-:Y:S01]  /*4b00*/  UIADD3 UR54, UR54, 0x1, URZ ;  /* 0x0000000136367890 */ /* 0x000fe2000fffe03f */
[----:B------:R-:W-:Y:S01]  /*4b10*/  VIADD R2, R2, 0xffffffff ;  /* 0xffffffff02027836 */ /* 0x000fe20000000000 */
[----:B------:R-:W-:Y:S02]  /*4b20*/  UISETP.NE.AND UP0, UPT, UR52, 0xa, UPT ;  /* 0x0000000a3400788c */ /* 0x000fe4000bf05270 */
[----:B------:R-:W-:Y:S02]  /*4b30*/  UISETP.NE.AND UP1, UPT, UR54, 0xa, UPT ;  /* 0x0000000a3600788c */ /* 0x000fe4000bf25270 */
[----:B------:R-:W-:Y:S02]  /*4b40*/  USEL UR4, URZ, 0x1, UP0 ;  /* 0x000000013f047887 */ /* 0x000fe40008000000 */
[----:B------:R-:W-:-:S02]  /*4b50*/  USEL UR52, UR52, URZ, UP0 ;  /* 0x0000003f34347287 */ /* 0x000fc40008000000 */
[----:B------:R-:W-:Y:S02]  /*4b60*/  USEL UR54, UR54, URZ, UP1 ;  /* 0x0000003f36367287 */ /* 0x000fe40008800000 */
[----:B------:R-:W-:Y:S01]  /*4b70*/  LOP3.LUT R0, R0, UR4, RZ, 0x3c, !PT ;  /* 0x0000000400007c12 */ /* 0x000fe2000f8e3cff */
[----:B------:R-:W-:Y:S09]  /*4b80*/  @P1 BRA `(.L_x_26) ;  /* 0xffffffe000401947 */ /* 0x000ff2000383ffff */
.L_x_19:
[----:B01----:R0:W5:Y:S01]  /*4b90*/  LDL R3, [R1+0x268] ;  /* 0x0002680001037983 */ /* 0x0031620000100800 */
[----:B------:R-:W1:Y:S02]  /*4ba0*/  LDC R0, c[0x0][0x28c] ;  /* 0x0000a300ff007b82 */ /* 0x000e640000000800 */
[----:B-1----:R-:W-:-:S13]  /*4bb0*/  ISETP.GE.AND P1, PT, R0, 0x1, PT ;  /* 0x000000010000780c */ /* 0x002fda0003f26270 */
[----:B0-----:R-:W-:Y:S05]  /*4bc0*/  @!P1 BRA `(.L_x_27) ;  /* 0x0000000000509947 */ /* 0x001fea0003800000 */
[----:B------:R-:W-:Y:S05]  /*4bd0*/  @!P0 BRA `(.L_x_28) ;  /* 0x0000000000048947 */ /* 0x000fea0003800000 */
[----:B------:R-:W-:Y:S01]  /*4be0*/  BPT.TRAP 0x1 ;  /* 0x000000040000795c */ /* 0x000fe20000300000 */
.L_x_28:
[----:B-----5:R-:W-:Y:S01]  /*4bf0*/  R2UR UR4, R3 ;  /* 0x00000000030472ca */ /* 0x020fe200000e0000 */
[----:B------:R-:W0:-:S12]  /*4c00*/  S2UR UR7, SR_CgaCtaId ;  /* 0x00000000000779c3 */ /* 0x000e180000008800 */
[----:B------:R-:W-:-:S04]  /*4c10*/  UISETP.LT.AND UP0, UPT, UR4, 0x1, UPT ;  /* 0x000000010400788c */ /* 0x000fc8000bf01270 */
[----:B------:R-:W-:Y:S02]  /*4c20*/  USEL UR6, UR4, 0x1, UP0 ;  /* 0x0000000104067887 */ /* 0x000fe40008000000 */
[----:B------:R-:W-:Y:S02]  /*4c30*/  UISETP.GT.U32.AND UP0, UPT, UR60, 0x1, UPT ;  /* 0x000000013c00788c */ /* 0x000fe4000bf04070 */
[----:B------:R-:W-:-:S04]  /*4c40*/  UIADD3 UR6, UR61, UR4, -UR6 ;  /* 0x000000043d067290 */ /* 0x000fc8000fffe806 */
[----:B------:R-:W-:Y:S01]  /*4c50*/  UIMAD.WIDE.U32 UR4, UR6, -0x33333333, URZ ;  /* 0xcccccccd060478a5 */ /* 0x000fe2000f8e003f */
[----:B------:R-:W-:-:S03]  /*4c60*/  PLOP3.LUT P0, PT, PT, PT, UP0, 0x80, 0x0 ;  /* 0x000000000000781c */ /* 0x000fc60003f0f008 */
[----:B------:R-:W-:-:S03]  /*4c70*/  USHF.R.U32.HI UR4, URZ, 0x3, UR5 ;  /* 0x000000033f047899 */ /* 0x000fc60008011605 */
[----:B------:R-:W-:Y:S01]  /*4c80*/  UMOV UR5, 0x400 ;  /* 0x0000040000057882 */ /* 0x000fe20000000000 */
[----:B------:R-:W-:Y:S02]  /*4c90*/  UIMAD UR6, UR4, -0xa, UR6 ;  /* 0xfffffff6040678a4 */ /* 0x000fe4000f8e0206 */
[----:B0-----:R-:W-:-:S04]  /*4ca0*/  ULEA UR5, UR7, UR5, 0x18 ;  /* 0x0000000507057291 */ /* 0x001fc8000f8ec03f */
[----:B------:R-:W-:-:S04]  /*4cb0*/  ULEA UR6, UR6, UR5, 0x3 ;  /* 0x0000000506067291 */ /* 0x000fc8000f8e183f */
[----:B------:R-:W-:-:S04]  /*4cc0*/  UIADD3 UR6, UR6, 0x50, URZ ;  /* 0x0000005006067890 */ /* 0x000fc8000fffe03f */
[----:B------:R-:W-:-:S09]  /*4cd0*/  UPRMT UR6, URZ, 0x654, UR6 ;  /* 0x000006543f067896 */ /* 0x000fd20008000006 */
[----:B------:R-:W-:Y:S01]  /*4ce0*/  SYNCS.ARRIVE.TRANS64.RED.A1T0 RZ, [UR6], RZ ;  /* 0x000000ffffff79a7 */ /* 0x000fe20008100406 */
[----:B------:R-:W-:Y:S05]  /*4cf0*/  @P0 BRA `(.L_x_27) ;  /* 0x0000000000040947 */ /* 0x000fea0003800000 */
[----:B------:R-:W-:Y:S01]  /*4d00*/  BPT.TRAP 0x1 ;  /* 0x000000040000795c */ /* 0x000fe20000300000 */
.L_x_27:
[----:B------:R-:W4:Y:S01]  /*4d10*/  LDL.LU R5, [R1+0x264] ;  /* 0x0002640001057983 */ /* 0x000f220000300800 */
[----:B------:R-:W0:Y:S01]  /*4d20*/  S2R R6, SR_TID.X ;  /* 0x0000000000067919 */ /* 0x000e220000002100 */
[----:B------:R-:W-:Y:S01]  /*4d30*/  R2UR UR4, R22 ;  /* 0x00000000160472ca */ /* 0x000fe200000e0000 */
[----:B------:R-:W-:Y:S01]  /*4d40*/  ULDC.64 UR10, c[0x0][0x5d0] ;  /* 0x00017400000a7ab9 */ /* 0x000fe20000000a00 */
[----:B------:R-:W2:Y:S01]  /*4d50*/  LDL R9, [R1+0x260] ;  /* 0x0002600001097983 */ /* 0x000ea20000100800 */
[----:B------:R-:W-:Y:S01]  /*4d60*/  R2UR UR7, R23 ;  /* 0x00000000170772ca */ /* 0x000fe200000e0000 */
[----:B------:R-:W-:Y:S01]  /*4d70*/  IMAD.MOV.U32 R7, RZ, RZ, -0x2 ;  /* 0xfffffffeff077424 */ /* 0x000fe200078e00ff */
[----:B-----5:R-:W-:-:S08]  /*4d80*/  R2UR UR5, R3 ;  /* 0x00000000030572ca */ /* 0x020fd000000e0000 */
[----:B------:R-:W-:-:S03]  /*4d90*/  UIMAD UR6, UR4, 0xb0, URZ ;  /* 0x000000b0040678a4 */ /* 0x000fc6000f8e023f */
[----:B------:R-:W-:-:S03]  /*4da0*/  UIMAD.WIDE UR8, UR7, 0x200, URZ ;  /* 0x00000200070878a5 */ /* 0x000fc6000f8e023f */
[----:B------:R-:W-:Y:S01]  /*4db0*/  IMAD.U32 R20, RZ, RZ, UR6 ;  /* 0x00000006ff147e24 */ /* 0x000fe2000f8e00ff */
[----:B------:R-:W-:Y:S02]  /*4dc0*/  USHF.L.U32 UR7, UR7, 0x9, URZ ;  /* 0x0000000907077899 */ /* 0x000fe4000800063f */
[----:B------:R-:W-:Y:S02]  /*4dd0*/  UIADD3 UR61, UR5, UR61, URZ ;  /* 0x0000003d053d7290 */ /* 0x000fe4000fffe03f */
[----:B------:R-:W-:Y:S02]  /*4de0*/  UISETP.GE.U32.AND UP2, UPT, UR5, 0xa, UPT ;  /* 0x0000000a0500788c */ /* 0x000fe4000bf46070 */
[----:B------:R-:W-:-:S04]  /*4df0*/  UISETP.GT.U32.AND UP1, UPT, UR61, 0x9, UPT ;  /* 0x000000093d00788c */ /* 0x000fc8000bf24070 */
[----:B------:R-:W-:Y:S01]  /*4e00*/  UISETP.LT.U32.AND UP1, UPT, UR5, 0xa, UP1 ;  /* 0x0000000a0500788c */ /* 0x000fe20008f21070 */
[--C-:B0-----:R-:W-:Y:S01]  /*4e10*/  SHF.R.U32.HI R2, RZ, 0x7, R6.reuse ;  /* 0x00000007ff027819 */ /* 0x101fe20000011606 */
[----:B------:R-:W-:Y:S01]  /*4e20*/  IMAD.SHL.U32 R21, R6, 0x2, RZ ;  /* 0x0000000206157824 */ /* 0x000fe200078e00ff */
[----:B------:R-:W-:Y:S02]  /*4e30*/  SHF.R.U32.HI R0, RZ, 0x2, R6 ;  /* 0x00000002ff007819 */ /* 0x000fe40000011606 */
[----:B------:R-:W-:Y:S02]  /*4e40*/  LOP3.LUT R2, R2, 0x1, RZ, 0xc0, !PT ;  /* 0x0000000102027812 */ /* 0x000fe400078ec0ff */
[----:B------:R-:W-:Y:S02]  /*4e50*/  LOP3.LUT R4, R6, 0x60, RZ, 0xc0, !PT ;  /* 0x0000006006047812 */ /* 0x000fe400078ec0ff */
[----:B------:R-:W-:Y:S01]  /*4e60*/  LOP3.LUT R0, R0, 0x7, RZ, 0xc0, !PT ;  /* 0x0000000700007812 */ /* 0x000fe200078ec0ff */
[----:B------:R-:W-:Y:S01]  /*4e70*/  IMAD.SHL.U32 R3, R2, 0x40, RZ ;  /* 0x0000004002037824 */ /* 0x000fe200078e00ff */
[----:B------:R-:W-:-:S02]  /*4e80*/  SHF.R.U32.HI R4, RZ, 0x1, R4 ;  /* 0x00000001ff047819 */ /* 0x000fc40000011604 */
[----:B------:R-:W-:Y:S02]  /*4e90*/  LOP3.LUT R20, R20, 0x6, R21, 0xf8, !PT ;  /* 0x0000000614147812 */ /* 0x000fe400078ef815 */
[--C-:B------:R-:W-:Y:S02]  /*4ea0*/  LOP3.LUT R3, R3, 0x40, R0.reuse, 0xe2, !PT ;  /* 0x0000004003037812 */ /* 0x100fe400078ee200 */
[----:B------:R-:W-:Y:S02]  /*4eb0*/  IADD3 R0, RZ, -R4, -R0 ;  /* 0x80000004ff007210 */ /* 0x000fe40007ffe800 */
[----:B------:R-:W-:Y:S01]  /*4ec0*/  LOP3.LUT R3, R3, UR8, R4, 0xfe, !PT ;  /* 0x0000000803037c12 */ /* 0x000fe2000f8efe04 */
[----:B------:R-:W-:Y:S01]  /*4ed0*/  IMAD.U32 R4, RZ, RZ, UR10 ;  /* 0x0000000aff047e24 */ /* 0x000fe2000f8e00ff */
[----:B------:R-:W-:Y:S01]  /*4ee0*/  SHF.R.S32.HI R21, RZ, 0x1f, R20 ;  /* 0x0000001fff157819 */ /* 0x000fe20000011414 */
[----:B------:R-:W-:Y:S01]  /*4ef0*/  IMAD R0, R2, -0x40, R0 ;  /* 0xffffffc002007824 */ /* 0x000fe200078e0200 */
[----:B----4-:R-:W-:-:S02]  /*4f00*/  R2UR UR12, R5 ;  /* 0x00000000050c72ca */ /* 0x010fc400000e0000 */
[----:B--2---:R-:W-:-:S13]  /*4f10*/  R2UR UR13, R9 ;  /* 0x00000000090d72ca */ /* 0x004fda00000e0000 */
[----:B------:R-:W-:Y:S02]  /*4f20*/  USHF.R.S32.HI UR14, URZ, 0x1f, UR13 ;  /* 0x0000001f3f0e7899 */ /* 0x000fe4000801140d */
[----:B------:R-:W-:Y:S02]  /*4f30*/  IMAD.WIDE.U32 R4, R4, UR13, R20 ;  /* 0x0000000d04047c25 */ /* 0x000fe4000f8e0014 */
[----:B------:R-:W-:-:S03]  /*4f40*/  UIMAD UR4, UR14, UR10, URZ ;  /* 0x0000000a0e0472a4 */ /* 0x000fc6000f8e023f */
[----:B------:R-:W-:Y:S01]  /*4f50*/  ULDC UR10, c[0x0][0x284] ;  /* 0x0000a100000a7ab9 */ /* 0x000fe20000000800 */
[----:B------:R-:W-:Y:S01]  /*4f60*/  UIMAD UR4, UR13, UR11, UR4 ;  /* 0x0000000b0d0472a4 */ /* 0x000fe2000f8e0204 */
[----:B------:R-:W-:-:S05]  /*4f70*/  IMAD.U32 R12, RZ, RZ, UR10 ;  /* 0x0000000aff0c7e24 */ /* 0x000fca000f8e00ff */
[----:B------:R-:W-:Y:S01]  /*4f80*/  VIADD R5, R5, UR4 ;  /* 0x0000000405057c36 */ /* 0x000fe20008000000 */
[----:B------:R-:W-:Y:S01]  /*4f90*/  IADD3 R12, R12, -UR7, R0 ;  /* 0x800000070c0c7c10 */ /* 0x000fe2000fffe000 */
[----:B------:R-:W-:Y:S01]  /*4fa0*/  ULDC UR4, c[0x0][0x288] ;  /* 0x0000a20000047ab9 */ /* 0x000fe20000000800 */
[----:B------:R-:W-:Y:S01]  /*4fb0*/  LOP3.LUT R0, R6, 0x3, RZ, 0xc0, !PT ;  /* 0x0000000306007812 */ /* 0x000fe200078ec0ff */
[----:B------:R-:W-:-:S04]  /*4fc0*/  UISETP.GE.AND UP0, UPT, UR6, UR4, UPT ;  /* 0x000000040600728c */ /* 0x000fc8000bf06270 */
[----:B------:R-:W-:Y:S01]  /*4fd0*/  IMAD R0, R0, R7, UR4 ;  /* 0x0000000400007e24 */ /* 0x000fe2000f8e0207 */
[----:B------:R-:W-:Y:S02]  /*4fe0*/  UISETP.GE.OR UP0, UPT, UR7, UR10, UP0 ;  /* 0x0000000a0700728c */ /* 0x000fe40008706670 */
[----:B------:R-:W-:Y:S01]  /*4ff0*/  UIMAD.WIDE.U32 UR4, UR61, -0x33333333, URZ ;  /* 0xcccccccd3d0478a5 */ /* 0x000fe2000f8e003f */
[----:B------:R-:W-:Y:S01]  /*5000*/  VIADD R0, R0, -UR6 ;  /* 0x8000000600007c36 */ /* 0x000fe20008000000 */
[----:B------:R-:W-:Y:S02]  /*5010*/  USEL UR7, URZ, 0x1, !UP1 ;  /* 0x000000013f077887 */ /* 0x000fe4000c800000 */
[----:B------:R-:W-:Y:S01]  /*5020*/  USHF.R.U32.HI UR4, URZ, 0x3, UR5 ;  /* 0x000000033f047899 */ /* 0x000fe20008011605 */
[----:B------:R-:W-:Y:S01]  /*5030*/  PLOP3.LUT P0, PT, PT, PT, UP0, 0x80, 0x0 ;  /* 0x000000000000781c */ /* 0x000fe20003f0f008 */
[----:B------:R-:W-:Y:S02]  /*5040*/  ULOP3.LUT UR12, UR12, UR7, URZ, 0x3c, !UPT ;  /* 0x000000070c0c7292 */ /* 0x000fe4000f8e3c3f */
[----:B------:R-:W-:-:S02]  /*5050*/  UIMAD UR61, UR4, -0xa, UR61 ;  /* 0xfffffff6043d78a4 */ /* 0x000fc4000f8e023d */
[----:B------:R-:W-:Y:S01]  /*5060*/  @UP2 ULOP3.LUT UR12, UR12, 0x1, UR4, 0x78, !UPT ;  /* 0x000000010c0c2892 */ /* 0x000fe2000f8e7804 */
[----:B------:R-:W-:-:S05]  /*5070*/  UMOV UR7, 0xffffffff ;  /* 0xffffffff00077882 */ /* 0x000fca0000000000 */
[----:B------:R-:W-:-:S05]  /*5080*/  IMAD.U32 R2, RZ, RZ, UR12 ;  /* 0x0000000cff027e24 */ /* 0x000fca000f8e00ff */
[----:B------:R0:W-:Y:S01]  /*5090*/  STL [R1+0x264], R2 ;  /* 0x0002640201007387 */ /* 0x0001e20000100800 */
[----:B------:R-:W-:Y:S05]  /*50a0*/  @P0 BRA `(.L_x_29) ;  /* 0x0000012c00c00947 */ /* 0x000fea0003800000 */
[----:B------:R-:W-:Y:S01]  /*50b0*/  ISETP.NE.AND P0, PT, R18, RZ, PT ;  /* 0x000000ff1200720c */ /* 0x000fe20003f05270 */
[----:B------:R-:W-:Y:S01]  /*50c0*/  ULDC.64 UR10, c[0x0][0x5c8] ;  /* 0x00017200000a7ab9 */ /* 0x000fe20000000a00 */
[----:B------:R-:W-:Y:S01]  /*50d0*/  BSSY B0, `(.L_x_29) ;  /* 0x00012ed000007945 */ /* 0x000fe20003800000 */
[----:B------:R-:W-:Y:S01]  /*50e0*/  UIMAD UR4, UR9, UR10, URZ ;  /* 0x0000000a090472a4 */ /* 0x000fe2000f8e023f */
[----:B------:R-:W-:Y:S02]  /*50f0*/  IMAD.U32 R13, RZ, RZ, UR11 ;  /* 0x0000000bff0d7e24 */ /* 0x000fe4000f8e00ff */
[----:B------:R-:W-:-:S04]  /*5100*/  IMAD.WIDE.U32 R6, R3, UR10, R4 ;  /* 0x0000000a03067c25 */ /* 0x000fc8000f8e0004 */
[----:B------:R-:W-:-:S04]  /*5110*/  IMAD R13, R3, R13, UR4 ;  /* 0x00000004030d7e24 */ /* 0x000fc8000f8e020d */
[----:B------:R-:W-:Y:S01]  /*5120*/  IMAD.IADD R13, R7, 0x1, R13 ;  /* 0x00000001070d7824 */ /* 0x000fe200078e020d */
[----:B------:R-:W-:Y:S06]  /*5130*/  @!P0 BRA `(.L_x_30) ;  /* 0x000000c000ac8947 */ /* 0x000fec0003800000 */
[----:B------:R-:W1:Y:S01]  /*5140*/  LDC.64 R4, c[0x0][0x5b0] ;  /* 0x00016c00ff047b82 */ /* 0x000e620000000a00 */
[----:B------:R-:W-:Y:S01]  /*5150*/  R2UR UR5, R9 ;  /* 0x00000000090572ca */ /* 0x000fe200000e0000 */
[----:B------:R-:W-:Y:S01]  /*5160*/  ULDC.64 UR12, c[0x0][0x5b8] ;  /* 0x00016e00000c7ab9 */ /* 0x000fe20000000a00 */
[----:B------:R-:W-:Y:S01]  /*5170*/  ISETP.GE.AND P5, PT, R12, 0x1, PT ;  /* 0x000000010c00780c */ /* 0x000fe20003fa6270 */
[----:B------:R-:W-:Y:S02]  /*5180*/  UIMAD UR4, UR14, UR12, URZ ;  /* 0x0000000c0e0472a4 */ /* 0x000fe4000f8e023f */
[----:B0-----:R-:W-:Y:S01]  /*5190*/  IMAD.U32 R2, RZ, RZ, UR12 ;  /* 0x0000000cff027e24 */ /* 0x001fe2000f8e00ff */
[----:B------:R-:W-:Y:S01]  /*51a0*/  BSSY B1, `(.L_x_31) ;  /* 0x000000f000017945 */ /* 0x000fe20003800000 */
[----:B------:R-:W-:Y:S01]  /*51b0*/  ISETP.LT.OR P1, PT, R0, 0x1, !P5 ;  /* 0x000000010000780c */ /* 0x000fe20006f21670 */
[----:B------:R-:W0:Y:S05]  /*51c0*/  LDC.64 R14, c[0x0][0x5a8] ;  /* 0x00016a00ff0e7b82 */ /* 0x000e2a0000000a00 */
[----:B------:R-:W-:-:S02]  /*51d0*/  UIMAD UR4, UR5, UR13, UR4 ;  /* 0x0000000d050472a4 */ /* 0x000fc4000f8e0204 */
[----:B------:R-:W-:-:S04]  /*51e0*/  IMAD.WIDE.U32 R20, R2, UR5, R20 ;  /* 0x0000000502147c25 */ /* 0x000fc8000f8e0014 */
[----:B------:R-:W-:Y:S02]  /*51f0*/  IMAD.MOV.U32 R8, RZ, RZ, R20 ;  /* 0x000000ffff087224 */ /* 0x000fe400078e0014 */
[----:B------:R-:W-:Y:S02]  /*5200*/  VIADD R9, R21, UR4 ;  /* 0x0000000415097c36 */ /* 0x000fe40008000000 */
[----:B-1----:R-:W-:Y:S02]  /*5210*/  IMAD R22, R4, UR9, RZ ;  /* 0x0000000904167c24 */ /* 0x002fe4000f8e02ff */
[----:B------:R-:W-:-:S04]  /*5220*/  IMAD.WIDE.U32 R10, R3, R4, R8 ;  /* 0x00000004030a7225 */ /* 0x000fc800078e0008 */
[----:B------:R-:W-:Y:S01]  /*5230*/  IMAD R22, R3, R5, R22 ;  /* 0x0000000503167224 */ /* 0x000fe200078e0216 */
[----:B0-----:R-:W-:-:S04]  /*5240*/  IADD3 R232, P0, R10, R14, RZ ;  /* 0x0000000e0ae87210 */ /* 0x001fc80007f1e0ff */
[----:B------:R-:W-:-:S05]  /*5250*/  IADD3.X R233, R15, R11, R22, P0, !PT ;  /* 0x0000000b0fe97210 */ /* 0x000fca00007fe416 */
[----:B------:R0:W-:Y:S01]  /*5260*/  STL.64 [R1+0x240], R232 ;  /* 0x000240e801007387 */ /* 0x0001e20000100a00 */
[----:B------:R-:W-:Y:S05]  /*5270*/  @P1 BRA `(.L_x_32) ;  /* 0x0000000000041947 */ /* 0x000fea0003800000 */
[----:B------:R1:W5:Y:S02]  /*5280*/  LDG.E.U8 R16, desc[UR36][R232.64] ;  /* 0x00000024e8107981 */ /* 0x000364000c1e1100 */
.L_x_32:
[----:B------:R-:W-:Y:S05]  /*5290*/  BSYNC B1 ;  /* 0x0000000000017941 */ /* 0x000fea0003800000 */
.L_x_31:
[----:B------:R-:W2:Y:S01]  /*52a0*/  LDL.LU R10, [R1+0x220] ;  /* 0x00022000010a7983 */ /* 0x000ea20000300800 */
[----:B-----5:R-:W-:Y:S01]  /*52b0*/  LOP3.LUT R2, R16, 0xffff, RZ, 0xc0, !PT ;  /* 0x0000ffff10027812 */ /* 0x020fe200078ec0ff */
[----:B------:R-:W-:Y:S01]  /*52c0*/  ULDC.64 UR4, c[0x0][0x5c0] ;  /* 0x0001700000047ab9 */ /* 0x000fe20000000a00 */
[----:B------:R-:W-:Y:S01]  /*52d0*/  ISETP.LT.OR P2, PT, R0, 0x2, !P5 ;  /* 0x000000020000780c */ /* 0x000fe20006f41670 */
[----:B------:R-:W-:Y:S01]  /*52e0*/  BSSY B1, `(.L_x_33) ;  /* 0x000000b000017945 */ /* 0x000fe20003800000 */
[----:B------:R-:W-:Y:S02]  /*52f0*/  PRMT R2, R2, 0x8880, RZ ;  /* 0x0000888002027816 */ /* 0x000fe400000000ff */
[----:B------:R-:W-:-:S03]  /*5300*/  IADD3 R6, P0, R6, UR4, RZ ;  /* 0x0000000406067c10 */ /* 0x000fc6000ff1e0ff */
[----:B------:R-:W-:Y:S01]  /*5310*/  IMAD R2, R2, R18, RZ ;  /* 0x0000001202027224 */ /* 0x000fe200078e02ff */
[----:B------:R-:W-:-:S03]  /*5320*/  IADD3.X R7, R13, UR5, RZ, P0, !PT ;  /* 0x000000050d077c10 */ /* 0x000fc600087fe4ff */
[----:B--2---:R-:W-:-:S05]  /*5330*/  @!P1 IMAD R10, R10, R17, R2 ;  /* 0x000000110a0a9224 */ /* 0x004fca00078e0202 */
[----:B------:R2:W-:Y:S01]  /*5340*/  @!P1 STG.E.U8 desc[UR36][R6.64], R10 ;  /* 0x0000000a06009986 */ /* 0x0005e2000c101124 */
[----:B------:R-:W-:Y:S05]  /*5350*/  @P2 BRA `(.L_x_34) ;  /* 0x00000000000c2947 */ /* 0x000fea0003800000 */
[----:B------:R-:W4:Y:S02]  /*5360*/  LDG.E.U8 R16, desc[UR36][R232.64+0x1] ;  /* 0x00000124e8107981 */ /* 0x000f24000c1e1100 */
[----:B----4-:R-:W-:-:S05]  /*5370*/  PRMT R2, R16, 0x8880, RZ ;  /* 0x0000888010027816 */ /* 0x010fca00000000ff */
[----:B------:R-:W-:-:S07]  /*5380*/  IMAD R2, R2, R18, RZ ;  /* 0x0000001202027224 */ /* 0x000fce00078e02ff */
.L_x_34:
[----:B------:R-:W-:Y:S05]  /*5390*/  BSYNC B1 ;  /* 0x0000000000017941 */ /* 0x000fea0003800000 */
.L_x_33:
[----:B--2---:R-:W2:Y:S01]  /*53a0*/  LDL.LU R10, [R1+0x224] ;  /* 0x00022400010a7983 */ /* 0x004ea20000300800 */
[C---:B01----:R-:W-:Y:S01]  /*53b0*/  SHF.L.U64.HI R233, R4.reuse, 0x3, R5 ;  /* 0x0000000304e97819 */ /* 0x043fe20000010205 */
[----:B------:R-:W-:Y:S01]  /*53c0*/  IMAD.SHL.U32 R232, R4, 0x8, RZ ;  /* 0x0000000804e87824 */ /* 0x000fe200078e00ff */
[----:B------:R-:W-:Y:S01]  /*53d0*/  ISETP.GE.AND P6, PT, R12, 0x9, PT ;  /* 0x000000090c00780c */ /* 0x000fe20003fc6270 */
[----:B------:R-:W-:Y:S03]  /*53e0*/  BSSY B1, `(.L_x_35) ;  /* 0x0000010000017945 */ /* 0x000fe60003800000 */
[----:B------:R-:W-:Y:S01]  /*53f0*/  STL.64 [R1+0x248], R232 ;  /* 0x000248e801007387 */ /* 0x000fe20000100a00 */
[C---:B------:R-:W-:Y:S02]  /*5400*/  ISETP.LT.OR P4, PT, R0.reuse, 0x1, !P6 ;  /* 0x000000010000780c */ /* 0x040fe40007781670 */
[----:B------:R-:W-:Y:S01]  /*5410*/  ISETP.LT.OR P0, PT, R0, 0x2, !P6 ;  /* 0x000000020000780c */ /* 0x000fe20007701670 */
[----:B--2---:R-:W-:-:S05]  /*5420*/  @!P2 IMAD R10, R10, R17, R2 ;  /* 0x000000110a0aa224 */ /* 0x004fca00078e0202 */
[----:B------:R0:W-:Y:S02]  /*5430*/  @!P2 STG.E.U8 desc[UR36][R6.64+0x1], R10 ;  /* 0x0000010a0600a986 */ /* 0x0001e4000c101124 */
[----:B0-----:R-:W-:-:S04]  /*5440*/  IMAD.WIDE.U32 R10, R3, R4, R232 ;  /* 0x00000004030a7225 */ /* 0x001fc800078e00e8 */
[----:B------:R-:W-:Y:S01]  /*5450*/  IMAD.IADD R22, R22, 0x1, R11 ;  /* 0x0000000116167824 */ /* 0x000fe200078e020b */
[----:B------:R-:W-:Y:S02]  /*5460*/  IADD3 R234, P1, P2, R20, R14, R10 ;  /* 0x0000000e14ea7210 */ /* 0x000fe40007a3e00a */
[----:B------:R-:W-:Y:S02]  /*5470*/  @!P4 IADD3 R10, P3, R6, UR39, RZ ;  /* 0x00000027060acc10 */ /* 0x000fe4000ff7e0ff */
[----:B------:R-:W-:-:S05]  /*5480*/  IADD3.X R235, R9, R15, R22, P1, P2 ;  /* 0x0000000f09eb7210 */ /* 0x000fca0000fe4416 */
[----:B------:R0:W-:Y:S01]  /*5490*/  STL.64 [R1+0x220], R234 ;  /* 0x000220ea01007387 */ /* 0x0001e20000100a00 */
[----:B------:R-:W-:Y:S05]  /*54a0*/  @P4 BRA `(.L_x_36) ;  /* 0x00000000000c4947 */ /* 0x000fea0003800000 */
[----:B------:R-:W2:Y:S02]  /*54b0*/  LDG.E.U8 R16, desc[UR36][R234.64] ;  /* 0x00000024ea107981 */ /* 0x000ea4000c1e1100 */
[----:B--2---:R-:W-:-:S05]  /*54c0*/  PRMT R2, R16, 0x8880, RZ ;  /* 0x0000888010027816 */ /* 0x004fca00000000ff */
[----:B------:R-:W-:-:S07]  /*54d0*/  IMAD R2, R2, R18, RZ ;  /* 0x0000001202027224 */ /* 0x000fce00078e02ff */
.L_x_36:
[----:B------:R-:W-:Y:S05]  /*54e0*/  BSYNC B1 ;  /* 0x0000000000017941 */ /* 0x000fea0003800000 */
.L_x_35:
[----:B------:R-:W2:Y:S01]  /*54f0*/  LDL.LU R13, [R1+0x228] ;  /* 0x00022800010d7983 */ /* 0x000ea20000300800 */
[----:B------:R-:W-:Y:S01]  /*5500*/  @!P4 IADD3.X R11, R7, UR38, RZ, P3, !PT ;  /* 0x00000026070bcc10 */ /* 0x000fe20009ffe4ff */
[----:B------:R-:W-:Y:S01]  /*5510*/  BSSY B1, `(.L_x_37) ;  /* 0x000000b000017945 */ /* 0x000fe20003800000 */
[C---:B------:R-:W-:Y:S02]  /*5520*/  ISETP.LT.OR P2, PT, R0.reuse, 0x9, !P5 ;  /* 0x000000090000780c */ /* 0x040fe40006f41670 */
[C---:B------:R-:W-:Y:S02]  /*5530*/  ISETP.LT.OR P3, PT, R0.reuse, 0xa, !P5 ;  /* 0x0000000a0000780c */ /* 0x040fe40006f61670 */
[----:B------:R-:W-:Y:S01]  /*5540*/  ISETP.LT.OR P1, PT, R0, 0x9, !P6 ;  /* 0x000000090000780c */ /* 0x000fe20007721670 */
[----:B--2---:R-:W-:-:S05]  /*5550*/  @!P4 IMAD R13, R13, R17, R2 ;  /* 0x000000110d0dc224 */ /* 0x004fca00078e0202 */
[----:B------:R1:W-:Y:S02]  /*5560*/  @!P4 STG.E.U8 desc[UR36][R10.64], R13 ;  /* 0x0000000d0a00c986 */ /* 0x0003e4000c101124 */
[----:B-1----:R-:W-:Y:S01]  /*5570*/  @!P0 IADD3 R10, P4, R6, UR39, RZ ;  /* 0x00000027060a8c10 */ /* 0x002fe2000ff9e0ff */
[----:B------:R-:W-:-:S12]  /*5580*/  @P0 BRA `(.L_x_38) ;  /* 0x00000000000c0947 */ /* 0x000fd80003800000 */
[----:B------:R-:W2:Y:S02]  /*5590*/  LDG.E.U8 R16, desc[UR36][R234.64+0x1] ;  /* 0x00000124ea107981 */ /* 0x000ea4000c1e1100 */
[----:B--2---:R-:W-:-:S05]  /*55a0*/  PRMT R2, R16, 0x8880, RZ ;  /* 0x0000888010027816 */ /* 0x004fca00000000ff */
[----:B------:R-:W-:-:S07]  /*55b0*/  IMAD R2, R2, R18, RZ ;  /* 0x0000001202027224 */ /* 0x000fce00078e02ff */
.L_x_38:
[----:B------:R-:W-:Y:S05]  /*55c0*/  BSYNC B1 ;  /* 0x0000000000017941 */ /* 0x000fea0003800000 */
.L_x_37:
[----:B------:R-:W2:Y:S04]  /*55d0*/  LDL.LU R13, [R1+0x22c] ;  /* 0x00022c00010d7983 */ /* 0x000ea80000300800 */
[----:B------:R1:W5:Y:S01]  /*55e0*/  LDL.64 R22, [R1+0x240] ;  /* 0x0002400001167983 */ /* 0x0003620000100a00 */
[----:B------:R-:W-:Y:S01]  /*55f0*/  @!P0 IADD3.X R11, R7, UR38, RZ, P4, !PT ;  /* 0x00000026070b8c10 */ /* 0x000fe2000a7fe4ff */
[----:B------:R-:W-:Y:S01]  /*5600*/  BSSY B1, `(.L_x_39) ;  /* 0x0000007000017945 */ /* 0x000fe20003800000 */
[----:B--2---:R-:W-:-:S05]  /*5610*/  @!P0 IMAD R13, R13, R17, R2 ;  /* 0x000000110d0d8224 */ /* 0x004fca00078e0202 */
[----:B------:R1:W-:Y:S01]  /*5620*/  @!P0 STG.E.U8 desc[UR36][R10.64+0x1], R13 ;  /* 0x0000010d0a008986 */ /* 0x0003e2000c101124 */
[----:B------:R-:W-:Y:S05]  /*5630*/  @P2 BRA `(.L_x_40) ;  /* 0x00000000000c2947 */ /* 0x000fea0003800000 */
[----:B-----5:R-:W2:Y:S02]  /*5640*/  LDG.E.U8 R16, desc[UR36][R22.64+0x8] ;  /* 0x0000082416107981 */ /* 0x020ea4000c1e1100 */
[----:B--2---:R-:W-:-:S05]  /*5650*/  PRMT R2, R16, 0x8880, RZ ;  /* 0x0000888010027816 */ /* 0x004fca00000000ff */
[----:B------:R-:W-:-:S07]  /*5660*/  IMAD R2, R2, R18, RZ ;  /* 0x0000001202027224 */ /* 0x000fce00078e02ff */
.L_x_40:
[----:B------:R-:W-:Y:S05]  /*5670*/  BSYNC B1 ;  /* 0x0000000000017941 */ /* 0x000fea0003800000 */
.L_x_39:
[----:B-1----:R-:W2:Y:S01]  /*5680*/  LDL.LU R10, [R1+0x230] ;  /* 0x00023000010a7983 */ /* 0x002ea20000300800 */
[----:B------:R-:W-:Y:S01]  /*5690*/  BSSY B1, `(.L_x_41) ;  /* 0x0000007000017945 */ /* 0x000fe20003800000 */
[----:B--2---:R-:W-:-:S05]  /*56a0*/  @!P2 IMAD R10, R10, R17, R2 ;  /* 0x000000110a0aa224 */ /* 0x004fca00078e0202 */
[----:B------:R1:W-:Y:S01]  /*56b0*/  @!P2 STG.E.U8 desc[UR36][R6.64+0x8], R10 ;  /* 0x0000080a0600a986 */ /* 0x0003e2000c101124 */
[----:B------:R-:W-:Y:S05]  /*56c0*/  @P3 BRA `(.L_x_42) ;  /* 0x00000000000c3947 */ /* 0x000fea0003800000 */
[----:B-----5:R-:W2:Y:S02]  /*56d0*/  LDG.E.U8 R16, desc[UR36][R22.64+0x9] ;  /* 0x0000092416107981 */ /* 0x020ea4000c1e1100 */
[----:B--2---:R-:W-:-:S05]  /*56e0*/  PRMT R2, R16, 0x8880, RZ ;  /* 0x0000888010027816 */ /* 0x004fca00000000ff */
[----:B------:R-:W-:-:S07]  /*56f0*/  IMAD R2, R2, R18, RZ ;  /* 0x0000001202027224 */ /* 0x000fce00078e02ff */
.L_x_42:
[----:B------:R-:W-:Y:S05]  /*5700*/  BSYNC B1 ;  /* 0x0000000000017941 */ /* 0x000fea0003800000 */
.L_x_41:
[----:B-1----:R-:W2:Y:S01]  /*5710*/  LDL.LU R10, [R1+0x234] ;  /* 0x00023400010a7983 */ /* 0x002ea20000300800 */
[----:B------:R-:W-:Y:S01]  /*5720*/  BSSY B1, `(.L_x_43) ;  /* 0x0000009000017945 */ /* 0x000fe20003800000 */
        /* <DEDUP_REMOVED lines=8> */
.L_x_44:
[----:B------:R-:W-:Y:S05]  /*57b0*/  BSYNC B1 ;  /* 0x0000000000017941 */ /* 0x000fea0003800000 */
.L_x_43:
[----:B------:R-:W2:Y:S01]  /*57c0*/  LDL.LU R13, [R1+0x238] ;  /* 0x00023800010d7983 */ /* 0x000ea20000300800 */
[----:B------:R-:W-:Y:S01]  /*57d0*/  @!P1 IADD3.X R11, R7, UR38, RZ, P2, !PT ;  /* 0x00000026070b9c10 */ /* 0x000fe200097fe4ff */
[----:B------:R-:W-:Y:S01]  /*57e0*/  BSSY B1, `(.L_x_45) ;  /* 0x0000008000017945 */ /* 0x000fe20003800000 */
[----:B--2---:R-:W-:-:S05]  /*57f0*/  @!P1 IMAD R13, R13, R17, R2 ;  /* 0x000000110d0d9224 */ /* 0x004fca00078e0202 */
[----:B------:R1:W-:Y:S02]  /*5800*/  @!P1 STG.E.U8 desc[UR36][R10.64+0x8], R13 ;  /* 0x0000080d0a009986 */ /* 0x0003e4000c101124 */
[----:B-1----:R-:W-:Y:S01]  /*5810*/  @!P0 IADD3 R10, P1, R6, UR39, RZ ;  /* 0x00000027060a8c10 */ /* 0x002fe2000ff3e0ff */
[----:B------:R-:W-:-:S12]  /*5820*/  @P0 BRA `(.L_x_46) ;  /* 0x00000000000c0947 */ /* 0x000fd80003800000 */
[----:B------:R-:W2:Y:S02]  /*5830*/  LDG.E.U8 R16, desc[UR36][R234.64+0x9] ;  /* 0x00000924ea107981 */ /* 0x000ea4000c1e1100 */
[----:B--2---:R-:W-:-:S05]  /*5840*/  PRMT R2, R16, 0x8880, RZ ;  /* 0x0000888010027816 */ /* 0x004fca00000000ff */
[----:B------:R-:W-:-:S07]  /*5850*/  IMAD R2, R2, R18, RZ ;  /* 0x0000001202027224 */ /* 0x000fce00078e02ff */
.L_x_46:
[----:B------:R-:W-:Y:S05]  /*5860*/  BSYNC B1 ;  /* 0x0000000000017941 */ /* 0x000fea0003800000 */
.L_x_45:
[----:B------:R-:W2:Y:S01]  /*5870*/  LDL.LU R13, [R1+0x23c] ;  /* 0x00023c00010d7983 */ /* 0x000ea20000300800 */
[----:B------:R-:W-:Y:S01]  /*5880*/  @!P0 IADD3.X R11, R7, UR38, RZ, P1, !PT ;  /* 0x00000026070b8c10 */ /* 0x000fe20008ffe4ff */
[----:B------:R-:W-:Y:S01]  /*5890*/  BSSY B1, `(.L_x_47) ;  /* 0x0000013000017945 */ /* 0x000fe20003800000 */
[----:B------:R-:W-:Y:S02]  /*58a0*/  ISETP.GE.AND P4, PT, R12, 0x81, PT ;  /* 0x000000810c00780c */ /* 0x000fe40003f86270 */
[----:B------:R-:W-:Y:S02]  /*58b0*/  LOP3.LUT R19, R19, 0xfffffffd, RZ, 0xc0, !PT ;  /* 0xfffffffd13137812 */ /* 0x000fe400078ec0ff */
[----:B------:R-:W-:-:S09]  /*58c0*/  ISETP.LT.OR P1, PT, R0, 0x1, !P4 ;  /* 0x000000010000780c */ /* 0x000fd20006721670 */
[----:B------:R-:W-:Y:S01]  /*58d0*/  @P4 LOP3.LUT R19, R19, 0x2, RZ, 0xfc, !PT ;  /* 0x0000000213134812 */ /* 0x000fe200078efcff */
[----:B--2---:R-:W-:-:S05]  /*58e0*/  @!P0 IMAD R13, R13, R17, R2 ;  /* 0x000000110d0d8224 */ /* 0x004fca00078e0202 */
[----:B------:R1:W-:Y:S01]  /*58f0*/  @!P0 STG.E.U8 desc[UR36][R10.64+0x9], R13 ;  /* 0x0000090d0a008986 */ /* 0x0003e2000c101124 */
[----:B0-----:R-:W-:-:S05]  /*5900*/  IADD3 R234, P0, R3, 0x80, RZ ;  /* 0x0000008003ea7810 */ /* 0x001fca0007f1e0ff */
[----:B-1----:R-:W-:-:S04]  /*5910*/  IMAD.X R10, RZ, RZ, UR9, P0 ;  /* 0x00000009ff0a7e24 */ /* 0x002fc800080e06ff */
[-C--:B------:R-:W-:Y:S02]  /*5920*/  IMAD R13, R10, R4.reuse, RZ ;  /* 0x000000040a0d7224 */ /* 0x080fe400078e02ff */
[----:B------:R-:W-:-:S04]  /*5930*/  IMAD.WIDE.U32 R10, R234, R4, R8 ;  /* 0x00000004ea0a7225 */ /* 0x000fc800078e0008 */
[----:B------:R-:W-:Y:S01]  /*5940*/  IMAD R13, R234, R5, R13 ;  /* 0x00000005ea0d7224 */ /* 0x000fe200078e020d */
[----:B------:R-:W-:-:S04]  /*5950*/  IADD3 R236, P0, R10, R14, RZ ;  /* 0x0000000e0aec7210 */ /* 0x000fc80007f1e0ff */
[----:B------:R-:W-:Y:S02]  /*5960*/  IADD3.X R237, R15, R11, R13, P0, !PT ;  /* 0x0000000b0fed7210 */ /* 0x000fe400007fe40d */
[----:B------:R-:W-:Y:S01]  /*5970*/  @!P1 IADD3 R10, P0, R6, UR57, RZ ;  /* 0x00000039060a9c10 */ /* 0x000fe2000ff1e0ff */
[----:B------:R-:W-:-:S12]  /*5980*/  @P1 BRA `(.L_x_48) ;  /* 0x00000000000c1947 */ /* 0x000fd80003800000 */
[----:B------:R-:W2:Y:S02]  /*5990*/  LDG.E.U8 R16, desc[UR36][R236.64] ;  /* 0x00000024ec107981 */ /* 0x000ea4000c1e1100 */
[----:B--2---:R-:W-:-:S05]  /*59a0*/  PRMT R2, R16, 0x8880, RZ ;  /* 0x0000888010027816 */ /* 0x004fca00000000ff */
[----:B------:R-:W-:-:S07]  /*59b0*/  IMAD R2, R2, R18, RZ ;  /* 0x0000001202027224 */ /* 0x000fce00078e02ff */
.L_x_48:
[----:B------:R-:W-:Y:S05]  /*59c0*/  BSYNC B1 ;  /* 0x0000000000017941 */ /* 0x000fea0003800000 */
.L_x_47:
[----:B-----5:R-:W2:Y:S01]  /*59d0*/  LDL.LU R22, [R1+0x200] ;  /* 0x0002000001167983 */ /* 0x020ea20000300800 */
[----:B------:R-:W-:Y:S01]  /*59e0*/  @!P1 IADD3.X R11, R7, UR56, RZ, P0, !PT ;  /* 0x00000038070b9c10 */ /* 0x000fe200087fe4ff */
[----:B------:R-:W-:Y:S01]  /*59f0*/  BSSY B1, `(.L_x_49) ;  /* 0x0000009000017945 */ /* 0x000fe20003800000 */
[----:B------:R-:W-:Y:S01]  /*5a00*/  ISETP.LT.OR P0, PT, R0, 0x2, !P4 ;  /* 0x000000020000780c */ /* 0x000fe20006701670 */
[----:B--2---:R-:W-:-:S05]  /*5a10*/  @!P1 IMAD R22, R22, R17, R2 ;  /* 0x0000001116169224 */ /* 0x004fca00078e0202 */
[----:B------:R0:W-:Y:S02]  /*5a20*/  @!P1 STG.E.U8 desc[UR36][R10.64], R22 ;  /* 0x000000160a009986 */ /* 0x0001e4000c101124 */
[----:B0-----:R-:W-:-:S05]  /*5a30*/  IADD3 R10, P1, R6, UR57, RZ ;  /* 0x00000039060a7c10 */ /* 0x001fca000ff3e0ff */
[----:B------:R-:W-:Y:S08]  /*5a40*/  @P0 BRA `(.L_x_50) ;  /* 0x00000000000c0947 */ /* 0x000ff00003800000 */
[----:B------:R-:W2:Y:S02]  /*5a50*/  LDG.E.U8 R16, desc[UR36][R236.64+0x1] ;  /* 0x00000124ec107981 */ /* 0x000ea4000c1e1100 */
[----:B--2---:R-:W-:-:S05]  /*5a60*/  PRMT R2, R16, 0x8880, RZ ;  /* 0x0000888010027816 */ /* 0x004fca00000000ff */
[----:B------:R-:W-:-:S07]  /*5a70*/  IMAD R2, R2, R18, RZ ;  /* 0x0000001202027224 */ /* 0x000fce00078e02ff */
.L_x_50:
[----:B------:R-:W-:Y:S05]  /*5a80*/  BSYNC B1 ;  /* 0x0000000000017941 */ /* 0x000fea0003800000 */
.L_x_49:
[----:B------:R-:W2:Y:S01]  /*5a90*/  LDL.LU R22, [R1+0x204] ;  /* 0x0002040001167983 */ /* 0x000ea20000300800 */
[----:B------:R-:W-:Y:S01]  /*5aa0*/  IADD3.X R11, R7, UR56, RZ, P1, !PT ;  /* 0x00000038070b7c10 */ /* 0x000fe20008ffe4ff */
[----:B------:R-:W-:Y:S01]  /*5ab0*/  IMAD.WIDE.U32 R234, R234, R4, R232 ;  /* 0x00000004eaea7225 */ /* 0x000fe200078e00e8 */
[----:B------:R-:W-:Y:S01]  /*5ac0*/  ISETP.GE.AND P2, PT, R12, 0x89, PT ;  /* 0x000000890c00780c */ /* 0x000fe20003f46270 */
[----:B------:R-:W-:Y:S02]  /*5ad0*/  BSSY B1, `(.L_x_51) ;  /* 0x0000010000017945 */ /* 0x000fe40003800000 */
[----:B------:R-:W-:Y:S01]  /*5ae0*/  IMAD.IADD R13, R13, 0x1, R235 ;  /* 0x000000010d0d7824 */ /* 0x000fe200078e02eb */
[----:B------:R-:W-:-:S04]  /*5af0*/  IADD3 R234, P1, P3, R20, R14, R234 ;  /* 0x0000000e14ea7210 */ /* 0x000fc80007b3e0ea */
[----:B------:R-:W-:Y:S01]  /*5b00*/  IADD3.X R235, R9, R15, R13, P1, P3 ;  /* 0x0000000f09eb7210 */ /* 0x000fe20000fe640d */
[----:B------:R-:W-:Y:S02]  /*5b10*/  IMAD.U32 R13, RZ, RZ, UR38 ;  /* 0x00000026ff0d7e24 */ /* 0x000fe4000f8e00ff */
[----:B--2---:R-:W-:-:S05]  /*5b20*/  @!P0 IMAD R22, R22, R17, R2 ;  /* 0x0000001116168224 */ /* 0x004fca00078e0202 */
[----:B------:R0:W-:Y:S01]  /*5b30*/  @!P0 STG.E.U8 desc[UR36][R10.64+0x1], R22 ;  /* 0x000001160a008986 */ /* 0x0001e2000c101124 */
[----:B------:R-:W-:Y:S01]  /*5b40*/  ISETP.LT.OR P0, PT, R0, 0x1, !P2 ;  /* 0x000000010000780c */ /* 0x000fe20005701670 */
[----:B0-----:R-:W-:-:S12]  /*5b50*/  IMAD.U32 R22, RZ, RZ, UR39 ;  /* 0x00000027ff167e24 */ /* 0x001fd8000f8e00ff */
[----:B------:R-:W-:-:S04]  /*5b60*/  @!P0 IADD3 R22, P1, P3, R22, UR57, R6 ;  /* 0x0000003916168c10 */ /* 0x000fc8000fb3e006 */
[----:B------:R-:W-:Y:S02]  /*5b70*/  @!P0 IADD3.X R23, R13, UR56, R7, P1, P3 ;  /* 0x000000380d178c10 */ /* 0x000fe40008fe6407 */
[----:B------:R-:W-:Y:S01]  /*5b80*/  ISETP.LT.OR P1, PT, R0, 0x2, !P2 ;  /* 0x000000020000780c */ /* 0x000fe20005721670 */
[----:B------:R-:W-:-:S12]  /*5b90*/  @P0 BRA `(.L_x_52) ;  /* 0x00000000000c0947 */ /* 0x000fd80003800000 */
[----:B------:R-:W2:Y:S02]  /*5ba0*/  LDG.E.U8 R16, desc[UR36][R234.64] ;  /* 0x00000024ea107981 */ /* 0x000ea4000c1e1100 */
[----:B--2---:R-:W-:-:S05]  /*5bb0*/  PRMT R2, R16, 0x8880, RZ ;  /* 0x0000888010027816 */ /* 0x004fca00000000ff */
[----:B------:R-:W-:-:S07]  /*5bc0*/  IMAD R2, R2, R18, RZ ;  /* 0x0000001202027224 */ /* 0x000fce00078e02ff */
.L_x_52:
[----:B------:R-:W-:Y:S05]  /*5bd0*/  BSYNC B1 ;  /* 0x0000000000017941 */ /* 0x000fea0003800000 */
.L_x_51:
[----:B------:R-:W2:Y:S01]  /*5be0*/  LDL.LU R13, [R1+0x208] ;  /* 0x00020800010d7983 */ /* 0x000ea20000300800 */
[----:B------:R-:W-:Y:S01]  /*5bf0*/  BSSY B1, `(.L_x_53) ;  /* 0x000000d000017945 */ /* 0x000fe20003800000 */
[----:B--2---:R-:W-:-:S05]  /*5c00*/  @!P0 IMAD R13, R13, R17, R2 ;  /* 0x000000110d0d8224 */ /* 0x004fca00078e0202 */
[----:B------:R0:W-:Y:S02]  /*5c10*/  @!P0 STG.E.U8 desc[UR36][R22.64], R13 ;  /* 0x0000000d16008986 */ /* 0x0001e4000c101124 */
[----:B0-----:R-:W-:Y:S02]  /*5c20*/  IMAD.U32 R22, RZ, RZ, UR39 ;  /* 0x00000027ff167e24 */ /* 0x001fe4000f8e00ff */
[----:B------:R-:W-:-:S03]  /*5c30*/  IMAD.U32 R13, RZ, RZ, UR38 ;  /* 0x00000026ff0d7e24 */ /* 0x000fc6000f8e00ff */
[----:B------:R-:W-:-:S04]  /*5c40*/  @!P1 IADD3 R22, P0, P3, R22, UR57, R6 ;  /* 0x0000003916169c10 */ /* 0x000fc8000fb1e006 */
[----:B------:R-:W-:Y:S02]  /*5c50*/  @!P1 IADD3.X R23, R13, UR56, R7, P0, P3 ;  /* 0x000000380d179c10 */ /* 0x000fe400087e6407 */
[C---:B------:R-:W-:Y:S02]  /*5c60*/  ISETP.LT.OR P3, PT, R0.reuse, 0x9, !P4 ;  /* 0x000000090000780c */ /* 0x040fe40006761670 */
[----:B------:R-:W-:Y:S01]  /*5c70*/  ISETP.LT.OR P0, PT, R0, 0x9, !P2 ;  /* 0x000000090000780c */ /* 0x000fe20005701670 */
[----:B------:R-:W-:-:S12]  /*5c80*/  @P1 BRA `(.L_x_54) ;  /* 0x00000000000c1947 */ /* 0x000fd80003800000 */
[----:B------:R-:W2:Y:S02]  /*5c90*/  LDG.E.U8 R16, desc[UR36][R234.64+0x1] ;  /* 0x00000124ea107981 */ /* 0x000ea4000c1e1100 */
[----:B--2---:R-:W-:-:S05]  /*5ca0*/  PRMT R2, R16, 0x8880, RZ ;  /* 0x0000888010027816 */ /* 0x004fca00000000ff */
[----:B------:R-:W-:-:S07]  /*5cb0*/  IMAD R2, R2, R18, RZ ;  /* 0x0000001202027224 */ /* 0x000fce00078e02ff */
.L_x_54:
[----:B------:R-:W-:Y:S05]  /*5cc0*/  BSYNC B1 ;  /* 0x0000000000017941 */ /* 0x000fea0003800000 */
.L_x_53:
[----:B------:R-:W2:Y:S01]  /*5cd0*/  LDL.LU R13, [R1+0x20c] ;  /* 0x00020c00010d7983 */ /* 0x000ea20000300800 */
[----:B------:R-:W-:Y:S01]  /*5ce0*/  BSSY B1, `(.L_x_55) ;  /* 0x0000007000017945 */ /* 0x000fe20003800000 */
[----:B--2---:R-:W-:-:S05]  /*5cf0*/  @!P1 IMAD R13, R13, R17, R2 ;  /* 0x000000110d0d9224 */ /* 0x004fca00078e0202 */
[----:B------:R0:W-:Y:S01]  /*5d00*/  @!P1 STG.E.U8 desc[UR36][R22.64+0x1], R13 ;  /* 0x0000010d16009986 */ /* 0x0001e2000c101124 */
[----:B------:R-:W-:Y:S05]  /*5d10*/  @P3 BRA `(.L_x_56) ;  /* 0x00000000000c3947 */ /* 0x000fea0003800000 */
[----:B------:R-:W2:Y:S02]  /*5d20*/  LDG.E.U8 R16, desc[UR36][R236.64+0x8] ;  /* 0x00000824ec107981 */ /* 0x000ea4000c1e1100 */
[----:B--2---:R-:W-:-:S05]  /*5d30*/  PRMT R2, R16, 0x8880, RZ ;  /* 0x0000888010027816 */ /* 0x004fca00000000ff */
[----:B------:R-:W-:-:S07]  /*5d40*/  IMAD R2, R2, R18, RZ ;  /* 0x0000001202027224 */ /* 0x000fce00078e02ff */
.L_x_56:
[----:B------:R-:W-:Y:S05]  /*5d50*/  BSYNC B1 ;  /* 0x0000000000017941 */ /* 0x000fea0003800000 */
.L_x_55:
[----:B0-----:R-:W2:Y:S01]  /*5d60*/  LDL.LU R13, [R1+0x210] ;  /* 0x00021000010d7983 */ /* 0x001ea20000300800 */
[----:B------:R-:W-:Y:S01]  /*5d70*/  IMAD.U32 R22, RZ, RZ, UR39 ;  /* 0x00000027ff167e24 */ /* 0x000fe2000f8e00ff */
[----:B------:R-:W-:Y:S01]  /*5d80*/  BSSY B1, `(.L_x_57) ;  /* 0x000000c000017945 */ /* 0x000fe20003800000 */
[----:B--2---:R-:W-:-:S05]  /*5d90*/  @!P3 IMAD R13, R13, R17, R2 ;  /* 0x000000110d0db224 */ /* 0x004fca00078e0202 */
[----:B------:R0:W-:Y:S01]  /*5da0*/  @!P3 STG.E.U8 desc[UR36][R10.64+0x8], R13 ;  /* 0x0000080d0a00b986 */ /* 0x0001e2000c101124 */
[----:B------:R-:W-:Y:S01]  /*5db0*/  @!P0 IADD3 R22, P1, P3, R22, UR57, R6 ;  /* 0x0000003916168c10 */ /* 0x000fe2000fb3e006 */
[----:B0-----:R-:W-:-:S05]  /*5dc0*/  IMAD.U32 R13, RZ, RZ, UR38 ;  /* 0x00000026ff0d7e24 */ /* 0x001fca000f8e00ff */
[----:B------:R-:W-:Y:S02]  /*5dd0*/  @!P0 IADD3.X R23, R13, UR56, R7, P1, P3 ;  /* 0x000000380d178c10 */ /* 0x000fe40008fe6407 */
[C---:B------:R-:W-:Y:S02]  /*5de0*/  ISETP.LT.OR P3, PT, R0.reuse, 0xa, !P4 ;  /* 0x0000000a0000780c */ /* 0x040fe40006761670 */
[----:B------:R-:W-:-:S11]  /*5df0*/  ISETP.LT.OR P1, PT, R0, 0xa, !P2 ;  /* 0x0000000a0000780c */ /* 0x000fd60005721670 */
[----:B------:R-:W-:Y:S05]  /*5e00*/  @P3 BRA `(.L_x_58) ;  /* 0x00000000000c3947 */ /* 0x000fea0003800000 */
[----:B------:R-:W2:Y:S02]  /*5e10*/  LDG.E.U8 R16, desc[UR36][R236.64+0x9] ;  /* 0x00000924ec107981 */ /* 0x000ea4000c1e1100 */
[----:B--2---:R-:W-:-:S05]  /*5e20*/  PRMT R2, R16, 0x8880, RZ ;  /* 0x0000888010027816 */ /* 0x004fca00000000ff */
[----:B------:R-:W-:-:S07]  /*5e30*/  IMAD R2, R2, R18, RZ ;  /* 0x0000001202027224 */ /* 0x000fce00078e02ff */
.L_x_58:
[----:B------:R-:W-:Y:S05]  /*5e40*/  BSYNC B1 ;  /* 0x0000000000017941 */ /* 0x000fea0003800000 */
.L_x_57:
        /* <DEDUP_REMOVED lines=8> */
.L_x_60:
[----:B------:R-:W-:Y:S05]  /*5ed0*/  BSYNC B1 ;  /* 0x0000000000017941 */ /* 0x000fea0003800000 */
.L_x_59:
[----:B0-----:R-:W2:Y:S01]  /*5ee0*/  LDL.LU R13, [R1+0x218] ;  /* 0x00021800010d7983 */ /* 0x001ea20000300800 */
[----:B------:R-:W-:Y:S01]  /*5ef0*/  BSSY B1, `(.L_x_61) ;  /* 0x000000b000017945 */ /* 0x000fe20003800000 */
[----:B--2---:R-:W-:-:S05]  /*5f00*/  @!P0 IMAD R13, R13, R17, R2 ;  /* 0x000000110d0d8224 */ /* 0x004fca00078e0202 */
[----:B------:R0:W-:Y:S02]  /*5f10*/  @!P0 STG.E.U8 desc[UR36][R22.64+0x8], R13 ;  /* 0x0000080d16008986 */ /* 0x0001e4000c101124 */
[----:B0-----:R-:W-:Y:S02]  /*5f20*/  IMAD.U32 R22, RZ, RZ, UR39 ;  /* 0x00000027ff167e24 */ /* 0x001fe4000f8e00ff */
[----:B------:R-:W-:-:S03]  /*5f30*/  IMAD.U32 R13, RZ, RZ, UR38 ;  /* 0x00000026ff0d7e24 */ /* 0x000fc6000f8e00ff */
[----:B------:R-:W-:-:S04]  /*5f40*/  @!P1 IADD3 R22, P0, P3, R22, UR57, R6 ;  /* 0x0000003916169c10 */ /* 0x000fc8000fb1e006 */
[----:B------:R-:W-:Y:S01]  /*5f50*/  @!P1 IADD3.X R23, R13, UR56, R7, P0, P3 ;  /* 0x000000380d179c10 */ /* 0x000fe200087e6407 */
[----:B------:R-:W-:Y:S08]  /*5f60*/  @P1 BRA `(.L_x_62) ;  /* 0x00000000000c1947 */ /* 0x000ff00003800000 */
[----:B------:R-:W2:Y:S02]  /*5f70*/  LDG.E.U8 R16, desc[UR36][R234.64+0x9] ;  /* 0x00000924ea107981 */ /* 0x000ea4000c1e1100 */
[----:B--2---:R-:W-:-:S05]  /*5f80*/  PRMT R2, R16, 0x8880, RZ ;  /* 0x0000888010027816 */ /* 0x004fca00000000ff */
[----:B------:R-:W-:-:S07]  /*5f90*/  IMAD R2, R2, R18, RZ ;  /* 0x0000001202027224 */ /* 0x000fce00078e02ff */
.L_x_62:
[----:B------:R-:W-:Y:S05]  /*5fa0*/  BSYNC B1 ;  /* 0x0000000000017941 */ /* 0x000fea0003800000 */
.L_x_61:
[----:B------:R-:W2:Y:S04]  /*5fb0*/  LDL R232, [R1+0x25c] ;  /* 0x00025c0001e87983 */ /* 0x000ea80000100800 */
[----:B------:R-:W4:Y:S04]  /*5fc0*/  LDL.LU R13, [R1+0x21c] ;  /* 0x00021c00010d7983 */ /* 0x000f280000300800 */
[----:B------:R-:W-:Y:S01]  /*5fd0*/  STL [R1+0x270], R10 ;  /* 0x0002700a01007387 */ /* 0x000fe20000100800 */
[----:B--2---:R-:W-:Y:S01]  /*5fe0*/  R2UR UR4, R232 ;  /* 0x00000000e80472ca */ /* 0x004fe200000e0000 */
[----:B----4-:R-:W-:-:S05]  /*5ff0*/  @!P1 IMAD R13, R13, R17, R2 ;  /* 0x000000110d0d9224 */ /* 0x010fca00078e0202 */
[----:B------:R0:W-:Y:S01]  /*6000*/  @!P1 STG.E.U8 desc[UR36][R22.64+0x9], R13 ;  /* 0x0000090d16009986 */ /* 0x0001e2000c101124 */
[----:B------:R-:W-:Y:S02]  /*6010*/  ISETP.GE.AND P1, PT, R12, 0x101, PT ;  /* 0x000001010c00780c */ /* 0x000fe40003f26270 */
[----:B0-----:R-:W-:-:S05]  /*6020*/  IADD3 R13, P0, R3, 0x100, RZ ;  /* 0x00000100030d7810 */ /* 0x001fca0007f1e0ff */
[----:B------:R-:W-:Y:S01]  /*6030*/  IMAD.X R22, RZ, RZ, UR9, P0 ;  /* 0x00000009ff167e24 */ /* 0x000fe200080e06ff */
[----:B------:R-:W-:-:S03]  /*6040*/  ISETP.LT.OR P0, PT, R0, 0x1, !P1 ;  /* 0x000000010000780c */ /* 0x000fc60004f01670 */
[-C--:B------:R-:W-:Y:S02]  /*6050*/  IMAD R232, R22, R4.reuse, RZ ;  /* 0x0000000416e87224 */ /* 0x080fe400078e02ff */
[----:B------:R-:W-:-:S04]  /*6060*/  IMAD.WIDE.U32 R22, R13, R4, R8 ;  /* 0x000000040d167225 */ /* 0x000fc800078e0008 */
[----:B------:R-:W-:Y:S01]  /*6070*/  IMAD R10, R13, R5, R232 ;  /* 0x000000050d0a7224 */ /* 0x000fe200078e02e8 */
[----:B------:R-:W-:-:S04]  /*6080*/  IADD3 R232, P3, R22, R14, RZ ;  /* 0x0000000e16e87210 */ /* 0x000fc80007f7e0ff */
[----:B------:R0:W-:Y:S01]  /*6090*/  STL [R1+0x200], R10 ;  /* 0x0002000a01007387 */ /* 0x0001e20000100800 */
[----:B------:R-:W-:-:S03]  /*60a0*/  IADD3.X R233, R15, R23, R10, P3, !PT ;  /* 0x000000170fe97210 */ /* 0x000fc60001ffe40a */
[----:B0-----:R0:W5:Y:S01]  /*60b0*/  LDL.LU R10, [R1+0x270] ;  /* 0x00027000010a7983 */ /* 0x0011620000300800 */
[----:B------:R-:W-:Y:S01]  /*60c0*/  @!P0 IADD3 R22, P3, R6, UR4, RZ ;  /* 0x0000000406168c10 */ /* 0x000fe2000ff7e0ff */
[----:B------:R-:W-:Y:S04]  /*60d0*/  BSSY B1, `(.L_x_63) ;  /* 0x0000005000017945 */ /* 0x000fe80003800000 */
[----:B------:R-:W-:Y:S08]  /*60e0*/  @P0 BRA `(.L_x_64) ;  /* 0x00000000000c0947 */ /* 0x000ff00003800000 */
[----:B------:R-:W2:Y:S02]  /*60f0*/  LDG.E.U8 R16, desc[UR36][R232.64] ;  /* 0x00000024e8107981 */ /* 0x000ea4000c1e1100 */
[----:B--2---:R-:W-:-:S05]  /*6100*/  PRMT R2, R16, 0x8880, RZ ;  /* 0x0000888010027816 */ /* 0x004fca00000000ff */
[----:B------:R-:W-:-:S07]  /*6110*/  IMAD R2, R2, R18, RZ ;  /* 0x0000001202027224 */ /* 0x000fce00078e02ff */
.L_x_64:
[----:B------:R-:W-:Y:S05]  /*6120*/  BSYNC B1 ;  /* 0x0000000000017941 */ /* 0x000fea0003800000 */
.L_x_63:
[----:B------:R-:W2:Y:S04]  /*6130*/  LDL R21, [R1+0x258] ;  /* 0x0002580001157983 */ /* 0x000ea80000100800 */
[----:B------:R-:W4:Y:S04]  /*6140*/  LDL.LU R23, [R1+0x1e0] ;  /* 0x0001e00001177983 */ /* 0x000f280000300800 */
[----:B------:R-:W-:Y:S04]  /*6150*/  STL [R1+0x278], R16 ;  /* 0x0002781001007387 */ /* 0x000fe80000100800 */
[----:B-----5:R1:W-:Y:S04]  /*6160*/  STL.64 [R1+0x270], R10 ;  /* 0x0002700a01007387 */ /* 0x0203e80000100a00 */
[----:B-1----:R-:W3:Y:S01]  /*6170*/  LDL.LU.64 R10, [R1+0x248] ;  /* 0x00024800010a7983 */ /* 0x002ee20000300a00 */
[----:B--2---:R-:W-:Y:S01]  /*6180*/  R2UR UR4, R21 ;  /* 0x00000000150472ca */ /* 0x004fe200000e0000 */
[----:B----4-:R-:W-:-:S12]  /*6190*/  @!P0 IMAD R21, R23, R17, R2 ;  /* 0x0000001117158224 */ /* 0x010fd800078e0202 */
[----:B------:R-:W-:-:S05]  /*61a0*/  @!P0 IADD3.X R23, R7, UR4, RZ, P3, !PT ;  /* 0x0000000407178c10 */ /* 0x000fca0009ffe4ff */
[----:B------:R1:W-:Y:S01]  /*61b0*/  @!P0 STG.E.U8 desc[UR36][R22.64], R21 ;  /* 0x0000001516008986 */ /* 0x0003e2000c101124 */
[----:B------:R-:W-:-:S05]  /*61c0*/  IADD3 R3, P0, R3, 0x180, RZ ;  /* 0x0000018003037810 */ /* 0x000fca0007f1e0ff */
[----:B-1----:R-:W-:-:S04]  /*61d0*/  IMAD.X R21, RZ, RZ, UR9, P0 ;  /* 0x00000009ff157e24 */ /* 0x002fc800080e06ff */
[----:B------:R-:W-:-:S04]  /*61e0*/  IMAD R21, R21, R4, RZ ;  /* 0x0000000415157224 */ /* 0x000fc800078e02ff */
[----:B------:R-:W-:Y:S02]  /*61f0*/  IMAD R16, R3, R5, R21 ;  /* 0x0000000503107224 */ /* 0x000fe400078e0215 */
[----:B------:R-:W2:Y:S01]  /*6200*/  LDL.LU R5, [R1+0x200] ;  /* 0x0002000001057983 */ /* 0x000ea20000300800 */
[----:B---3--:R-:W-:-:S03]  /*6210*/  IMAD.WIDE.U32 R22, R13, R4, R10 ;  /* 0x000000040d167225 */ /* 0x008fc600078e000a */
[----:B------:R1:W-:Y:S01]  /*6220*/  STL [R1+0x210], R16 ;  /* 0x0002101001007387 */ /* 0x0003e20000100800 */
[----:B------:R-:W-:Y:S01]  /*6230*/  IMAD.WIDE.U32 R10, R3, R4, R10 ;  /* 0x00000004030a7225 */ /* 0x000fe200078e000a */
[----:B------:R-:W-:-:S03]  /*6240*/  IADD3 R22, P0, P3, R20, R14, R22 ;  /* 0x0000000e14167210 */ /* 0x000fc60007b1e016 */
[----:B------:R-:W-:Y:S02]  /*6250*/  IMAD.MOV.U32 R13, RZ, RZ, R16 ;  /* 0x000000ffff0d7224 */ /* 0x000fe400078e0010 */
[----:B-1----:R1:W5:Y:S01]  /*6260*/  LDL.LU R16, [R1+0x278] ;  /* 0x0002780001107983 */ /* 0x0023620000300800 */
[----:B--2---:R-:W-:-:S05]  /*6270*/  IMAD.IADD R5, R5, 0x1, R23 ;  /* 0x0000000105057824 */ /* 0x004fca00078e0217 */
[-C--:B------:R-:W-:Y:S01]  /*6280*/  IADD3.X R23, R9, R15.reuse, R5, P0, P3 ;  /* 0x0000000f09177210 */ /* 0x080fe200007e6405 */
[----:B------:R-:W-:Y:S01]  /*6290*/  IMAD.IADD R5, R13, 0x1, R11 ;  /* 0x000000010d057824 */ /* 0x000fe200078e020b */
[----:B------:R-:W-:Y:S02]  /*62a0*/  IADD3 R20, P0, P3, R20, R14, R10 ;  /* 0x0000000e14147210 */ /* 0x000fe40007b1e00a */
[----:B------:R1:W5:Y:S01]  /*62b0*/  LDL.LU.64 R10, [R1+0x270] ;  /* 0x00027000010a7983 */ /* 0x0003620000300a00 */
[----:B------:R-:W-:Y:S01]  /*62c0*/  ISETP.LT.OR P4, PT, R0, 0x2, !P1 ;  /* 0x000000020000780c */ /* 0x000fe20004f81670 */
[----:B------:R-:W-:Y:S01]  /*62d0*/  BSSY B1, `(.L_x_65) ;  /* 0x0000007000017945 */ /* 0x000fe20003800000 */
[----:B------:R-:W-:Y:S02]  /*62e0*/  IADD3.X R21, R9, R15, R5, P0, P3 ;  /* 0x0000000f09157210 */ /* 0x000fe400007e6405 */
[----:B------:R-:W-:-:S09]  /*62f0*/  ISETP.GE.AND P0, PT, R12, 0x109, PT ;  /* 0x000001090c00780c */ /* 0x000fd20003f06270 */
[----:B-1----:R-:W-:Y:S05]  /*6300*/  @P4 BRA `(.L_x_66) ;  /* 0x00000000000c4947 */ /* 0x002fea0003800000 */
[----:B-----5:R-:W2:Y:S02]  /*6310*/  LDG.E.U8 R16, desc[UR36][R232.64+0x1] ;  /* 0x00000124e8107981 */ /* 0x020ea4000c1e1100 */
[----:B--2---:R-:W-:-:S05]  /*6320*/  PRMT R2, R16, 0x8880, RZ ;  /* 0x0000888010027816 */ /* 0x004fca00000000ff */
[----:B------:R-:W-:-:S07]  /*6330*/  IMAD R2, R2, R18, RZ ;  /* 0x0000001202027224 */ /* 0x000fce00078e02ff */
.L_x_66:
[----:B------:R-:W-:Y:S05]  /*6340*/  BSYNC B1 ;  /* 0x0000000000017941 */ /* 0x000fea0003800000 */
.L_x_65:
[----:B------:R-:W2:Y:S04]  /*6350*/  LDL R13, [R1+0x25c] ;  /* 0x00025c00010d7983 */ /* 0x000ea80000100800 */
[----:B------:R-:W3:Y:S01]  /*6360*/  LDL R5, [R1+0x258] ;  /* 0x0002580001057983 */ /* 0x000ee20000100800 */
[----:B------:R-:W-:Y:S02]  /*6370*/  LOP3.LUT R19, R19, 0xffffff7f, RZ, 0xc0, !PT ;  /* 0xffffff7f13137812 */ /* 0x000fe400078ec0ff */
[----:B------:R-:W-:Y:S01]  /*6380*/  ISETP.LT.OR P3, PT, R0, 0x1, !P0 ;  /* 0x000000010000780c */ /* 0x000fe20004761670 */
[----:B------:R1:W-:Y:S01]  /*6390*/  STL.64 [R1+0x270], R8 ;  /* 0x0002700801007387 */ /* 0x0003e20000100a00 */
[----:B------:R-:W-:-:S04]  /*63a0*/  @P2 LOP3.LUT R19, R19, 0x80, RZ, 0xfc, !PT ;  /* 0x0000008013132812 */ /* 0x000fc800078efcff */
[----:B------:R-:W-:-:S04]  /*63b0*/  LOP3.LUT R19, R19, 0xffffffbf, RZ, 0xc0, !PT ;  /* 0xffffffbf13137812 */ /* 0x000fc800078ec0ff */
[----:B------:R-:W-:Y:S02]  /*63c0*/  @P1 LOP3.LUT R19, R19, 0x40, RZ, 0xfc, !PT ;  /* 0x0000004013131812 */ /* 0x000fe400078efcff */
[----:B--2---:R-:W-:Y:S01]  /*63d0*/  R2UR UR5, R13 ;  /* 0x000000000d0572ca */ /* 0x004fe200000e0000 */
[----:B------:R-:W-:Y:S01]  /*63e0*/  IMAD.U32 R13, RZ, RZ, UR38 ;  /* 0x00000026ff0d7e24 */ /* 0x000fe2000f8e00ff */
[----:B---3--:R-:W-:Y:S01]  /*63f0*/  R2UR UR4, R5 ;  /* 0x00000000050472ca */ /* 0x008fe200000e0000 */
[----:B------:R-:W-:-:S10]  /*6400*/  IMAD.U32 R5, RZ, RZ, UR39 ;  /* 0x00000027ff057e24 */ /* 0x000fd4000f8e00ff */
[----:B-1----:R-:W-:Y:S02]  /*6410*/  @!P3 IADD3 R8, P1, P2, R5, UR5, R6 ;  /* 0x000000050508bc10 */ /* 0x002fe4000fa3e006 */
[----:B------:R-:W2:Y:S02]  /*6420*/  LDL.LU R5, [R1+0x1e4] ;  /* 0x0001e40001057983 */ /* 0x000ea40000300800 */
[----:B------:R-:W-:Y:S01]  /*6430*/  @!P3 IADD3.X R9, R13, UR4, R7, P1, P2 ;  /* 0x000000040d09bc10 */ /* 0x000fe20008fe4407 */
[----:B------:R-:W-:Y:S01]  /*6440*/  BSSY B1, `(.L_x_67) ;  /* 0x000000d000017945 */ /* 0x000fe20003800000 */
[----:B------:R-:W-:-:S03]  /*6450*/  LOP3.LUT P2, RZ, R19, 0x80, RZ, 0xc0, !PT ;  /* 0x0000008013ff7812 */ /* 0x000fc6000784c0ff */
[----:B------:R1:W-:Y:S02]  /*6460*/  @!P3 STL.64 [R1+0x208], R8 ;  /* 0x000208080100b387 */ /* 0x0003e40000100a00 */
[----:B-1----:R-:W-:-:S04]  /*6470*/  @!P4 IADD3 R8, P1, R6, UR5, RZ ;  /* 0x000000050608cc10 */ /* 0x002fc8000ff3e0ff */
[----:B------:R-:W-:Y:S02]  /*6480*/  @!P4 IADD3.X R9, R7, UR4, RZ, P1, !PT ;  /* 0x000000040709cc10 */ /* 0x000fe40008ffe4ff */
[----:B------:R-:W-:Y:S01]  /*6490*/  LOP3.LUT P1, RZ, R19, 0x40, RZ, 0xc0, !PT ;  /* 0x0000004013ff7812 */ /* 0x000fe2000782c0ff */
[----:B--2---:R-:W-:-:S05]  /*64a0*/  @!P4 IMAD R5, R5, R17, R2 ;  /* 0x000000110505c224 */ /* 0x004fca00078e0202 */
[----:B------:R1:W-:Y:S04]  /*64b0*/  @!P4 STG.E.U8 desc[UR36][R8.64+0x1], R5 ;  /* 0x000001050800c986 */ /* 0x0003e8000c101124 */
[----:B-1----:R1:W5:Y:S01]  /*64c0*/  LDL.LU.64 R8, [R1+0x270] ;  /* 0x0002700001087983 */ /* 0x0023620000300a00 */
[----:B------:R-:W-:Y:S05]  /*64d0*/  @P3 BRA `(.L_x_68) ;  /* 0x00000000000c3947 */ /* 0x000fea0003800000 */
[----:B-----5:R-:W2:Y:S02]  /*64e0*/  LDG.E.U8 R16, desc[UR36][R22.64] ;  /* 0x0000002416107981 */ /* 0x020ea4000c1e1100 */
[----:B--2---:R-:W-:-:S05]  /*64f0*/  PRMT R2, R16, 0x8880, RZ ;  /* 0x0000888010027816 */ /* 0x004fca00000000ff */
[----:B------:R-:W-:-:S07]  /*6500*/  IMAD R2, R2, R18, RZ ;  /* 0x0000001202027224 */ /* 0x000fce00078e02ff */
.L_x_68:
[----:B------:R-:W-:Y:S05]  /*6510*/  BSYNC B1 ;  /* 0x0000000000017941 */ /* 0x000fea0003800000 */
.L_x_67:
[----:B------:R-:W2:Y:S04]  /*6520*/  LDL R13, [R1+0x25c] ;  /* 0x00025c00010d7983 */ /* 0x000ea80000100800 */
[----:B------:R-:W3:Y:S01]  /*6530*/  LDL R5, [R1+0x258] ;  /* 0x0002580001057983 */ /* 0x000ee20000100800 */
[----:B------:R-:W-:Y:S02]  /*6540*/  LOP3.LUT R19, R19, 0xffffff7f, RZ, 0xc0, !PT ;  /* 0xffffff7f13137812 */ /* 0x000fe400078ec0ff */
[----:B------:R-:W-:Y:S01]  /*6550*/  ISETP.LT.OR P4, PT, R0, 0x2, !P0 ;  /* 0x000000020000780c */ /* 0x000fe20004781670 */
[----:B-----5:R-:W-:Y:S01]  /*6560*/  STL.64 [R1+0x278], R10 ;  /* 0x0002780a01007387 */ /* 0x020fe20000100a00 */
[----:B------:R-:W-:-:S03]  /*6570*/  @P2 LOP3.LUT R19, R19, 0x80, RZ, 0xfc, !PT ;  /* 0x0000008013132812 */ /* 0x000fc600078efcff */
[----:B------:R4:W-:Y:S01]  /*6580*/  STL.64 [R1+0x270], R8 ;  /* 0x0002700801007387 */ /* 0x0009e20000100a00 */
[----:B------:R-:W-:-:S04]  /*6590*/  LOP3.LUT R19, R19, 0xffffffbf, RZ, 0xc0, !PT ;  /* 0xffffffbf13137812 */ /* 0x000fc800078ec0ff */
[----:B------:R-:W-:Y:S01]  /*65a0*/  @P1 LOP3.LUT R19, R19, 0x40, RZ, 0xfc, !PT ;  /* 0x0000004013131812 */ /* 0x000fe200078efcff */
[----:B----4-:R-:W4:Y:S01]  /*65b0*/  LDL.LU.64 R8, [R1+0x208] ;  /* 0x0002080001087983 */ /* 0x010f220000300a00 */
[----:B--2---:R-:W-:Y:S01]  /*65c0*/  R2UR UR5, R13 ;  /* 0x000000000d0572ca */ /* 0x004fe200000e0000 */
[----:B------:R-:W-:Y:S01]  /*65d0*/  IMAD.U32 R13, RZ, RZ, UR38 ;  /* 0x00000026ff0d7e24 */ /* 0x000fe2000f8e00ff */
[----:B---3--:R-:W-:Y:S01]  /*65e0*/  R2UR UR4, R5 ;  /* 0x00000000050472ca */ /* 0x008fe200000e0000 */
[----:B------:R-:W-:-:S10]  /*65f0*/  IMAD.U32 R5, RZ, RZ, UR39 ;  /* 0x00000027ff057e24 */ /* 0x000fd4000f8e00ff */
[----:B------:R-:W-:Y:S02]  /*6600*/  @!P4 IADD3 R10, P1, P2, R5, UR5, R6 ;  /* 0x00000005050acc10 */ /* 0x000fe4000fa3e006 */
[----:B------:R-:W2:Y:S02]  /*6610*/  LDL.LU R5, [R1+0x1e8] ;  /* 0x0001e80001057983 */ /* 0x000ea40000300800 */
[----:B------:R-:W-:-:S05]  /*6620*/  @!P4 IADD3.X R11, R13, UR4, R7, P1, P2 ;  /* 0x000000040d0bcc10 */ /* 0x000fca0008fe4407 */
[----:B------:R3:W-:Y:S04]  /*6630*/  @!P4 STL.64 [R1+0x1e0], R10 ;  /* 0x0001e00a0100c387 */ /* 0x0007e80000100a00 */
[----:B---3--:R3:W5:Y:S01]  /*6640*/  LDL.LU.64 R10, [R1+0x278] ;  /* 0x00027800010a7983 */ /* 0x0087620000300a00 */
[----:B------:R-:W-:Y:S01]  /*6650*/  BSSY B1, `(.L_x_69) ;  /* 0x000000a000017945 */ /* 0x000fe20003800000 */
[C---:B------:R-:W-:Y:S02]  /*6660*/  LOP3.LUT P2, RZ, R19.reuse, 0x80, RZ, 0xc0, !PT ;  /* 0x0000008013ff7812 */ /* 0x040fe4000784c0ff */
[----:B------:R-:W-:Y:S01]  /*6670*/  LOP3.LUT P1, RZ, R19, 0x40, RZ, 0xc0, !PT ;  /* 0x0000004013ff7812 */ /* 0x000fe2000782c0ff */
[----:B--2---:R-:W-:-:S05]  /*6680*/  @!P3 IMAD R5, R5, R17, R2 ;  /* 0x000000110505b224 */ /* 0x004fca00078e0202 */
[----:B----4-:R2:W-:Y:S04]  /*6690*/  @!P3 STG.E.U8 desc[UR36][R8.64], R5 ;  /* 0x000000050800b986 */ /* 0x0105e8000c101124 */
[----:B--2---:R3:W5:Y:S01]  /*66a0*/  LDL.LU.64 R8, [R1+0x270] ;  /* 0x0002700001087983 */ /* 0x0047620000300a00 */
[----:B------:R-:W-:Y:S05]  /*66b0*/  @P4 BRA `(.L_x_70) ;  /* 0x00000000000c4947 */ /* 0x000fea0003800000 */
[----:B------:R-:W2:Y:S02]  /*66c0*/  LDG.E.U8 R16, desc[UR36][R22.64+0x1] ;  /* 0x0000012416107981 */ /* 0x000ea4000c1e1100 */
[----:B--2---:R-:W-:-:S05]  /*66d0*/  PRMT R2, R16, 0x8880, RZ ;  /* 0x0000888010027816 */ /* 0x004fca00000000ff */
[----:B------:R-:W-:-:S07]  /*66e0*/  IMAD R2, R2, R18, RZ ;  /* 0x0000001202027224 */ /* 0x000fce00078e02ff */
.L_x_70:
[----:B------:R-:W-:Y:S05]  /*66f0*/  BSYNC B1 ;  /* 0x0000000000017941 */ /* 0x000fea0003800000 */
.L_x_69:
[----:B------:R2:W-:Y:S04]  /*6700*/  STL [R1+0x278], R3 ;  /* 0x0002780301007387 */ /* 0x0005e80000100800 */
[----:B--2---:R-:W2:Y:S04]  /*6710*/  LDL R3, [R1+0x25c] ;  /* 0x00025c0001037983 */ /* 0x004ea80000100800 */
[----:B------:R-:W4:Y:S04]  /*6720*/  LDL.LU R5, [R1+0x1ec] ;  /* 0x0001ec0001057983 */ /* 0x000f280000300800 */
[----:B-----5:R0:W-:Y:S04]  /*6730*/  STL.64 [R1+0x270], R8 ;  /* 0x0002700801007387 */ /* 0x0201e80000100a00 */
[----:B------:R-:W3:Y:S04]  /*6740*/  LDL R13, [R1+0x258] ;  /* 0x00025800010d7983 */ /* 0x000ee80000100800 */
[----:B0-----:R-:W3:Y:S01]  /*6750*/  LDL.64 R8, [R1+0x1e0] ;  /* 0x0001e00001087983 */ /* 0x001ee20000100a00 */
[----:B------:R-:W-:-:S02]  /*6760*/  ISETP.LT.OR P3, PT, R0, 0x9, !P1 ;  /* 0x000000090000780c */ /* 0x000fc40004f61670 */
[----:B--2---:R-:W-:Y:S02]  /*6770*/  R2UR UR5, R3 ;  /* 0x00000000030572ca */ /* 0x004fe400000e0000 */
[----:B------:R0:W5:Y:S01]  /*6780*/  LDL.LU R3, [R1+0x278] ;  /* 0x0002780001037983 */ /* 0x0001620000300800 */
[----:B----4-:R-:W-:Y:S01]  /*6790*/  @!P4 IMAD R5, R5, R17, R2 ;  /* 0x000000110505c224 */ /* 0x010fe200078e0202 */
[----:B---3--:R-:W-:-:S04]  /*67a0*/  R2UR UR4, R13 ;  /* 0x000000000d0472ca */ /* 0x008fc800000e0000 */
[----:B------:R2:W-:Y:S05]  /*67b0*/  @!P4 STG.E.U8 desc[UR36][R8.64+0x1], R5 ;  /* 0x000001050800c986 */ /* 0x0005ea000c101124 */
[----:B--2---:R-:W-:-:S04]  /*67c0*/  @!P3 IADD3 R8, P4, R6, UR5, RZ ;  /* 0x000000050608bc10 */ /* 0x004fc8000ff9e0ff */
[----:B------:R-:W-:-:S05]  /*67d0*/  @!P3 IADD3.X R9, R7, UR4, RZ, P4, !PT ;  /* 0x000000040709bc10 */ /* 0x000fca000a7fe4ff */
[----:B------:R2:W-:Y:S04]  /*67e0*/  @!P3 STL.64 [R1+0x1e0], R8 ;  /* 0x0001e0080100b387 */ /* 0x0005e80000100a00 */
[----:B--2---:R0:W5:Y:S01]  /*67f0*/  LDL.LU.64 R8, [R1+0x270] ;  /* 0x0002700001087983 */ /* 0x0041620000300a00 */
[----:B------:R-:W-:Y:S04]  /*6800*/  BSSY B1, `(.L_x_71) ;  /* 0x0000005000017945 */ /* 0x000fe80003800000 */
[----:B------:R-:W-:Y:S05]  /*6810*/  @P3 BRA `(.L_x_72) ;  /* 0x00000000000c3947 */ /* 0x000fea0003800000 */
[----:B------:R-:W2:Y:S02]  /*6820*/  LDG.E.U8 R16, desc[UR36][R232.64+0x8] ;  /* 0x00000824e8107981 */ /* 0x000ea4000c1e1100 */
[----:B--2---:R-:W-:-:S05]  /*6830*/  PRMT R2, R16, 0x8880, RZ ;  /* 0x0000888010027816 */ /* 0x004fca00000000ff */
[----:B------:R-:W-:-:S07]  /*6840*/  IMAD R2, R2, R18, RZ ;  /* 0x0000001202027224 */ /* 0x000fce00078e02ff */
.L_x_72:
[----:B------:R-:W-:Y:S05]  /*6850*/  BSYNC B1 ;  /* 0x0000000000017941 */ /* 0x000fea0003800000 */
.L_x_71:
[----:B------:R-:W2:Y:S04]  /*6860*/  LDL.LU R5, [R1+0x1f0] ;  /* 0x0001f00001057983 */ /* 0x000ea80000300800 */
[----:B------:R3:W-:Y:S04]  /*6870*/  STL.64 [R1+0x270], R6 ;  /* 0x0002700601007387 */ /* 0x0007e80000100a00 */
[----:B---3--:R-:W3:Y:S01]  /*6880*/  LDL.LU.64 R6, [R1+0x1e0] ;  /* 0x0001e00001067983 */ /* 0x008ee20000300a00 */
[----:B--2---:R-:W-:-:S05]  /*6890*/  @!P3 IMAD R5, R5, R17, R2 ;  /* 0x000000110505b224 */ /* 0x004fca00078e0202 */
[----:B---3--:R2:W-:Y:S04]  /*68a0*/  @!P3 STG.E.U8 desc[UR36][R6.64+0x8], R5 ;  /* 0x000008050600b986 */ /* 0x0085e8000c101124 */
[----:B--2---:R2:W5:Y:S01]  /*68b0*/  LDL.LU.64 R6, [R1+0x270] ;  /* 0x0002700001067983 */ /* 0x0045620000300a00 */
[----:B------:R-:W-:Y:S01]  /*68c0*/  ISETP.LT.OR P4, PT, R0, 0xa, !P1 ;  /* 0x0000000a0000780c */ /* 0x000fe20004f81670 */
[----:B------:R-:W-:-:S12]  /*68d0*/  BSSY B1, `(.L_x_73) ;  /* 0x0000005000017945 */ /* 0x000fd80003800000 */
[----:B--2---:R-:W-:Y:S05]  /*68e0*/  @P4 BRA `(.L_x_74) ;  /* 0x00000000000c4947 */ /* 0x004fea0003800000 */
[----:B------:R-:W2:Y:S02]  /*68f0*/  LDG.E.U8 R16, desc[UR36][R232.64+0x9] ;  /* 0x00000924e8107981 */ /* 0x000ea4000c1e1100 */
[----:B--2---:R-:W-:-:S05]  /*6900*/  PRMT R2, R16, 0x8880, RZ ;  /* 0x0000888010027816 */ /* 0x004fca00000000ff */
[----:B------:R-:W-:-:S07]  /*6910*/  IMAD R2, R2, R18, RZ ;  /* 0x0000001202027224 */ /* 0x000fce00078e02ff */
.L_x_74:
[----:B------:R-:W-:Y:S05]  /*6920*/  BSYNC B1 ;  /* 0x0000000000017941 */ /* 0x000fea0003800000 */
.L_x_73:
[----:B------:R-:W2:Y:S01]  /*6930*/  LDL R5, [R1+0x25c] ;  /* 0x00025c0001057983 */ /* 0x000ea20000100800 */
[----:B------:R-:W-:Y:S02]  /*6940*/  LOP3.LUT R19, R19, 0xffffff7f, RZ, 0xc0, !PT ;  /* 0xffffff7f13137812 */ /* 0x000fe400078ec0ff */
[----:B------:R-:W-:Y:S01]  /*6950*/  ISETP.LT.OR P3, PT, R0, 0x9, !P0 ;  /* 0x000000090000780c */ /* 0x000fe20004761670 */
[----:B-----5:R3:W-:Y:S01]  /*6960*/  STL.64 [R1+0x270], R8 ;  /* 0x0002700801007387 */ /* 0x0207e20000100a00 */
[----:B------:R-:W-:Y:S02]  /*6970*/  @P2 LOP3.LUT R19, R19, 0x80, RZ, 0xfc, !PT ;  /* 0x0000008013132812 */ /* 0x000fe400078efcff */
[----:B------:R-:W-:Y:S01]  /*6980*/  R2UR UR4, R13 ;  /* 0x000000000d0472ca */ /* 0x000fe200000e0000 */
[----:B------:R-:W-:Y:S01]  /*6990*/  IMAD.U32 R13, RZ, RZ, UR38 ;  /* 0x00000026ff0d7e24 */ /* 0x000fe2000f8e00ff */
[----:B------:R-:W-:-:S04]  /*69a0*/  LOP3.LUT R19, R19, 0xffffffbf, RZ, 0xc0, !PT ;  /* 0xffffffbf13137812 */ /* 0x000fc800078ec0ff */
[----:B------:R-:W-:Y:S02]  /*69b0*/  @P1 LOP3.LUT R19, R19, 0x40, RZ, 0xfc, !PT ;  /* 0x0000004013131812 */ /* 0x000fe400078efcff */
[----:B--2---:R-:W-:Y:S01]  /*69c0*/  R2UR UR5, R5 ;  /* 0x00000000050572ca */ /* 0x004fe200000e0000 */
[----:B------:R-:W-:-:S12]  /*69d0*/  IMAD.U32 R5, RZ, RZ, UR39 ;  /* 0x00000027ff057e24 */ /* 0x000fd8000f8e00ff */
[----:B---3--:R-:W-:Y:S02]  /*69e0*/  @!P3 IADD3 R8, P1, P2, R5, UR5, R6 ;  /* 0x000000050508bc10 */ /* 0x008fe4000fa3e006 */
[----:B------:R-:W2:Y:S02]  /*69f0*/  LDL.LU R5, [R1+0x1f4] ;  /* 0x0001f40001057983 */ /* 0x000ea40000300800 */
[----:B------:R-:W-:Y:S01]  /*6a00*/  @!P3 IADD3.X R9, R13, UR4, R7, P1, P2 ;  /* 0x000000040d09bc10 */ /* 0x000fe20008fe4407 */
[----:B------:R-:W-:Y:S01]  /*6a10*/  BSSY B1, `(.L_x_75) ;  /* 0x000000d000017945 */ /* 0x000fe20003800000 */
[----:B------:R-:W-:-:S03]  /*6a20*/  LOP3.LUT P2, RZ, R19, 0x80, RZ, 0xc0, !PT ;  /* 0x0000008013ff7812 */ /* 0x000fc6000784c0ff */
[----:B------:R3:W-:Y:S02]  /*6a30*/  @!P3 STL.64 [R1+0x1e8], R8 ;  /* 0x0001e8080100b387 */ /* 0x0007e40000100a00 */
[----:B---3--:R-:W-:-:S04]  /*6a40*/  @!P4 IADD3 R8, P1, R6, UR5, RZ ;  /* 0x000000050608cc10 */ /* 0x008fc8000ff3e0ff */
[----:B------:R-:W-:Y:S02]  /*6a50*/  @!P4 IADD3.X R9, R7, UR4, RZ, P1, !PT ;  /* 0x000000040709cc10 */ /* 0x000fe40008ffe4ff */
[----:B------:R-:W-:Y:S01]  /*6a60*/  LOP3.LUT P1, RZ, R19, 0x40, RZ, 0xc0, !PT ;  /* 0x0000004013ff7812 */ /* 0x000fe2000782c0ff */
[----:B--2---:R-:W-:-:S05]  /*6a70*/  @!P4 IMAD R5, R5, R17, R2 ;  /* 0x000000110505c224 */ /* 0x004fca00078e0202 */
[----:B------:R2:W-:Y:S04]  /*6a80*/  @!P4 STG.E.U8 desc[UR36][R8.64+0x9], R5 ;  /* 0x000009050800c986 */ /* 0x0005e8000c101124 */
[----:B--2---:R2:W5:Y:S01]  /*6a90*/  LDL.LU.64 R8, [R1+0x270] ;  /* 0x0002700001087983 */ /* 0x0045620000300a00 */
[----:B------:R-:W-:Y:S05]  /*6aa0*/  @P3 BRA `(.L_x_76) ;  /* 0x00000000000c3947 */ /* 0x000fea0003800000 */
[----:B------:R-:W3:Y:S02]  /*6ab0*/  LDG.E.U8 R16, desc[UR36][R22.64+0x8] ;  /* 0x0000082416107981 */ /* 0x000ee4000c1e1100 */
[----:B---3--:R-:W-:-:S05]  /*6ac0*/  PRMT R2, R16, 0x8880, RZ ;  /* 0x0000888010027816 */ /* 0x008fca00000000ff */
[----:B------:R-:W-:-:S07]  /*6ad0*/  IMAD R2, R2, R18, RZ ;  /* 0x0000001202027224 */ /* 0x000fce00078e02ff */
.L_x_76:
[----:B------:R-:W-:Y:S05]  /*6ae0*/  BSYNC B1 ;  /* 0x0000000000017941 */ /* 0x000fea0003800000 */
.L_x_75:
[----:B------:R-:W3:Y:S04]  /*6af0*/  LDL R13, [R1+0x25c] ;  /* 0x00025c00010d7983 */ /* 0x000ee80000100800 */
[----:B------:R-:W4:Y:S01]  /*6b00*/  LDL R5, [R1+0x258] ;  /* 0x0002580001057983 */ /* 0x000f220000100800 */
[----:B------:R-:W-:Y:S02]  /*6b10*/  LOP3.LUT R19, R19, 0xffffff7f, RZ, 0xc0, !PT ;  /* 0xffffff7f13137812 */ /* 0x000fe400078ec0ff */
[----:B------:R-:W-:Y:S01]  /*6b20*/  ISETP.LT.OR P4, PT, R0, 0xa, !P0 ;  /* 0x0000000a0000780c */ /* 0x000fe20004781670 */
[----:B------:R-:W-:Y:S01]  /*6b30*/  STL.64 [R1+0x278], R14 ;  /* 0x0002780e01007387 */ /* 0x000fe20000100a00 */
[----:B------:R-:W-:-:S03]  /*6b40*/  @P2 LOP3.LUT R19, R19, 0x80, RZ, 0xfc, !PT ;  /* 0x0000008013132812 */ /* 0x000fc600078efcff */
[----:B------:R0:W-:Y:S01]  /*6b50*/  STL.64 [R1+0x270], R10 ;  /* 0x0002700a01007387 */ /* 0x0001e20000100a00 */
[----:B------:R-:W-:-:S04]  /*6b60*/  LOP3.LUT R19, R19, 0xffffffbf, RZ, 0xc0, !PT ;  /* 0xffffffbf13137812 */ /* 0x000fc800078ec0ff */
[----:B------:R-:W-:Y:S01]  /*6b70*/  @P1 LOP3.LUT R19, R19, 0x40, RZ, 0xfc, !PT ;  /* 0x0000004013131812 */ /* 0x000fe200078efcff */
[----:B0-----:R-:W2:Y:S01]  /*6b80*/  LDL.LU.64 R10, [R1+0x1e8] ;  /* 0x0001e800010a7983 */ /* 0x001ea20000300a00 */
[----:B---3--:R-:W-:Y:S01]  /*6b90*/  R2UR UR5, R13 ;  /* 0x000000000d0572ca */ /* 0x008fe200000e0000 */
[----:B------:R-:W-:Y:S01]  /*6ba0*/  IMAD.U32 R13, RZ, RZ, UR38 ;  /* 0x00000026ff0d7e24 */ /* 0x000fe2000f8e00ff */
[----:B----4-:R-:W-:Y:S01]  /*6bb0*/  R2UR UR4, R5 ;  /* 0x00000000050472ca */ /* 0x010fe200000e0000 */
[----:B------:R-:W-:-:S10]  /*6bc0*/  IMAD.U32 R5, RZ, RZ, UR39 ;  /* 0x00000027ff057e24 */ /* 0x000fd4000f8e00ff */
[----:B------:R-:W-:Y:S02]  /*6bd0*/  @!P4 IADD3 R14, P1, P2, R5, UR5, R6 ;  /* 0x00000005050ecc10 */ /* 0x000fe4000fa3e006 */
[----:B------:R-:W3:Y:S02]  /*6be0*/  LDL.LU R5, [R1+0x1f8] ;  /* 0x0001f80001057983 */ /* 0x000ee40000300800 */
[----:B------:R-:W-:-:S05]  /*6bf0*/  @!P4 IADD3.X R15, R13, UR4, R7, P1, P2 ;  /* 0x000000040d0fcc10 */ /* 0x000fca0008fe4407 */
[----:B------:R0:W-:Y:S04]  /*6c00*/  @!P4 STL.64 [R1+0x1e0], R14 ;  /* 0x0001e00e0100c387 */ /* 0x0001e80000100a00 */
[----:B0-----:R0:W5:Y:S01]  /*6c10*/  LDL.LU.64 R14, [R1+0x278] ;  /* 0x00027800010e7983 */ /* 0x0011620000300a00 */
[----:B------:R-:W-:Y:S01]  /*6c20*/  BSSY B1, `(.L_x_77) ;  /* 0x000000b000017945 */ /* 0x000fe20003800000 */
[C---:B------:R-:W-:Y:S02]  /*6c30*/  LOP3.LUT P2, RZ, R19.reuse, 0x80, RZ, 0xc0, !PT ;  /* 0x0000008013ff7812 */ /* 0x040fe4000784c0ff */
[----:B------:R-:W-:Y:S01]  /*6c40*/  LOP3.LUT P1, RZ, R19, 0x40, RZ, 0xc0, !PT ;  /* 0x0000004013ff7812 */ /* 0x000fe2000782c0ff */
[----:B---3--:R-:W-:-:S05]  /*6c50*/  @!P3 IMAD R5, R5, R17, R2 ;  /* 0x000000110505b224 */ /* 0x008fca00078e0202 */
[----:B--2---:R2:W-:Y:S04]  /*6c60*/  @!P3 STG.E.U8 desc[UR36][R10.64+0x8], R5 ;  /* 0x000008050a00b986 */ /* 0x0045e8000c101124 */
[----:B--2---:R0:W5:Y:S02]  /*6c70*/  LDL.LU.64 R10, [R1+0x270] ;  /* 0x00027000010a7983 */ /* 0x0041640000300a00 */
[----:B-----5:R-:W-:Y:S01]  /*6c80*/  IMAD.WIDE.U32 R4, R3, R4, R8 ;  /* 0x0000000403047225 */ /* 0x020fe200078e0008 */
[----:B------:R-:W-:Y:S06]  /*6c90*/  @P4 BRA `(.L_x_78) ;  /* 0x00000000000c4947 */ /* 0x000fec0003800000 */
[----:B------:R-:W2:Y:S02]  /*6ca0*/  LDG.E.U8 R16, desc[UR36][R22.64+0x9] ;  /* 0x0000092416107981 */ /* 0x000ea4000c1e1100 */
[----:B--2---:R-:W-:-:S05]  /*6cb0*/  PRMT R2, R16, 0x8880, RZ ;  /* 0x0000888010027816 */ /* 0x004fca00000000ff */
[----:B------:R-:W-:-:S07]  /*6cc0*/  IMAD R2, R2, R18, RZ ;  /* 0x0000001202027224 */ /* 0x000fce00078e02ff */
.L_x_78:
[----:B------:R-:W-:Y:S05]  /*6cd0*/  BSYNC B1 ;  /* 0x0000000000017941 */ /* 0x000fea0003800000 */
.L_x_77:
[----:B------:R-:W2:Y:S04]  /*6ce0*/  LDL R13, [R1+0x258] ;  /* 0x00025800010d7983 */ /* 0x000ea80000100800 */
[----:B------:R-:W3:Y:S04]  /*6cf0*/  LDL.LU R3, [R1+0x1fc] ;  /* 0x0001fc0001037983 */ /* 0x000ee80000300800 */
[----:B------:R-:W4:Y:S04]  /*6d00*/  LDL.LU R9, [R1+0x210] ;  /* 0x0002100001097983 */ /* 0x000f280000300800 */
[----:B------:R5:W-:Y:S04]  /*6d10*/  STL.64 [R1+0x2a0], R34 ;  /* 0x0002a02201007387 */ /* 0x000be80000100a00 */
[----:B-----5:R-:W5:Y:S01]  /*6d20*/  LDL.64 R34, [R1+0x1e0] ;  /* 0x0001e00001227983 */ /* 0x020f620000100a00 */
[----:B------:R-:W-:-:S02]  /*6d30*/  LOP3.LUT R19, R19, 0xffefffff, RZ, 0xc0, !PT ;  /* 0xffefffff13137812 */ /* 0x000fc400078ec0ff */
[----:B------:R-:W-:Y:S01]  /*6d40*/  IADD3 R14, P3, R4, R14, RZ ;  /* 0x0000000e040e7210 */ /* 0x000fe20007f7e0ff */
[----:B------:R0:W-:Y:S01]  /*6d50*/  STL.64 [R1+0x298], R36 ;  /* 0x0002982401007387 */ /* 0x0001e20000100a00 */
[----:B------:R-:W-:Y:S02]  /*6d60*/  @P2 LOP3.LUT R19, R19, 0x100000, RZ, 0xfc, !PT ;  /* 0x0010000013132812 */ /* 0x000fe400078efcff */
[----:B------:R-:W-:Y:S01]  /*6d70*/  ISETP.GE.AND P2, PT, R12, 0x181, PT ;  /* 0x000001810c00780c */ /* 0x000fe20003f46270 */
[----:B0-----:R-:W5:Y:S01]  /*6d80*/  LDL R37, [R1+0x25c] ;  /* 0x00025c0001257983 */ /* 0x001f620000100800 */
[----:B--2---:R-:W-:-:S03]  /*6d90*/  R2UR UR5, R13 ;  /* 0x000000000d0572ca */ /* 0x004fc600000e0000 */
[----:B------:R-:W-:Y:S01]  /*6da0*/  STL.64 [R1+0x290], R38 ;  /* 0x0002902601007387 */ /* 0x000fe20000100a00 */
[----:B---3--:R-:W-:-:S03]  /*6db0*/  @!P4 IMAD R3, R3, R17, R2 ;  /* 0x000000110303c224 */ /* 0x008fc600078e0202 */
[----:B------:R0:W-:Y:S01]  /*6dc0*/  STL.64 [R1+0x288], R24 ;  /* 0x0002881801007387 */ /* 0x0001e20000100a00 */
[----:B------:R-:W-:Y:S01]  /*6dd0*/  IMAD.U32 R4, RZ, RZ, UR10 ;  /* 0x0000000aff047e24 */ /* 0x000fe2000f8e00ff */
[----:B------:R-:W-:Y:S01]  /*6de0*/  UIMAD UR4, UR11, 0x180, URZ ;  /* 0x000001800b0478a4 */ /* 0x000fe2000f8e023f */
[----:B----4-:R-:W-:Y:S01]  /*6df0*/  IADD3.X R15, R15, R5, R9, P3, !PT ;  /* 0x000000050f0f7210 */ /* 0x010fe20001ffe409 */
[----:B------:R2:W-:Y:S01]  /*6e00*/  STL.64 [R1+0x280], R26 ;  /* 0x0002801a01007387 */ /* 0x0005e20000100a00 */
[----:B------:R-:W-:Y:S02]  /*6e10*/  ISETP.LT.OR P3, PT, R0, 0x1, !P2 ;  /* 0x000000010000780c */ /* 0x000fe40005761670 */
[----:B------:R-:W-:Y:S01]  /*6e20*/  LOP3.LUT R19, R19, 0xfff7ffff, RZ, 0xc0, !PT ;  /* 0xfff7ffff13137812 */ /* 0x000fe200078ec0ff */
[----:B------:R-:W-:Y:S03]  /*6e30*/  STL.64 [R1+0x278], R28 ;  /* 0x0002781c01007387 */ /* 0x000fe60000100a00 */
[----:B------:R-:W-:Y:S01]  /*6e40*/  @P1 LOP3.LUT R19, R19, 0x80000, RZ, 0xfc, !PT ;  /* 0x0008000013131812 */ /* 0x000fe200078efcff */
[----:B------:R-:W-:Y:S04]  /*6e50*/  STL.64 [R1+0x270], R30 ;  /* 0x0002701e01007387 */ /* 0x000fe80000100a00 */
[----:B-----5:R3:W-:Y:S01]  /*6e60*/  @!P4 STG.E.U8 desc[UR36][R34.64+0x9], R3 ;  /* 0x000009032200c986 */ /* 0x0207e2000c101124 */
[----:B------:R-:W-:-:S03]  /*6e70*/  R2UR UR6, R37 ;  /* 0x00000000250672ca */ /* 0x000fc600000e0000 */
[----:B------:R-:W3:Y:S01]  /*6e80*/  @!P3 LDG.E.U8 R16, desc[UR36][R14.64] ;  /* 0x000000240e10b981 */ /* 0x000ee2000c1e1100 */
[----:B0-----:R-:W-:Y:S01]  /*6e90*/  IMAD.WIDE.U32 R24, R4, 0x180, R6 ;  /* 0x0000018004187825 */ /* 0x001fe200078e0006 */
[----:B------:R-:W-:Y:S02]  /*6ea0*/  ISETP.GE.AND P1, PT, R12, 0x189, PT ;  /* 0x000001890c00780c */ /* 0x000fe40003f26270 */
[----:B--2---:R-:W2:Y:S01]  /*6eb0*/  LDL.LU R26, [R1+0x1c4] ;  /* 0x0001c400011a7983 */ /* 0x004ea20000300800 */
[----:B------:R-:W-:-:S03]  /*6ec0*/  LOP3.LUT R19, R19, 0xfffbffff, RZ, 0xc0, !PT ;  /* 0xfffbffff13137812 */ /* 0x000fc600078ec0ff */
[----:B------:R-:W4:Y:S01]  /*6ed0*/  LDL.LU R27, [R1+0x1c8] ;  /* 0x0001c800011b7983 */ /* 0x000f220000300800 */
[----:B---3--:R-:W-:-:S03]  /*6ee0*/  @!P3 PRMT R3, R16, 0x8880, RZ ;  /* 0x000088801003b816 */ /* 0x008fc600000000ff */
[----:B------:R-:W3:Y:S01]  /*6ef0*/  LDL.LU R9, [R1+0x1cc] ;  /* 0x0001cc0001097983 */ /* 0x000ee20000300800 */
[----:B------:R-:W-:Y:S01]  /*6f00*/  @!P3 VIADD R5, R25, UR4 ;  /* 0x000000041905bc36 */ /* 0x000fe20008000000 */
[----:B------:R-:W-:Y:S02]  /*6f10*/  @P0 LOP3.LUT R19, R19, 0x40000, RZ, 0xfc, !PT ;  /* 0x0004000013130812 */ /* 0x000fe400078efcff */
[----:B------:R-:W5:Y:S04]  /*6f20*/  LDL.LU R34, [R1+0x1d0] ;  /* 0x0001d00001227983 */ /* 0x000f680000300800 */
[----:B------:R-:W5:Y:S04]  /*6f30*/  LDL.LU R35, [R1+0x1d4] ;  /* 0x0001d40001237983 */ /* 0x000f680000300800 */
[----:B------:R-:W5:Y:S04]  /*6f40*/  LDL.LU R38, [R1+0x1d8] ;  /* 0x0001d80001267983 */ /* 0x000f680000300800 */
[----:B------:R-:W5:Y:S04]  /*6f50*/  LDL.LU R13, [R1+0x1dc] ;  /* 0x0001dc00010d7983 */ /* 0x000f680000300800 */
[----:B------:R-:W5:Y:S01]  /*6f60*/  LDL.LU R36, [R1+0x1a0] ;  /* 0x0001a00001247983 */ /* 0x000f620000300800 */
[----:B------:R-:W-:-:S03]  /*6f70*/  @!P3 IMAD R2, R3, R18, RZ ;  /* 0x000000120302b224 */ /* 0x000fc600078e02ff */
[----:B------:R-:W5:Y:S04]  /*6f80*/  LDL.LU R37, [R1+0x1a4] ;  /* 0x0001a40001257983 */ /* 0x000f680000300800 */
[----:B------:R-:W5:Y:S04]  /*6f90*/  LDL.LU R39, [R1+0x1a8] ;  /* 0x0001a80001277983 */ /* 0x000f680000300800 */
[----:B------:R-:W5:Y:S04]  /*6fa0*/  LDL.LU.64 R28, [R1+0x240] ;  /* 0x00024000011c7983 */ /* 0x000f680000300a00 */
[----:B------:R-:W5:Y:S04]  /*6fb0*/  LDL.LU.64 R30, [R1+0x220] ;  /* 0x00022000011e7983 */ /* 0x000f680000300a00 */
[----:B------:R-:W2:Y:S01]  /*6fc0*/  LDL.LU R3, [R1+0x1c0] ;  /* 0x0001c00001037983 */ /* 0x000ea20000300800 */
[----:B------:R-:W-:-:S02]  /*6fd0*/  @!P3 IMAD.MOV.U32 R4, RZ, RZ, R24 ;  /* 0x000000ffff04b224 */ /* 0x000fc400078e0018 */
[----:B--2---:R-:W-:-:S05]  /*6fe0*/  @!P3 IMAD R3, R3, R17, R2 ;  /* 0x000000110303b224 */ /* 0x004fca00078e0202 */
[----:B------:R0:W-:Y:S01]  /*6ff0*/  @!P3 STG.E.U8 desc[UR36][R4.64], R3 ;  /* 0x000000030400b986 */ /* 0x0001e2000c101124 */
[----:B------:R-:W-:-:S13]  /*7000*/  ISETP.LT.OR P3, PT, R0, 0x2, !P2 ;  /* 0x000000020000780c */ /* 0x000fda0005761670 */
[----:B------:R-:W2:Y:S01]  /*7010*/  @!P3 LDG.E.U8 R16, desc[UR36][R14.64+0x1] ;  /* 0x000001240e10b981 */ /* 0x000ea2000c1e1100 */
[----:B0-----:R-:W-:Y:S02]  /*7020*/  @!P3 VIADD R5, R25, UR4 ;  /* 0x000000041905bc36 */ /* 0x001fe40008000000 */
[----:B------:R-:W-:Y:S01]  /*7030*/  @!P3 IMAD.MOV.U32 R4, RZ, RZ, R24 ;  /* 0x000000ffff04b224 */ /* 0x000fe200078e0018 */
[----:B--2---:R-:W-:-:S05]  /*7040*/  @!P3 PRMT R3, R16, 0x8880, RZ ;  /* 0x000088801003b816 */ /* 0x004fca00000000ff */
[----:B------:R-:W-:-:S04]  /*7050*/  @!P3 IMAD R2, R3, R18, RZ ;  /* 0x000000120302b224 */ /* 0x000fc800078e02ff */
[----:B------:R-:W-:-:S05]  /*7060*/  @!P3 IMAD R3, R26, R17, R2 ;  /* 0x000000111a03b224 */ /* 0x000fca00078e0202 */
[----:B------:R0:W-:Y:S01]  /*7070*/  @!P3 STG.E.U8 desc[UR36][R4.64+0x1], R3 ;  /* 0x000001030400b986 */ /* 0x0001e2000c101124 */
[----:B------:R-:W-:-:S13]  /*7080*/  ISETP.LT.OR P3, PT, R0, 0x1, !P1 ;  /* 0x000000010000780c */ /* 0x000fda0004f61670 */
[----:B------:R-:W2:Y:S01]  /*7090*/  @!P3 LDG.E.U8 R16, desc[UR36][R20.64] ;  /* 0x000000241410b981 */ /* 0x000ea2000c1e1100 */
[----:B0-----:R-:W-:Y:S01]  /*70a0*/  IMAD.U32 R3, RZ, RZ, UR11 ;  /* 0x0000000bff037e24 */ /* 0x001fe2000f8e00ff */
[----:B------:R-:W-:-:S03]  /*70b0*/  @!P3 IADD3 R4, P4, R24, UR39, RZ ;  /* 0x000000271804bc10 */ /* 0x000fc6000ff9e0ff */
[----:B------:R-:W-:-:S05]  /*70c0*/  @!P3 IMAD R3, R3, 0x180, RZ ;  /* 0x000001800303b824 */ /* 0x000fca00078e02ff */
[----:B------:R-:W-:Y:S02]  /*70d0*/  @!P3 IADD3.X R5, R25, UR38, R3, P4, !PT ;  /* 0x000000261905bc10 */ /* 0x000fe4000a7fe403 */
[----:B--2---:R-:W-:-:S05]  /*70e0*/  @!P3 PRMT R3, R16, 0x8880, RZ ;  /* 0x000088801003b816 */ /* 0x004fca00000000ff */
[----:B------:R-:W-:-:S04]  /*70f0*/  @!P3 IMAD R2, R3, R18, RZ ;  /* 0x000000120302b224 */ /* 0x000fc800078e02ff */
[----:B----4-:R-:W-:-:S05]  /*7100*/  @!P3 IMAD R3, R27, R17, R2 ;  /* 0x000000111b03b224 */ /* 0x010fca00078e0202 */
[----:B------:R0:W-:Y:S01]  /*7110*/  @!P3 STG.E.U8 desc[UR36][R4.64], R3 ;  /* 0x000000030400b986 */ /* 0x0001e2000c101124 */
[----:B------:R-:W-:-:S13]  /*7120*/  ISETP.LT.OR P3, PT, R0, 0x11, !P6 ;  /* 0x000000110000780c */ /* 0x000fda0007761670 */
[----:B------:R-:W-:-:S04]  /*7130*/  @!P3 IADD3 R26, P4, R6, UR39, RZ ;  /* 0x00000027061abc10 */ /* 0x000fc8000ff9e0ff */
[----:B------:R-:W-:Y:S02]  /*7140*/  @!P3 IADD3.X R27, R7, UR38, RZ, P4, !PT ;  /* 0x00000026071bbc10 */ /* 0x000fe4000a7fe4ff */
        /* <DEDUP_REMOVED lines=8> */
[----:B---3--:R-:W-:-:S05]  /*71d0*/  @!P4 IMAD R3, R9, R17, R2 ;  /* 0x000000110903c224 */ /* 0x008fca00078e0202 */
[----:B------:R0:W-:Y:S01]  /*71e0*/  @!P4 STG.E.U8 desc[UR36][R4.64+0x1], R3 ;  /* 0x000001030400c986 */ /* 0x0001e2000c101124 */
[----:B------:R-:W-:-:S13]  /*71f0*/  ISETP.LT.OR P4, PT, R0, 0x9, !P2 ;  /* 0x000000090000780c */ /* 0x000fda0005781670 */
[----:B------:R-:W0:Y:S01]  /*7200*/  @!P4 LDG.E.U8 R16, desc[UR36][R14.64+0x8] ;  /* 0x000008240e10c981 */ /* 0x000e22000c1e1100 */
[----:B------:R-:W-:Y:S02]  /*7210*/  VIADD R9, R25, UR4 ;  /* 0x0000000419097c36 */ /* 0x000fe40008000000 */
[----:B------:R-:W-:Y:S01]  /*7220*/  @!P4 IMAD.MOV.U32 R8, RZ, RZ, R24 ;  /* 0x000000ffff08c224 */ /* 0x000fe200078e0018 */
[----:B0-----:R-:W-:-:S05]  /*7230*/  @!P4 PRMT R3, R16, 0x8880, RZ ;  /* 0x000088801003c816 */ /* 0x001fca00000000ff */
[----:B------:R-:W-:-:S04]  /*7240*/  @!P4 IMAD R2, R3, R18, RZ ;  /* 0x000000120302c224 */ /* 0x000fc800078e02ff */
[----:B-----5:R-:W-:-:S05]  /*7250*/  @!P4 IMAD R3, R34, R17, R2 ;  /* 0x000000112203c224 */ /* 0x020fca00078e0202 */
[----:B------:R0:W-:Y:S01]  /*7260*/  @!P4 STG.E.U8 desc[UR36][R8.64+0x8], R3 ;  /* 0x000008030800c986 */ /* 0x0001e2000c101124 */
[----:B------:R-:W-:-:S13]  /*7270*/  ISETP.LT.OR P4, PT, R0, 0xa, !P2 ;  /* 0x0000000a0000780c */ /* 0x000fda0005781670 */
[----:B------:R-:W0:Y:S01]  /*7280*/  @!P4 LDG.E.U8 R16, desc[UR36][R14.64+0x9] ;  /* 0x000009240e10c981 */ /* 0x000e22000c1e1100 */
[----:B------:R-:W-:Y:S01]  /*7290*/  ISETP.LT.OR P0, PT, R0, 0x12, !P6 ;  /* 0x000000120000780c */ /* 0x000fe20007701670 */
[----:B------:R-:W-:Y:S02]  /*72a0*/  @!P4 IMAD.MOV.U32 R4, RZ, RZ, R24 ;  /* 0x000000ffff04c224 */ /* 0x000fe400078e0018 */
[----:B------:R-:W-:Y:S01]  /*72b0*/  @!P4 IMAD.MOV.U32 R5, RZ, RZ, R9 ;  /* 0x000000ffff05c224 */ /* 0x000fe200078e0009 */
[----:B0-----:R-:W-:-:S05]  /*72c0*/  @!P4 PRMT R3, R16, 0x8880, RZ ;  /* 0x000088801003c816 */ /* 0x001fca00000000ff */
[----:B------:R-:W-:-:S04]  /*72d0*/  @!P4 IMAD R2, R3, R18, RZ ;  /* 0x000000120302c224 */ /* 0x000fc800078e02ff */
[----:B------:R-:W-:-:S05]  /*72e0*/  @!P4 IMAD R3, R35, R17, R2 ;  /* 0x000000112303c224 */ /* 0x000fca00078e0202 */
[----:B------:R0:W-:Y:S01]  /*72f0*/  @!P4 STG.E.U8 desc[UR36][R4.64+0x9], R3 ;  /* 0x000009030400c986 */ /* 0x0001e2000c101124 */
[----:B------:R-:W-:-:S04]  /*7300*/  @!P0 IADD3 R34, P4, R6, UR39, RZ ;  /* 0x0000002706228c10 */ /* 0x000fc8000ff9e0ff */
[----:B------:R-:W-:Y:S02]  /*7310*/  @!P0 IADD3.X R35, R7, UR38, RZ, P4, !PT ;  /* 0x0000002607238c10 */ /* 0x000fe4000a7fe4ff */
[----:B------:R-:W-:-:S13]  /*7320*/  ISETP.LT.OR P4, PT, R0, 0x9, !P1 ;  /* 0x000000090000780c */ /* 0x000fda0004f81670 */
[----:B------:R-:W2:Y:S01]  /*7330*/  @!P4 LDG.E.U8 R16, desc[UR36][R20.64+0x8] ;  /* 0x000008241410c981 */ /* 0x000ea2000c1e1100 */
[----:B0-----:R-:W-:-:S04]  /*7340*/  @!P4 IADD3 R4, P2, R24, UR39, RZ ;  /* 0x000000271804cc10 */ /* 0x001fc8000ff5e0ff */
[----:B------:R-:W-:Y:S02]  /*7350*/  @!P4 IADD3.X R5, R9, UR38, RZ, P2, !PT ;  /* 0x000000260905cc10 */ /* 0x000fe400097fe4ff */
[----:B--2---:R-:W-:-:S05]  /*7360*/  @!P4 PRMT R3, R16, 0x8880, RZ ;  /* 0x000088801003c816 */ /* 0x004fca00000000ff */
[----:B------:R-:W-:-:S04]  /*7370*/  @!P4 IMAD R2, R3, R18, RZ ;  /* 0x000000120302c224 */ /* 0x000fc800078e02ff */
[----:B------:R-:W-:-:S05]  /*7380*/  @!P4 IMAD R3, R38, R17, R2 ;  /* 0x000000112603c224 */ /* 0x000fca00078e0202 */
[----:B------:R0:W-:Y:S01]  /*7390*/  @!P4 STG.E.U8 desc[UR36][R4.64+0x8], R3 ;  /* 0x000008030400c986 */ /* 0x0001e2000c101124 */
[----:B------:R-:W-:-:S13]  /*73a0*/  ISETP.LT.OR P4, PT, R0, 0xa, !P1 ;  /* 0x0000000a0000780c */ /* 0x000fda0004f81670 */
[----:B------:R-:W2:Y:S01]  /*73b0*/  @!P4 LDG.E.U8 R16, desc[UR36][R20.64+0x9] ;  /* 0x000009241410c981 */ /* 0x000ea2000c1e1100 */
[----:B0-----:R-:W-:-:S04]  /*73c0*/  @!P4 IADD3 R4, P1, R24, UR39, RZ ;  /* 0x000000271804cc10 */ /* 0x001fc8000ff3e0ff */
[----:B------:R-:W-:Y:S02]  /*73d0*/  @!P4 IADD3.X R5, R9, UR38, RZ, P1, !PT ;  /* 0x000000260905cc10 */ /* 0x000fe40008ffe4ff */
[----:B--2---:R-:W-:-:S05]  /*73e0*/  @!P4 PRMT R3, R16, 0x8880, RZ ;  /* 0x000088801003c816 */ /* 0x004fca00000000ff */
[----:B------:R-:W-:-:S04]  /*73f0*/  @!P4 IMAD R2, R3, R18, RZ ;  /* 0x000000120302c224 */ /* 0x000fc800078e02ff */
[----:B------:R-:W-:Y:S02]  /*7400*/  @!P4 IMAD R3, R13, R17, R2 ;  /* 0x000000110d03c224 */ /* 0x000fe400078e0202 */
[----:B------:R-:W2:Y:S04]  /*7410*/  LDL.LU R13, [R1+0x1ac] ;  /* 0x0001ac00010d7983 */ /* 0x000ea80000300800 */
[----:B------:R0:W-:Y:S01]  /*7420*/  @!P4 STG.E.U8 desc[UR36][R4.64+0x9], R3 ;  /* 0x000009030400c986 */ /* 0x0001e2000c101124 */
[----:B------:R-:W-:-:S03]  /*7430*/  ISETP.LT.OR P4, PT, R0, 0x11, !P5 ;  /* 0x000000110000780c */ /* 0x000fc60006f81670 */
[----:B------:R-:W3:Y:S04]  /*7440*/  LDL.LU R38, [R1+0x1b4] ;  /* 0x0001b40001267983 */ /* 0x000ee80000300800 */
[----:B0-----:R-:W4:Y:S06]  /*7450*/  LDL.LU R5, [R1+0x1b0] ;  /* 0x0001b00001057983 */ /* 0x001f2c0000300800 */
[----:B------:R-:W5:Y:S02]  /*7460*/  @!P4 LDG.E.U8 R16, desc[UR36][R28.64+0x10] ;  /* 0x000010241c10c981 */ /* 0x000f64000c1e1100 */
[----:B-----5:R-:W-:-:S05]  /*7470*/  @!P4 PRMT R3, R16, 0x8880, RZ ;  /* 0x000088801003c816 */ /* 0x020fca00000000ff */
[----:B------:R-:W-:-:S04]  /*7480*/  @!P4 IMAD R2, R3, R18, RZ ;  /* 0x000000120302c224 */ /* 0x000fc800078e02ff */
[----:B------:R-:W-:-:S05]  /*7490*/  @!P4 IMAD R3, R36, R17, R2 ;  /* 0x000000112403c224 */ /* 0x000fca00078e0202 */
[----:B------:R0:W-:Y:S01]  /*74a0*/  @!P4 STG.E.U8 desc[UR36][R6.64+0x10], R3 ;  /* 0x000010030600c986 */ /* 0x0001e2000c101124 */
[----:B------:R-:W-:-:S13]  /*74b0*/  ISETP.LT.OR P4, PT, R0, 0x12, !P5 ;  /* 0x000000120000780c */ /* 0x000fda0006f81670 */
[----:B------:R-:W0:Y:S02]  /*74c0*/  @!P4 LDG.E.U8 R16, desc[UR36][R28.64+0x11] ;  /* 0x000011241c10c981 */ /* 0x000e24000c1e1100 */
[----:B0-----:R-:W-:-:S05]  /*74d0*/  @!P4 PRMT R3, R16, 0x8880, RZ ;  /* 0x000088801003c816 */ /* 0x001fca00000000ff */
[----:B------:R-:W-:-:S04]  /*74e0*/  @!P4 IMAD R2, R3, R18, RZ ;  /* 0x000000120302c224 */ /* 0x000fc800078e02ff */
[----:B------:R-:W-:-:S05]  /*74f0*/  @!P4 IMAD R3, R37, R17, R2 ;  /* 0x000000112503c224 */ /* 0x000fca00078e0202 */
[----:B------:R0:W-:Y:S04]  /*7500*/  @!P4 STG.E.U8 desc[UR36][R6.64+0x11], R3 ;  /* 0x000011030600c986 */ /* 0x0001e8000c101124 */
[----:B------:R-:W0:Y:S01]  /*7510*/  @!P3 LDG.E.U8 R16, desc[UR36][R30.64+0x10] ;  /* 0x000010241e10b981 */ /* 0x000e22000c1e1100 */
[----:B------:R-:W-:Y:S02]  /*7520*/  ISETP.LT.OR P4, PT, R0, 0x19, !P6 ;  /* 0x000000190000780c */ /* 0x000fe40007781670 */
[----:B0-----:R-:W-:-:S05]  /*7530*/  @!P3 PRMT R3, R16, 0x8880, RZ ;  /* 0x000088801003b816 */ /* 0x001fca00000000ff */
[----:B------:R-:W-:-:S04]  /*7540*/  @!P3 IMAD R2, R3, R18, RZ ;  /* 0x000000120302b224 */ /* 0x000fc800078e02ff */
[----:B------:R-:W-:Y:S02]  /*7550*/  @!P3 IMAD R3, R39, R17, R2 ;  /* 0x000000112703b224 */ /* 0x000fe400078e0202 */
[----:B------:R-:W-:Y:S01]  /*7560*/  @!P4 IADD3 R36, P1, R6, UR39, RZ ;  /* 0x000000270624cc10 */ /* 0x000fe2000ff3e0ff */
[----:B------:R-:W5:Y:S04]  /*7570*/  LDL.LU R39, [R1+0x1b8] ;  /* 0x0001b80001277983 */ /* 0x000f680000300800 */
[----:B------:R0:W-:Y:S04]  /*7580*/  @!P3 STG.E.U8 desc[UR36][R26.64+0x10], R3 ;  /* 0x000010031a00b986 */ /* 0x0001e8000c101124 */
[----:B------:R-:W2:Y:S01]  /*7590*/  @!P0 LDG.E.U8 R16, desc[UR36][R30.64+0x11] ;  /* 0x000011241e108981 */ /* 0x000ea2000c1e1100 */
[----:B------:R-:W-:-:S02]  /*75a0*/  ISETP.LT.OR P3, PT, R0, 0x1a, !P6 ;  /* 0x0000001a0000780c */ /* 0x000fc40007761670 */
[----:B------:R-:W-:-:S11]  /*75b0*/  @!P4 IADD3.X R37, R7, UR38, RZ, P1, !PT ;  /* 0x000000260725cc10 */ /* 0x000fd60008ffe4ff */
[----:B0-----:R-:W-:-:S04]  /*75c0*/  @!P3 IADD3 R26, P1, R6, UR39, RZ ;  /* 0x00000027061abc10 */ /* 0x001fc8000ff3e0ff */
[----:B------:R-:W-:Y:S02]  /*75d0*/  @!P3 IADD3.X R27, R7, UR38, RZ, P1, !PT ;  /* 0x00000026071bbc10 */ /* 0x000fe40008ffe4ff */
[----:B------:R-:W-:Y:S02]  /*75e0*/  ISETP.LT.OR P1, PT, R0, 0x19, !P5 ;  /* 0x000000190000780c */ /* 0x000fe40006f21670 */
[----:B--2---:R-:W-:-:S05]  /*75f0*/  @!P0 PRMT R3, R16, 0x8880, RZ ;  /* 0x0000888010038816 */ /* 0x004fca00000000ff */
[----:B------:R-:W-:-:S04]  /*7600*/  @!P0 IMAD R2, R3, R18, RZ ;  /* 0x0000001203028224 */ /* 0x000fc800078e02ff */
[----:B------:R-:W-:Y:S02]  /*7610*/  @!P0 IMAD R3, R13, R17, R2 ;  /* 0x000000110d038224 */ /* 0x000fe400078e0202 */
[----:B------:R-:W2:Y:S04]  /*7620*/  LDL.LU R13, [R1+0x1bc] ;  /* 0x0001bc00010d7983 */ /* 0x000ea80000300800 */
[----:B------:R0:W-:Y:S04]  /*7630*/  @!P0 STG.E.U8 desc[UR36][R34.64+0x11], R3 ;  /* 0x0000110322008986 */ /* 0x0001e8000c101124 */
[----:B------:R-:W3:Y:S04]  /*7640*/  @!P1 LDG.E.U8 R16, desc[UR36][R28.64+0x18] ;  /* 0x000018241c109981 */ /* 0x000ee8000c1e1100 */
[----:B0-----:R-:W2:Y:S01]  /*7650*/  LDL.LU R34, [R1+0x180] ;  /* 0x0001800001227983 */ /* 0x001ea20000300800 */
[----:B------:R-:W-:-:S03]  /*7660*/  LOP3.LUT P0, RZ, R19, 0x2, RZ, 0xc0, !PT ;  /* 0x0000000213ff7812 */ /* 0x000fc6000780c0ff */
[----:B------:R-:W2:Y:S01]  /*7670*/  LDL.LU R35, [R1+0x184] ;  /* 0x0001840001237983 */ /* 0x000ea20000300800 */
[----:B---3--:R-:W-:-:S05]  /*7680*/  @!P1 PRMT R3, R16, 0x8880, RZ ;  /* 0x0000888010039816 */ /* 0x008fca00000000ff */
[----:B------:R-:W-:-:S04]  /*7690*/  @!P1 IMAD R2, R3, R18, RZ ;  /* 0x0000001203029224 */ /* 0x000fc800078e02ff */
[----:B----4-:R-:W-:-:S05]  /*76a0*/  @!P1 IMAD R3, R5, R17, R2 ;  /* 0x0000001105039224 */ /* 0x010fca00078e0202 */
[----:B------:R0:W-:Y:S01]  /*76b0*/  @!P1 STG.E.U8 desc[UR36][R6.64+0x18], R3 ;  /* 0x0000180306009986 */ /* 0x0001e2000c101124 */
[----:B------:R-:W-:-:S13]  /*76c0*/  ISETP.LT.OR P1, PT, R0, 0x1a, !P5 ;  /* 0x0000001a0000780c */ /* 0x000fda0006f21670 */
[----:B------:R-:W0:Y:S02]  /*76d0*/  @!P1 LDG.E.U8 R16, desc[UR36][R28.64+0x19] ;  /* 0x000019241c109981 */ /* 0x000e24000c1e1100 */
[----:B0-----:R-:W-:-:S05]  /*76e0*/  @!P1 PRMT R3, R16, 0x8880, RZ ;  /* 0x0000888010039816 */ /* 0x001fca00000000ff */
[----:B------:R-:W-:-:S04]  /*76f0*/  @!P1 IMAD R2, R3, R18, RZ ;  /* 0x0000001203029224 */ /* 0x000fc800078e02ff */
[----:B------:R-:W-:-:S05]  /*7700*/  @!P1 IMAD R3, R38, R17, R2 ;  /* 0x0000001126039224 */ /* 0x000fca00078e0202 */
[----:B------:R0:W-:Y:S04]  /*7710*/  @!P1 STG.E.U8 desc[UR36][R6.64+0x19], R3 ;  /* 0x0000190306009986 */ /* 0x0001e8000c101124 */
[----:B------:R-:W0:Y:S02]  /*7720*/  @!P4 LDG.E.U8 R16, desc[UR36][R30.64+0x18] ;  /* 0x000018241e10c981 */ /* 0x000e24000c1e1100 */
[----:B0-----:R-:W-:-:S05]  /*7730*/  @!P4 PRMT R3, R16, 0x8880, RZ ;  /* 0x000088801003c816 */ /* 0x001fca00000000ff */
[----:B------:R-:W-:-:S04]  /*7740*/  @!P4 IMAD R2, R3, R18, RZ ;  /* 0x000000120302c224 */ /* 0x000fc800078e02ff */
[----:B-----5:R-:W-:-:S05]  /*7750*/  @!P4 IMAD R3, R39, R17, R2 ;  /* 0x000000112703c224 */ /* 0x020fca00078e0202 */
[----:B------:R0:W-:Y:S04]  /*7760*/  @!P4 STG.E.U8 desc[UR36][R36.64+0x18], R3 ;  /* 0x000018032400c986 */ /* 0x0001e8000c101124 */
[----:B------:R-:W3:Y:S01]  /*7770*/  @!P3 LDG.E.U8 R16, desc[UR36][R30.64+0x19] ;  /* 0x000019241e10b981 */ /* 0x000ee2000c1e1100 */
[----:B------:R-:W-:-:S03]  /*7780*/  LOP3.LUT P2, RZ, R19, 0x100000, RZ, 0xc0, !PT ;  /* 0x0010000013ff7812 */ /* 0x000fc6000784c0ff */
[----:B0-----:R-:W4:Y:S01]  /*7790*/  LDL.LU R37, [R1+0x188] ;  /* 0x0001880001257983 */ /* 0x001f220000300800 */
[----:B---3--:R-:W-:-:S05]  /*77a0*/  @!P3 PRMT R3, R16, 0x8880, RZ ;  /* 0x000088801003b816 */ /* 0x008fca00000000ff */
[----:B------:R-:W-:-:S04]  /*77b0*/  @!P3 IMAD R2, R3, R18, RZ ;  /* 0x000000120302b224 */ /* 0x000fc800078e02ff */
[----:B--2---:R-:W-:Y:S01]  /*77c0*/  @!P3 IMAD R3, R13, R17, R2 ;  /* 0x000000110d03b224 */ /* 0x004fe200078e0202 */
[----:B------:R-:W-:Y:S01]  /*77d0*/  IADD3 R4, P1, R6, UR6, RZ ;  /* 0x0000000606047c10 */ /* 0x000fe2000ff3e0ff */
[----:B------:R-:W2:Y:S04]  /*77e0*/  LDL.LU R13, [R1+0x18c] ;  /* 0x00018c00010d7983 */ /* 0x000ea80000300800 */
[----:B------:R0:W-:Y:S01]  /*77f0*/  @!P3 STG.E.U8 desc[UR36][R26.64+0x19], R3 ;  /* 0x000019031a00b986 */ /* 0x0001e2000c101124 */
[C---:B------:R-:W-:Y:S02]  /*7800*/  ISETP.LT.OR P3, PT, R0.reuse, 0x11, !P0 ;  /* 0x000000110000780c */ /* 0x040fe40004761670 */
[----:B------:R-:W-:Y:S01]  /*7810*/  IADD3.X R5, R7, UR5, RZ, P1, !PT ;  /* 0x0000000507057c10 */ /* 0x000fe20008ffe4ff */
[----:B0-----:R-:W3:Y:S10]  /*7820*/  LDL.LU R27, [R1+0x190] ;  /* 0x00019000011b7983 */ /* 0x001ef40000300800 */
[----:B------:R-:W5:Y:S01]  /*7830*/  @!P3 LDG.E.U8 R16, desc[UR36][R236.64+0x10] ;  /* 0x00001024ec10b981 */ /* 0x000f62000c1e1100 */
[----:B------:R-:W-:-:S03]  /*7840*/  ISETP.LT.OR P1, PT, R0, 0x21, !P6 ;  /* 0x000000210000780c */ /* 0x000fc60007721670 */
[----:B------:R-:W3:Y:S01]  /*7850*/  LDL.LU R36, [R1+0x194] ;  /* 0x0001940001247983 */ /* 0x000ee20000300800 */
        /* <DEDUP_REMOVED lines=9> */
[----:B------:R0:W-:Y:S01]  /*78f0*/  @!P3 STG.E.U8 desc[UR36][R10.64+0x11], R3 ;  /* 0x000011030a00b986 */ /* 0x0001e2000c101124 */
[----:B------:R-:W-:-:S13]  /*7900*/  ISETP.LT.OR P3, PT, R0, 0x11, !P2 ;  /* 0x000000110000780c */ /* 0x000fda0005761670 */
[----:B------:R-:W0:Y:S01]  /*7910*/  @!P3 LDG.E.U8 R16, desc[UR36][R234.64+0x10] ;  /* 0x00001024ea10b981 */ /* 0x000e22000c1e1100 */
[----:B------:R-:W-:-:S04]  /*7920*/  @!P1 IADD3 R38, P4, R6, UR39, RZ ;  /* 0x0000002706269c10 */ /* 0x000fc8000ff9e0ff */
[----:B------:R-:W-:Y:S02]  /*7930*/  @!P1 IADD3.X R39, R7, UR38, RZ, P4, !PT ;  /* 0x0000002607279c10 */ /* 0x000fe4000a7fe4ff */
[----:B------:R-:W-:-:S04]  /*7940*/  @!P3 IADD3 R34, P4, R10, UR39, RZ ;  /* 0x000000270a22bc10 */ /* 0x000fc8000ff9e0ff */
[----:B------:R-:W-:Y:S02]  /*7950*/  @!P3 IADD3.X R35, R11, UR38, RZ, P4, !PT ;  /* 0x000000260b23bc10 */ /* 0x000fe4000a7fe4ff */
[----:B0-----:R-:W-:-:S05]  /*7960*/  @!P3 PRMT R3, R16, 0x8880, RZ ;  /* 0x000088801003b816 */ /* 0x001fca00000000ff */
[----:B------:R-:W-:-:S04]  /*7970*/  @!P3 IMAD R2, R3, R18, RZ ;  /* 0x000000120302b224 */ /* 0x000fc800078e02ff */
[----:B----4-:R-:W-:Y:S02]  /*7980*/  @!P3 IMAD R3, R37, R17, R2 ;  /* 0x000000112503b224 */ /* 0x010fe400078e0202 */
[----:B------:R-:W4:Y:S04]  /*7990*/  LDL.LU R37, [R1+0x198] ;  /* 0x0001980001257983 */ /* 0x000f280000300800 */
[----:B------:R0:W-:Y:S01]  /*79a0*/  @!P3 STG.E.U8 desc[UR36][R34.64+0x10], R3 ;  /* 0x000010032200b986 */ /* 0x0001e2000c101124 */
[----:B------:R-:W-:-:S13]  /*79b0*/  ISETP.LT.OR P3, PT, R0, 0x12, !P2 ;  /* 0x000000120000780c */ /* 0x000fda0005761670 */
[----:B------:R-:W5:Y:S01]  /*79c0*/  @!P3 LDG.E.U8 R16, desc[UR36][R234.64+0x11] ;  /* 0x00001124ea10b981 */ /* 0x000f62000c1e1100 */
[----:B0-----:R-:W-:-:S04]  /*79d0*/  @!P3 IADD3 R34, P4, R10, UR39, RZ ;  /* 0x000000270a22bc10 */ /* 0x001fc8000ff9e0ff */
[----:B------:R-:W-:Y:S02]  /*79e0*/  @!P3 IADD3.X R35, R11, UR38, RZ, P4, !PT ;  /* 0x000000260b23bc10 */ /* 0x000fe4000a7fe4ff */
[----:B-----5:R-:W-:-:S05]  /*79f0*/  @!P3 PRMT R3, R16, 0x8880, RZ ;  /* 0x000088801003b816 */ /* 0x020fca00000000ff */
[----:B------:R-:W-:-:S04]  /*7a00*/  @!P3 IMAD R2, R3, R18, RZ ;  /* 0x000000120302b224 */ /* 0x000fc800078e02ff */
[----:B--2---:R-:W-:Y:S02]  /*7a10*/  @!P3 IMAD R3, R13, R17, R2 ;  /* 0x000000110d03b224 */ /* 0x004fe400078e0202 */
[----:B------:R-:W2:Y:S04]  /*7a20*/  LDL.LU R13, [R1+0x19c] ;  /* 0x00019c00010d7983 */ /* 0x000ea80000300800 */
[----:B------:R0:W-:Y:S01]  /*7a30*/  @!P3 STG.E.U8 desc[UR36][R34.64+0x11], R3 ;  /* 0x000011032200b986 */ /* 0x0001e2000c101124 */
[----:B------:R-:W-:Y:S02]  /*7a40*/  ISETP.LT.OR P3, PT, R0, 0x19, !P0 ;  /* 0x000000190000780c */ /* 0x000fe40004761670 */
[----:B------:R-:W-:Y:S01]  /*7a50*/  LOP3.LUT P1, RZ, R19, 0x80000, RZ, 0xc0, !PT ;  /* 0x0008000013ff7812 */ /* 0x000fe2000782c0ff */
[----:B0-----:R-:W5:Y:S10]  /*7a60*/  LDL.LU R34, [R1+0x160] ;  /* 0x0001600001227983 */ /* 0x001f740000300800 */
[----:B------:R-:W3:Y:S04]  /*7a70*/  @!P3 LDG.E.U8 R16, desc[UR36][R236.64+0x18] ;  /* 0x00001824ec10b981 */ /* 0x000ee8000c1e1100 */
[----:B------:R-:W5:Y:S01]  /*7a80*/  LDL.LU R35, [R1+0x164] ;  /* 0x0001640001237983 */ /* 0x000f620000300800 */
[----:B---3--:R-:W-:-:S05]  /*7a90*/  @!P3 PRMT R3, R16, 0x8880, RZ ;  /* 0x000088801003b816 */ /* 0x008fca00000000ff */
        /* <DEDUP_REMOVED lines=13> */
[----:B0-----:R-:W-:-:S05]  /*7b70*/  @!P3 PRMT R3, R16, 0x8880, RZ ;  /* 0x000088801003b816 */ /* 0x001fca00000000ff */
[----:B------:R-:W-:-:S04]  /*7b80*/  @!P3 IMAD R2, R3, R18, RZ ;  /* 0x000000120302b224 */ /* 0x000fc800078e02ff */
[----:B----4-:R-:W-:-:S05]  /*7b90*/  @!P3 IMAD R3, R37, R17, R2 ;  /* 0x000000112503b224 */ /* 0x010fca00078e0202 */
[----:B------:R0:W-:Y:S01]  /*7ba0*/  @!P3 STG.E.U8 desc[UR36][R26.64+0x18], R3 ;  /* 0x000018031a00b986 */ /* 0x0001e2000c101124 */
[----:B------:R-:W-:-:S13]  /*7bb0*/  ISETP.LT.OR P3, PT, R0, 0x1a, !P2 ;  /* 0x0000001a0000780c */ /* 0x000fda0005761670 */
[----:B------:R-:W3:Y:S01]  /*7bc0*/  @!P3 LDG.E.U8 R16, desc[UR36][R234.64+0x19] ;  /* 0x00001924ea10b981 */ /* 0x000ee2000c1e1100 */
[----:B0-----:R-:W-:-:S04]  /*7bd0*/  @!P3 IADD3 R26, P4, R10, UR39, RZ ;  /* 0x000000270a1abc10 */ /* 0x001fc8000ff9e0ff */
[----:B------:R-:W-:Y:S02]  /*7be0*/  @!P3 IADD3.X R27, R11, UR38, RZ, P4, !PT ;  /* 0x000000260b1bbc10 */ /* 0x000fe4000a7fe4ff */
[----:B------:R-:W-:Y:S02]  /*7bf0*/  ISETP.LT.OR P4, PT, R0, 0x22, !P6 ;  /* 0x000000220000780c */ /* 0x000fe40007781670 */
[----:B---3--:R-:W-:-:S05]  /*7c00*/  @!P3 PRMT R3, R16, 0x8880, RZ ;  /* 0x000088801003b816 */ /* 0x008fca00000000ff */
[----:B------:R-:W-:-:S04]  /*7c10*/  @!P3 IMAD R2, R3, R18, RZ ;  /* 0x000000120302b224 */ /* 0x000fc800078e02ff */
[----:B--2---:R-:W-:Y:S01]  /*7c20*/  @!P3 IMAD R3, R13, R17, R2 ;  /* 0x000000110d03b224 */ /* 0x004fe200078e0202 */
[----:B------:R-:W-:Y:S01]  /*7c30*/  LOP3.LUT P0, RZ, R19, 0x40000, RZ, 0xc0, !PT ;  /* 0x0004000013ff7812 */ /* 0x000fe2000780c0ff */
[----:B------:R-:W2:Y:S04]  /*7c40*/  LDL.LU R13, [R1+0x16c] ;  /* 0x00016c00010d7983 */ /* 0x000ea80000300800 */
[----:B------:R0:W-:Y:S01]  /*7c50*/  @!P3 STG.E.U8 desc[UR36][R26.64+0x19], R3 ;  /* 0x000019031a00b986 */ /* 0x0001e2000c101124 */
[----:B------:R-:W-:-:S04]  /*7c60*/  @!P4 IADD3 R36, P3, R6, UR39, RZ ;  /* 0x000000270624cc10 */ /* 0x000fc8000ff7e0ff */
[----:B------:R-:W-:Y:S02]  /*7c70*/  @!P4 IADD3.X R37, R7, UR38, RZ, P3, !PT ;  /* 0x000000260725cc10 */ /* 0x000fe40009ffe4ff */
[----:B------:R-:W-:Y:S01]  /*7c80*/  ISETP.LT.OR P3, PT, R0, 0x11, !P1 ;  /* 0x000000110000780c */ /* 0x000fe20004f61670 */
[----:B0-----:R-:W3:Y:S04]  /*7c90*/  LDL.LU R26, [R1+0x170] ;  /* 0x00017000011a7983 */ /* 0x001ee80000300800 */
[----:B------:R-:W4:Y:S08]  /*7ca0*/  LDL.LU R27, [R1+0x174] ;  /* 0x00017400011b7983 */ /* 0x000f300000300800 */
        /* <DEDUP_REMOVED lines=13> */
[----:B------:R-:W-:Y:S02]  /*7d80*/  LOP3.LUT R19, R19, 0xfffeffff, RZ, 0xc0, !PT ;  /* 0xfffeffff13137812 */ /* 0x000fe400078ec0ff */
[----:B0-----:R-:W-:-:S05]  /*7d90*/  @!P3 PRMT R3, R16, 0x8880, RZ ;  /* 0x000088801003b816 */ /* 0x001fca00000000ff */
[----:B------:R-:W-:Y:S02]  /*7da0*/  @!P3 IMAD R2, R3, R18, RZ ;  /* 0x000000120302b224 */ /* 0x000fe400078e02ff */
[----:B------:R-:W5:Y:S01]  /*7db0*/  LDL.LU R3, [R1+0x168] ;  /* 0x0001680001037983 */ /* 0x000f620000300800 */
[----:B------:R-:W-:Y:S02]  /*7dc0*/  @P2 LOP3.LUT R19, R19, 0x10000, RZ, 0xfc, !PT ;  /* 0x0001000013132812 */ /* 0x000fe400078efcff */
[----:B------:R-:W-:-:S04]  /*7dd0*/  @!P3 IADD3 R34, P2, R4, UR39, RZ ;  /* 0x000000270422bc10 */ /* 0x000fc8000ff5e0ff */
[----:B------:R-:W-:Y:S01]  /*7de0*/  @!P3 IADD3.X R35, R5, UR38, RZ, P2, !PT ;  /* 0x000000260523bc10 */ /* 0x000fe200097fe4ff */
[----:B-----5:R-:W-:-:S05]  /*7df0*/  @!P3 IMAD R3, R3, R17, R2 ;  /* 0x000000110303b224 */ /* 0x020fca00078e0202 */
        /* <DEDUP_REMOVED lines=10> */
[----:B------:R-:W-:-:S03]  /*7ea0*/  ISETP.LT.OR P3, PT, R0, 0x19, !P1 ;  /* 0x000000190000780c */ /* 0x000fc60004f61670 */
        /* <DEDUP_REMOVED lines=11> */
[----:B----4-:R-:W-:-:S05]  /*7f60*/  @!P3 IMAD R3, R27, R17, R2 ;  /* 0x000000111b03b224 */ /* 0x010fca00078e0202 */
[----:B------:R0:W-:Y:S01]  /*7f70*/  @!P3 STG.E.U8 desc[UR36][R4.64+0x19], R3 ;  /* 0x000019030400b986 */ /* 0x0001e2000c101124 */
[----:B------:R-:W-:-:S13]  /*7f80*/  ISETP.LT.OR P3, PT, R0, 0x19, !P0 ;  /* 0x000000190000780c */ /* 0x000fda0004761670 */
[----:B------:R-:W0:Y:S02]  /*7f90*/  @!P3 LDG.E.U8 R16, desc[UR36][R22.64+0x18] ;  /* 0x000018241610b981 */ /* 0x000e24000c1e1100 */
[----:B0-----:R-:W-:-:S05]  /*7fa0*/  @!P3 PRMT R3, R16, 0x8880, RZ ;  /* 0x000088801003b816 */ /* 0x001fca00000000ff */
[----:B------:R-:W-:Y:S02]  /*7fb0*/  @!P3 IMAD R2, R3, R18, RZ ;  /* 0x000000120302b224 */ /* 0x000fe400078e02ff */
[----:B------:R-:W3:Y:S01]  /*7fc0*/  LDL.LU R3, [R1+0x178] ;  /* 0x0001780001037983 */ /* 0x000ee20000300800 */
[----:B------:R-:W-:-:S04]  /*7fd0*/  @!P3 IADD3 R26, P2, R4, UR39, RZ ;  /* 0x00000027041abc10 */ /* 0x000fc8000ff5e0ff */
[----:B------:R-:W-:Y:S01]  /*7fe0*/  @!P3 IADD3.X R27, R5, UR38, RZ, P2, !PT ;  /* 0x00000026051bbc10 */ /* 0x000fe200097fe4ff */
[----:B---3--:R-:W-:-:S05]  /*7ff0*/  @!P3 IMAD R3, R3, R17, R2 ;  /* 0x000000110303b224 */ /* 0x008fca00078e0202 */
[----:B------:R0:W-:Y:S01]  /*8000*/  @!P3 STG.E.U8 desc[UR36][R26.64+0x18], R3 ;  /* 0x000018031a00b986 */ /* 0x0001e2000c101124 */
[----:B------:R-:W-:-:S13]  /*8010*/  ISETP.LT.OR P3, PT, R0, 0x1a, !P0 ;  /* 0x0000001a0000780c */ /* 0x000fda0004761670 */
[----:B------:R-:W3:Y:S01]  /*8020*/  @!P3 LDG.E.U8 R16, desc[UR36][R22.64+0x19] ;  /* 0x000019241610b981 */ /* 0x000ee2000c1e1100 */
[----:B------:R-:W-:-:S04]  /*8030*/  LOP3.LUT R19, R19, 0xffff7fff, RZ, 0xc0, !PT ;  /* 0xffff7fff13137812 */ /* 0x000fc800078ec0ff */
[----:B------:R-:W-:Y:S02]  /*8040*/  @P1 LOP3.LUT R19, R19, 0x8000, RZ, 0xfc, !PT ;  /* 0x0000800013131812 */ /* 0x000fe400078efcff */
[----:B0-----:R-:W-:-:S04]  /*8050*/  @!P3 IADD3 R26, P1, R4, UR39, RZ ;  /* 0x00000027041abc10 */ /* 0x001fc8000ff3e0ff */
[----:B------:R-:W-:Y:S02]  /*8060*/  @!P3 IADD3.X R27, R5, UR38, RZ, P1, !PT ;  /* 0x00000026051bbc10 */ /* 0x000fe40008ffe4ff */
[----:B------:R-:W-:Y:S02]  /*8070*/  ISETP.GE.AND P1, PT, R12, 0x181, PT ;  /* 0x000001810c00780c */ /* 0x000fe40003f26270 */
[----:B---3--:R-:W-:-:S05]  /*8080*/  @!P3 PRMT R3, R16, 0x8880, RZ ;  /* 0x000088801003b816 */ /* 0x008fca00000000ff */
[----:B------:R-:W-:-:S04]  /*8090*/  @!P3 IMAD R2, R3, R18, RZ ;  /* 0x000000120302b224 */ /* 0x000fc800078e02ff */
[----:B--2---:R-:W-:Y:S01]  /*80a0*/  @!P3 IMAD R3, R13, R17, R2 ;  /* 0x000000110d03b224 */ /* 0x004fe200078e0202 */
[----:B------:R-:W-:Y:S01]  /*80b0*/  ISETP.GE.AND P2, PT, R12, 0x189, PT ;  /* 0x000001890c00780c */ /* 0x000fe20003f46270 */
[----:B------:R-:W2:Y:S04]  /*80c0*/  LDL.LU R13, [R1+0x14c] ;  /* 0x00014c00010d7983 */ /* 0x000ea80000300800 */
[----:B------:R0:W-:Y:S01]  /*80d0*/  @!P3 STG.E.U8 desc[UR36][R26.64+0x19], R3 ;  /* 0x000019031a00b986 */ /* 0x0001e2000c101124 */
[----:B------:R-:W-:-:S13]  /*80e0*/  ISETP.LT.OR P3, PT, R0, 0x11, !P1 ;  /* 0x000000110000780c */ /* 0x000fda0004f61670 */
[----:B------:R-:W3:Y:S01]  /*80f0*/  @!P3 LDG.E.U8 R16, desc[UR36][R14.64+0x10] ;  /* 0x000010240e10b981 */ /* 0x000ee2000c1e1100 */
[----:B0-----:R-:W-:Y:S02]  /*8100*/  @!P3 IMAD.MOV.U32 R26, RZ, RZ, R24 ;  /* 0x000000ffff1ab224 */ /* 0x001fe400078e0018 */
[----:B------:R-:W-:Y:S01]  /*8110*/  @!P3 IMAD.MOV.U32 R27, RZ, RZ, R9 ;  /* 0x000000ffff1bb224 */ /* 0x000fe200078e0009 */
[----:B---3--:R-:W-:-:S05]  /*8120*/  @!P3 PRMT R3, R16, 0x8880, RZ ;  /* 0x000088801003b816 */ /* 0x008fca00000000ff */
[----:B------:R-:W-:-:S04]  /*8130*/  @!P3 IMAD R2, R3, R18, RZ ;  /* 0x000000120302b224 */ /* 0x000fc800078e02ff */
[----:B-----5:R-:W-:Y:S02]  /*8140*/  @!P3 IMAD R3, R34, R17, R2 ;  /* 0x000000112203b224 */ /* 0x020fe400078e0202 */
[----:B------:R-:W3:Y:S04]  /*8150*/  LDL.LU R34, [R1+0x150] ;  /* 0x0001500001227983 */ /* 0x000ee80000300800 */
[----:B------:R0:W-:Y:S01]  /*8160*/  @!P3 STG.E.U8 desc[UR36][R26.64+0x10], R3 ;  /* 0x000010031a00b986 */ /* 0x0001e2000c101124 */
[----:B------:R-:W-:-:S13]  /*8170*/  ISETP.LT.OR P3, PT, R0, 0x12, !P1 ;  /* 0x000000120000780c */ /* 0x000fda0004f61670 */
[----:B------:R-:W4:Y:S01]  /*8180*/  @!P3 LDG.E.U8 R16, desc[UR36][R14.64+0x11] ;  /* 0x000011240e10b981 */ /* 0x000f22000c1e1100 */
[----:B0-----:R-:W-:Y:S02]  /*8190*/  @!P3 IMAD.MOV.U32 R26, RZ, RZ, R24 ;  /* 0x000000ffff1ab224 */ /* 0x001fe400078e0018 */
[----:B------:R-:W-:Y:S01]  /*81a0*/  @!P3 IMAD.MOV.U32 R27, RZ, RZ, R9 ;  /* 0x000000ffff1bb224 */ /* 0x000fe200078e0009 */
[----:B----4-:R-:W-:-:S05]  /*81b0*/  @!P3 PRMT R3, R16, 0x8880, RZ ;  /* 0x000088801003b816 */ /* 0x010fca00000000ff */
[----:B------:R-:W-:-:S04]  /*81c0*/  @!P3 IMAD R2, R3, R18, RZ ;  /* 0x000000120302b224 */ /* 0x000fc800078e02ff */
[----:B------:R-:W-:Y:S02]  /*81d0*/  @!P3 IMAD R3, R35, R17, R2 ;  /* 0x000000112303b224 */ /* 0x000fe400078e0202 */
[----:B------:R-:W4:Y:S04]  /*81e0*/  LDL.LU R35, [R1+0x154] ;  /* 0x0001540001237983 */ /* 0x000f280000300800 */
        /* <DEDUP_REMOVED lines=21> */
[----:B------:R-:W-:-:S13]  /*8340*/  ISETP.LT.OR P3, PT, R0, 0x19, !P1 ;  /* 0x000000190000780c */ /* 0x000fda0004f61670 */
[----:B------:R-:W5:Y:S01]  /*8350*/  @!P3 LDG.E.U8 R16, desc[UR36][R14.64+0x18] ;  /* 0x000018240e10b981 */ /* 0x000f62000c1e1100 */
[----:B0-----:R-:W-:Y:S02]  /*8360*/  @!P3 IMAD.MOV.U32 R26, RZ, RZ, R24 ;  /* 0x000000ffff1ab224 */ /* 0x001fe400078e0018 */
[----:B------:R-:W-:Y:S01]  /*8370*/  @!P3 IMAD.MOV.U32 R27, RZ, RZ, R9 ;  /* 0x000000ffff1bb224 */ /* 0x000fe200078e0009 */
[----:B-----5:R-:W-:-:S05]  /*8380*/  @!P3 PRMT R3, R16, 0x8880, RZ ;  /* 0x000088801003b816 */ /* 0x020fca00000000ff */
[----:B------:R-:W-:-:S04]  /*8390*/  @!P3 IMAD R2, R3, R18, RZ ;  /* 0x000000120302b224 */ /* 0x000fc800078e02ff */
[----:B---3--:R-:W-:Y:S02]  /*83a0*/  @!P3 IMAD R3, R34, R17, R2 ;  /* 0x000000112203b224 */ /* 0x008fe400078e0202 */
[----:B------:R-:W3:Y:S04]  /*83b0*/  LDL.LU R34, [R1+0x120] ;  /* 0x0001200001227983 */ /* 0x000ee80000300800 */
[----:B------:R0:W-:Y:S01]  /*83c0*/  @!P3 STG.E.U8 desc[UR36][R26.64+0x18], R3 ;  /* 0x000018031a00b986 */ /* 0x0001e2000c101124 */
[----:B------:R-:W-:-:S13]  /*83d0*/  ISETP.LT.OR P3, PT, R0, 0x1a, !P1 ;  /* 0x0000001a0000780c */ /* 0x000fda0004f61670 */
[----:B------:R-:W5:Y:S01]  /*83e0*/  @!P3 LDG.E.U8 R16, desc[UR36][R14.64+0x19] ;  /* 0x000019240e10b981 */ /* 0x000f62000c1e1100 */
[----:B0-----:R-:W-:Y:S02]  /*83f0*/  @!P3 IMAD.MOV.U32 R26, RZ, RZ, R24 ;  /* 0x000000ffff1ab224 */ /* 0x001fe400078e0018 */
[----:B------:R-:W-:Y:S01]  /*8400*/  @!P3 IMAD.MOV.U32 R27, RZ, RZ, R9 ;  /* 0x000000ffff1bb224 */ /* 0x000fe200078e0009 */
[----:B-----5:R-:W-:-:S05]  /*8410*/  @!P3 PRMT R3, R16, 0x8880, RZ ;  /* 0x000088801003b816 */ /* 0x020fca00000000ff */
[----:B------:R-:W-:-:S04]  /*8420*/  @!P3 IMAD R2, R3, R18, RZ ;  /* 0x000000120302b224 */ /* 0x000fc800078e02ff */
[----:B----4-:R-:W-:Y:S02]  /*8430*/  @!P3 IMAD R3, R35, R17, R2 ;  /* 0x000000112303b224 */ /* 0x010fe400078e0202 */
[----:B------:R-:W4:Y:S04]  /*8440*/  LDL.LU R35, [R1+0x124] ;  /* 0x0001240001237983 */ /* 0x000f280000300800 */
[----:B------:R0:W-:Y:S01]  /*8450*/  @!P3 STG.E.U8 desc[UR36][R26.64+0x19], R3 ;  /* 0x000019031a00b986 */ /* 0x0001e2000c101124 */
[----:B------:R-:W-:-:S13]  /*8460*/  ISETP.LT.OR P3, PT, R0, 0x19, !P2 ;  /* 0x000000190000780c */ /* 0x000fda0005761670 */
[----:B------:R-:W0:Y:S02]  /*8470*/  @!P3 LDG.E.U8 R16, desc[UR36][R20.64+0x18] ;  /* 0x000018241410b981 */ /* 0x000e24000c1e1100 */
[----:B0-----:R-:W-:-:S05]  /*8480*/  @!P3 PRMT R3, R16, 0x8880, RZ ;  /* 0x000088801003b816 */ /* 0x001fca00000000ff */
[----:B------:R-:W-:Y:S02]  /*8490*/  @!P3 IMAD R2, R3, R18, RZ ;  /* 0x000000120302b224 */ /* 0x000fe400078e02ff */
[----:B------:R-:W5:Y:S01]  /*84a0*/  LDL.LU R3, [R1+0x158] ;  /* 0x0001580001037983 */ /* 0x000f620000300800 */
        /* <DEDUP_REMOVED lines=10> */
[----:B--2---:R-:W-:Y:S01]  /*8550*/  @!P3 IMAD R3, R13, R17, R2 ;  /* 0x000000110d03b224 */ /* 0x004fe200078e0202 */
[C---:B------:R-:W-:Y:S01]  /*8560*/  ISETP.LT.OR P1, PT, R0.reuse, 0x21, !P6 ;  /* 0x000000210000780c */ /* 0x040fe20007721670 */
        /* <DEDUP_REMOVED lines=15> */
[----:B------:R0:W-:Y:S04]  /*8660*/  @!P3 STG.E.U8 desc[UR36][R6.64+0x21], R3 ;  /* 0x000021030600b986 */ /* 0x0001e8000c101124 */
[----:B------:R-:W0:Y:S02]  /*8670*/  @!P1 LDG.E.U8 R16, desc[UR36][R30.64+0x20] ;  /* 0x000020241e109981 */ /* 0x000e24000c1e1100 */
[----:B0-----:R-:W-:-:S05]  /*8680*/  @!P1 PRMT R3, R16, 0x8880, RZ ;  /* 0x0000888010039816 */ /* 0x001fca00000000ff */
[----:B------:R-:W-:Y:S02]  /*8690*/  @!P1 IMAD R2, R3, R18, RZ ;  /* 0x0000001203029224 */ /* 0x000fe400078e02ff */
[----:B------:R-:W3:Y:S02]  /*86a0*/  LDL.LU R3, [R1+0x128] ;  /* 0x0001280001037983 */ /* 0x000ee40000300800 */
[----:B---3--:R-:W-:-:S05]  /*86b0*/  @!P1 IMAD R3, R3, R17, R2 ;  /* 0x0000001103039224 */ /* 0x008fca00078e0202 */
[----:B------:R0:W-:Y:S04]  /*86c0*/  @!P1 STG.E.U8 desc[UR36][R38.64+0x20], R3 ;  /* 0x0000200326009986 */ /* 0x0001e8000c101124 */
[----:B------:R-:W0:Y:S02]  /*86d0*/  @!P4 LDG.E.U8 R16, desc[UR36][R30.64+0x21] ;  /* 0x000021241e10c981 */ /* 0x000e24000c1e1100 */
[----:B0-----:R-:W-:-:S05]  /*86e0*/  @!P4 PRMT R3, R16, 0x8880, RZ ;  /* 0x000088801003c816 */ /* 0x001fca00000000ff */
[----:B------:R-:W-:-:S04]  /*86f0*/  @!P4 IMAD R2, R3, R18, RZ ;  /* 0x000000120302c224 */ /* 0x000fc800078e02ff */
[----:B--2---:R-:W-:Y:S01]  /*8700*/  @!P4 IMAD R3, R13, R17, R2 ;  /* 0x000000110d03c224 */ /* 0x004fe200078e0202 */
[C---:B------:R-:W-:Y:S01]  /*8710*/  ISETP.LT.OR P2, PT, R0.reuse, 0x29, !P6 ;  /* 0x000000290000780c */ /* 0x040fe20007741670 */
[----:B------:R-:W2:Y:S04]  /*8720*/  LDL.LU R13, [R1+0x13c] ;  /* 0x00013c00010d7983 */ /* 0x000ea80000300800 */
[----:B------:R0:W-:Y:S01]  /*8730*/  @!P4 STG.E.U8 desc[UR36][R36.64+0x21], R3 ;  /* 0x000021032400c986 */ /* 0x0001e2000c101124 */
[----:B------:R-:W-:-:S03]  /*8740*/  ISETP.LT.OR P4, PT, R0, 0x29, !P5 ;  /* 0x000000290000780c */ /* 0x000fc60006f81670 */
[----:B0-----:R-:W3:Y:S10]  /*8750*/  LDL.LU R36, [R1+0x100] ;  /* 0x0001000001247983 */ /* 0x001ef40000300800 */
[----:B------:R-:W4:Y:S04]  /*8760*/  @!P4 LDG.E.U8 R16, desc[UR36][R28.64+0x28] ;  /* 0x000028241c10c981 */ /* 0x000f28000c1e1100 */
[----:B------:R-:W3:Y:S01]  /*8770*/  LDL.LU R37, [R1+0x104] ;  /* 0x0001040001257983 */ /* 0x000ee20000300800 */
[----:B----4-:R-:W-:-:S05]  /*8780*/  @!P4 PRMT R3, R16, 0x8880, RZ ;  /* 0x000088801003c816 */ /* 0x010fca00000000ff */
[----:B------:R-:W-:-:S04]  /*8790*/  @!P4 IMAD R2, R3, R18, RZ ;  /* 0x000000120302c224 */ /* 0x000fc800078e02ff */
[----:B-----5:R-:W-:-:S05]  /*87a0*/  @!P4 IMAD R3, R26, R17, R2 ;  /* 0x000000111a03c224 */ /* 0x020fca00078e0202 */
        /* <DEDUP_REMOVED lines=8> */
[----:B------:R-:W-:Y:S02]  /*8830*/  @!P2 IADD3 R34, P3, R6, UR39, RZ ;  /* 0x000000270622ac10 */ /* 0x000fe4000ff7e0ff */
[----:B0-----:R-:W-:-:S05]  /*8840*/  @!P2 PRMT R3, R16, 0x8880, RZ ;  /* 0x000088801003a816 */ /* 0x001fca00000000ff */
[----:B------:R-:W-:Y:S02]  /*8850*/  @!P2 IMAD R2, R3, R18, RZ ;  /* 0x000000120302a224 */ /* 0x000fe400078e02ff */
[----:B------:R-:W4:Y:S01]  /*8860*/  LDL.LU R3, [R1+0x138] ;  /* 0x0001380001037983 */ /* 0x000f220000300800 */
[----:B------:R-:W-:Y:S02]  /*8870*/  @!P2 IADD3.X R35, R7, UR38, RZ, P3, !PT ;  /* 0x000000260723ac10 */ /* 0x000fe40009ffe4ff */
[----:B------:R-:W-:Y:S01]  /*8880*/  ISETP.LT.OR P3, PT, R0, 0x2a, !P6 ;  /* 0x0000002a0000780c */ /* 0x000fe20007761670 */
[----:B----4-:R-:W-:-:S05]  /*8890*/  @!P2 IMAD R3, R3, R17, R2 ;  /* 0x000000110303a224 */ /* 0x010fca00078e0202 */
[----:B------:R0:W-:Y:S07]  /*88a0*/  @!P2 STG.E.U8 desc[UR36][R34.64+0x28], R3 ;  /* 0x000028032200a986 */ /* 0x0001ee000c101124 */
[----:B------:R-:W0:Y:S01]  /*88b0*/  @!P3 LDG.E.U8 R16, desc[UR36][R30.64+0x29] ;  /* 0x000029241e10b981 */ /* 0x000e22000c1e1100 */
[----:B------:R-:W-:Y:S02]  /*88c0*/  @!P3 IADD3 R38, P0, R6, UR39, RZ ;  /* 0x000000270626bc10 */ /* 0x000fe4000ff1e0ff */
[----:B------:R-:W-:-:S02]  /*88d0*/  LOP3.LUT P1, RZ, R19, 0x2, RZ, 0xc0, !PT ;  /* 0x0000000213ff7812 */ /* 0x000fc4000782c0ff */
[----:B------:R-:W-:Y:S02]  /*88e0*/  @!P3 IADD3.X R39, R7, UR38, RZ, P0, !PT ;  /* 0x000000260727bc10 */ /* 0x000fe400087fe4ff */
[----:B0-----:R-:W-:-:S05]  /*88f0*/  @!P3 PRMT R3, R16, 0x8880, RZ ;  /* 0x000088801003b816 */ /* 0x001fca00000000ff */
[----:B------:R-:W-:-:S04]  /*8900*/  @!P3 IMAD R2, R3, R18, RZ ;  /* 0x000000120302b224 */ /* 0x000fc800078e02ff */
[----:B--2---:R-:W-:Y:S01]  /*8910*/  @!P3 IMAD R3, R13, R17, R2 ;  /* 0x000000110d03b224 */ /* 0x004fe200078e0202 */
[C---:B------:R-:W-:Y:S01]  /*8920*/  ISETP.LT.OR P0, PT, R0.reuse, 0x31, !P6 ;  /* 0x000000310000780c */ /* 0x040fe20007701670 */
[----:B------:R-:W2:Y:S04]  /*8930*/  LDL.LU R13, [R1+0x10c] ;  /* 0x00010c00010d7983 */ /* 0x000ea80000300800 */
[----:B------:R0:W-:Y:S01]  /*8940*/  @!P3 STG.E.U8 desc[UR36][R38.64+0x29], R3 ;  /* 0x000029032600b986 */ /* 0x0001e2000c101124 */
[C---:B------:R-:W-:Y:S02]  /*8950*/  ISETP.LT.OR P3, PT, R0.reuse, 0x21, !P1 ;  /* 0x000000210000780c */ /* 0x040fe40004f61670 */
[----:B------:R-:W-:-:S05]  /*8960*/  ISETP.LT.OR P2, PT, R0, 0x32, !P6 ;  /* 0x000000320000780c */ /* 0x000fca0007741670 */
[----:B------:R-:W-:Y:S01]  /*8970*/  @!P0 IADD3 R26, P4, R6, UR39, RZ ;  /* 0x00000027061a8c10 */ /* 0x000fe2000ff9e0ff */
[----:B0-----:R-:W4:Y:S05]  /*8980*/  LDL.LU R38, [R1+0x110] ;  /* 0x0001100001267983 */ /* 0x001f2a0000300800 */
[----:B------:R-:W5:Y:S01]  /*8990*/  @!P3 LDG.E.U8 R16, desc[UR36][R236.64+0x20] ;  /* 0x00002024ec10b981 */ /* 0x000f62000c1e1100 */
[----:B------:R-:W-:-:S03]  /*89a0*/  @!P0 IADD3.X R27, R7, UR38, RZ, P4, !PT ;  /* 0x00000026071b8c10 */ /* 0x000fc6000a7fe4ff */
[----:B------:R-:W4:Y:S01]  /*89b0*/  LDL.LU R39, [R1+0x114] ;  /* 0x0001140001277983 */ /* 0x000f220000300800 */
[----:B-----5:R-:W-:-:S05]  /*89c0*/  @!P3 PRMT R3, R16, 0x8880, RZ ;  /* 0x000088801003b816 */ /* 0x020fca00000000ff */
[----:B------:R-:W-:-:S04]  /*89d0*/  @!P3 IMAD R2, R3, R18, RZ ;  /* 0x000000120302b224 */ /* 0x000fc800078e02ff */
[----:B---3--:R-:W-:-:S05]  /*89e0*/  @!P3 IMAD R3, R36, R17, R2 ;  /* 0x000000112403b224 */ /* 0x008fca00078e0202 */
[----:B------:R0:W-:Y:S01]  /*89f0*/  @!P3 STG.E.U8 desc[UR36][R10.64+0x20], R3 ;  /* 0x000020030a00b986 */ /* 0x0001e2000c101124 */
[----:B------:R-:W-:-:S13]  /*8a00*/  ISETP.LT.OR P3, PT, R0, 0x22, !P1 ;  /* 0x000000220000780c */ /* 0x000fda0004f61670 */
[----:B------:R-:W0:Y:S01]  /*8a10*/  @!P3 LDG.E.U8 R16, desc[UR36][R236.64+0x21] ;  /* 0x00002124ec10b981 */ /* 0x000e22000c1e1100 */
[----:B------:R-:W-:-:S04]  /*8a20*/  @!P2 IADD3 R34, P4, R6, UR39, RZ ;  /* 0x000000270622ac10 */ /* 0x000fc8000ff9e0ff */
[----:B------:R-:W-:Y:S02]  /*8a30*/  @!P2 IADD3.X R35, R7, UR38, RZ, P4, !PT ;  /* 0x000000260723ac10 */ /* 0x000fe4000a7fe4ff */
[----:B------:R-:W-:Y:S02]  /*8a40*/  LOP3.LUT P2, RZ, R19, 0x10000, RZ, 0xc0, !PT ;  /* 0x0001000013ff7812 */ /* 0x000fe4000784c0ff */
[----:B0-----:R-:W-:-:S05]  /*8a50*/  @!P3 PRMT R3, R16, 0x8880, RZ ;  /* 0x000088801003b816 */ /* 0x001fca00000000ff */
[----:B------:R-:W-:-:S04]  /*8a60*/  @!P3 IMAD R2, R3, R18, RZ ;  /* 0x000000120302b224 */ /* 0x000fc800078e02ff */
[----:B------:R-:W-:-:S05]  /*8a70*/  @!P3 IMAD R3, R37, R17, R2 ;  /* 0x000000112503b224 */ /* 0x000fca00078e0202 */
        /* <DEDUP_REMOVED lines=12> */
[----:B0-----:R-:W-:-:S04]  /*8b40*/  @!P3 IADD3 R36, P4, R10, UR39, RZ ;  /* 0x000000270a24bc10 */ /* 0x001fc8000ff9e0ff */
[----:B------:R-:W-:Y:S02]  /*8b50*/  @!P3 IADD3.X R37, R11, UR38, RZ, P4, !PT ;  /* 0x000000260b25bc10 */ /* 0x000fe4000a7fe4ff */
[----:B---3--:R-:W-:-:S05]  /*8b60*/  @!P3 PRMT R3, R16, 0x8880, RZ ;  /* 0x000088801003b816 */ /* 0x008fca00000000ff */
[----:B------:R-:W-:-:S04]  /*8b70*/  @!P3 IMAD R2, R3, R18, RZ ;  /* 0x000000120302b224 */ /* 0x000fc800078e02ff */
[----:B--2---:R-:W-:Y:S02]  /*8b80*/  @!P3 IMAD R3, R13, R17, R2 ;  /* 0x000000110d03b224 */ /* 0x004fe400078e0202 */
[----:B------:R-:W2:Y:S04]  /*8b90*/  LDL.LU R13, [R1+0x11c] ;  /* 0x00011c00010d7983 */ /* 0x000ea80000300800 */
[----:B------:R0:W-:Y:S01]  /*8ba0*/  @!P3 STG.E.U8 desc[UR36][R36.64+0x21], R3 ;  /* 0x000021032400b986 */ /* 0x0001e2000c101124 */
[----:B------:R-:W-:-:S03]  /*8bb0*/  ISETP.LT.OR P3, PT, R0, 0x29, !P1 ;  /* 0x000000290000780c */ /* 0x000fc60004f61670 */
[----:B0-----:R-:W3:Y:S10]  /*8bc0*/  LDL.LU R36, [R1+0xe0] ;  /* 0x0000e00001247983 */ /* 0x001ef40000300800 */
[----:B------:R-:W5:Y:S04]  /*8bd0*/  @!P3 LDG.E.U8 R16, desc[UR36][R236.64+0x28] ;  /* 0x00002824ec10b981 */ /* 0x000f68000c1e1100 */
[----:B------:R-:W3:Y:S01]  /*8be0*/  LDL.LU R37, [R1+0xe4] ;  /* 0x0000e40001257983 */ /* 0x000ee20000300800 */
[----:B-----5:R-:W-:-:S05]  /*8bf0*/  @!P3 PRMT R3, R16, 0x8880, RZ ;  /* 0x000088801003b816 */ /* 0x020fca00000000ff */
        /* <DEDUP_REMOVED lines=13> */
[----:B------:R-:W4:Y:S01]  /*8cd0*/  LDL.LU R3, [R1+0x118] ;  /* 0x0001180001037983 */ /* 0x000f220000300800 */
[----:B------:R-:W-:-:S04]  /*8ce0*/  @!P3 IADD3 R38, P4, R10, UR39, RZ ;  /* 0x000000270a26bc10 */ /* 0x000fc8000ff9e0ff */
[----:B------:R-:W-:Y:S01]  /*8cf0*/  @!P3 IADD3.X R39, R11, UR38, RZ, P4, !PT ;  /* 0x000000260b27bc10 */ /* 0x000fe2000a7fe4ff */
[----:B----4-:R-:W-:-:S05]  /*8d00*/  @!P3 IMAD R3, R3, R17, R2 ;  /* 0x000000110303b224 */ /* 0x010fca00078e0202 */
[----:B------:R0:W-:Y:S01]  /*8d10*/  @!P3 STG.E.U8 desc[UR36][R38.64+0x28], R3 ;  /* 0x000028032600b986 */ /* 0x0001e2000c101124 */
[----:B------:R-:W-:-:S13]  /*8d20*/  ISETP.LT.OR P3, PT, R0, 0x2a, !P2 ;  /* 0x0000002a0000780c */ /* 0x000fda0005761670 */
[----:B------:R-:W4:Y:S01]  /*8d30*/  @!P3 LDG.E.U8 R16, desc[UR36][R234.64+0x29] ;  /* 0x00002924ea10b981 */ /* 0x000f22000c1e1100 */
[----:B0-----:R-:W-:Y:S02]  /*8d40*/  @!P3 IADD3 R38, P4, R10, UR39, RZ ;  /* 0x000000270a26bc10 */ /* 0x001fe4000ff9e0ff */
[----:B------:R-:W-:Y:S02]  /*8d50*/  LOP3.LUT P1, RZ, R19, 0x8000, RZ, 0xc0, !PT ;  /* 0x0000800013ff7812 */ /* 0x000fe4000782c0ff */
[----:B------:R-:W-:Y:S02]  /*8d60*/  @!P3 IADD3.X R39, R11, UR38, RZ, P4, !PT ;  /* 0x000000260b27bc10 */ /* 0x000fe4000a7fe4ff */
[----:B----4-:R-:W-:-:S05]  /*8d70*/  @!P3 PRMT R3, R16, 0x8880, RZ ;  /* 0x000088801003b816 */ /* 0x010fca00000000ff */
[----:B------:R-:W-:-:S04]  /*8d80*/  @!P3 IMAD R2, R3, R18, RZ ;  /* 0x000000120302b224 */ /* 0x000fc800078e02ff */
[----:B--2---:R-:W-:Y:S01]  /*8d90*/  @!P3 IMAD R3, R13, R17, R2 ;  /* 0x000000110d03b224 */ /* 0x004fe200078e0202 */
[----:B------:R-:W-:Y:S01]  /*8da0*/  LOP3.LUT P0, RZ, R19, 0x20000, RZ, 0xc0, !PT ;  /* 0x0002000013ff7812 */ /* 0x000fe2000780c0ff */
[----:B------:R-:W2:Y:S04]  /*8db0*/  LDL.LU R13, [R1+0xec] ;  /* 0x0000ec00010d7983 */ /* 0x000ea80000300800 */
[----:B------:R0:W-:Y:S01]  /*8dc0*/  @!P3 STG.E.U8 desc[UR36][R38.64+0x29], R3 ;  /* 0x000029032600b986 */ /* 0x0001e2000c101124 */
[----:B------:R-:W-:-:S03]  /*8dd0*/  ISETP.LT.OR P3, PT, R0, 0x21, !P1 ;  /* 0x000000210000780c */ /* 0x000fc60004f61670 */
[----:B0-----:R-:W4:Y:S10]  /*8de0*/  LDL.LU R38, [R1+0xf0] ;  /* 0x0000f00001267983 */ /* 0x001f340000300800 */
[----:B------:R-:W5:Y:S04]  /*8df0*/  @!P3 LDG.E.U8 R16, desc[UR36][R232.64+0x20] ;  /* 0x00002024e810b981 */ /* 0x000f68000c1e1100 */
[----:B------:R-:W4:Y:S01]  /*8e00*/  LDL.LU R39, [R1+0xf4] ;  /* 0x0000f40001277983 */ /* 0x000f220000300800 */
[----:B-----5:R-:W-:-:S05]  /*8e10*/  @!P3 PRMT R3, R16, 0x8880, RZ ;  /* 0x000088801003b816 */ /* 0x020fca00000000ff */
[----:B------:R-:W-:-:S04]  /*8e20*/  @!P3 IMAD R2, R3, R18, RZ ;  /* 0x000000120302b224 */ /* 0x000fc800078e02ff */
[----:B---3--:R-:W-:-:S05]  /*8e30*/  @!P3 IMAD R3, R36, R17, R2 ;  /* 0x000000112403b224 */ /* 0x008fca00078e0202 */
        /* <DEDUP_REMOVED lines=50> */
[----:B------:R-:W-:-:S04]  /*9160*/  LOP3.LUT R19, R19, 0xffffdfff, RZ, 0xc0, !PT ;  /* 0xffffdfff13137812 */ /* 0x000fc800078ec0ff */
[----:B------:R-:W-:Y:S02]  /*9170*/  @P2 LOP3.LUT R19, R19, 0x2000, RZ, 0xfc, !PT ;  /* 0x0000200013132812 */ /* 0x000fe400078efcff */
[----:B0-----:R-:W-:Y:S02]  /*9180*/  @!P3 IADD3 R38, P4, R4, UR39, RZ ;  /* 0x000000270426bc10 */ /* 0x001fe4000ff9e0ff */
[----:B------:R-:W-:Y:S02]  /*9190*/  LOP3.LUT R19, R19, 0xffffefff, RZ, 0xc0, !PT ;  /* 0xffffefff13137812 */ /* 0x000fe400078ec0ff */
[----:B------:R-:W-:Y:S02]  /*91a0*/  @!P3 IADD3.X R39, R5, UR38, RZ, P4, !PT ;  /* 0x000000260527bc10 */ /* 0x000fe4000a7fe4ff */
[----:B------:R-:W-:Y:S02]  /*91b0*/  @P1 LOP3.LUT R19, R19, 0x1000, RZ, 0xfc, !PT ;  /* 0x0000100013131812 */ /* 0x000fe400078efcff */
[----:B------:R-:W-:-:S02]  /*91c0*/  ISETP.GE.AND P1, PT, R12, 0x181, PT ;  /* 0x000001810c00780c */ /* 0x000fc40003f26270 */
[----:B----4-:R-:W-:-:S05]  /*91d0*/  @!P3 PRMT R3, R16, 0x8880, RZ ;  /* 0x000088801003b816 */ /* 0x010fca00000000ff */
[----:B------:R-:W-:-:S04]  /*91e0*/  @!P3 IMAD R2, R3, R18, RZ ;  /* 0x000000120302b224 */ /* 0x000fc800078e02ff */
[----:B--2---:R-:W-:Y:S01]  /*91f0*/  @!P3 IMAD R3, R13, R17, R2 ;  /* 0x000000110d03b224 */ /* 0x004fe200078e0202 */
[----:B------:R-:W-:Y:S01]  /*9200*/  ISETP.GE.AND P2, PT, R12, 0x189, PT ;  /* 0x000001890c00780c */ /* 0x000fe20003f46270 */
[----:B------:R-:W2:Y:S04]  /*9210*/  LDL.LU R13, [R1+0xcc] ;  /* 0x0000cc00010d7983 */ /* 0x000ea80000300800 */
[----:B------:R0:W-:Y:S01]  /*9220*/  @!P3 STG.E.U8 desc[UR36][R38.64+0x29], R3 ;  /* 0x000029032600b986 */ /* 0x0001e2000c101124 */
[----:B------:R-:W-:-:S13]  /*9230*/  ISETP.LT.OR P3, PT, R0, 0x21, !P1 ;  /* 0x000000210000780c */ /* 0x000fda0004f61670 */
[----:B------:R-:W4:Y:S01]  /*9240*/  @!P3 LDG.E.U8 R16, desc[UR36][R14.64+0x20] ;  /* 0x000020240e10b981 */ /* 0x000f22000c1e1100 */
[----:B0-----:R-:W-:Y:S02]  /*9250*/  @!P3 IMAD.MOV.U32 R38, RZ, RZ, R24 ;  /* 0x000000ffff26b224 */ /* 0x001fe400078e0018 */
[----:B------:R-:W-:Y:S01]  /*9260*/  @!P3 IMAD.MOV.U32 R39, RZ, RZ, R9 ;  /* 0x000000ffff27b224 */ /* 0x000fe200078e0009 */
[----:B----4-:R-:W-:-:S05]  /*9270*/  @!P3 PRMT R3, R16, 0x8880, RZ ;  /* 0x000088801003b816 */ /* 0x010fca00000000ff */
[----:B------:R-:W-:-:S04]  /*9280*/  @!P3 IMAD R2, R3, R18, RZ ;  /* 0x000000120302b224 */ /* 0x000fc800078e02ff */
[----:B---3--:R-:W-:Y:S02]  /*9290*/  @!P3 IMAD R3, R36, R17, R2 ;  /* 0x000000112403b224 */ /* 0x008fe400078e0202 */
        /* <DEDUP_REMOVED lines=83> */
[----:B------:R-:W3:Y:S01]  /*97d0*/  LDL.LU R3, [R1+0xa8] ;  /* 0x0000a80001037983 */ /* 0x000ee20000300800 */
[----:B------:R-:W-:Y:S01]  /*97e0*/  ISETP.LT.OR P4, PT, R0, 0x39, !P6 ;  /* 0x000000390000780c */ /* 0x000fe20007781670 */
[----:B---3--:R-:W-:-:S05]  /*97f0*/  @!P2 IMAD R3, R3, R17, R2 ;  /* 0x000000110303a224 */ /* 0x008fca00078e0202 */
[----:B------:R0:W-:Y:S01]  /*9800*/  @!P2 STG.E.U8 desc[UR36][R26.64+0x30], R3 ;  /* 0x000030031a00a986 */ /* 0x0001e2000c101124 */
[----:B------:R-:W-:-:S13]  /*9810*/  ISETP.LT.OR P2, PT, R0, 0x32, !P6 ;  /* 0x000000320000780c */ /* 0x000fda0007741670 */
[----:B------:R-:W3:Y:S01]  /*9820*/  @!P2 LDG.E.U8 R16, desc[UR36][R30.64+0x31] ;  /* 0x000031241e10a981 */ /* 0x000ee2000c1e1100 */
[----:B------:R-:W-:-:S04]  /*9830*/  @!P4 IADD3 R36, P3, R6, UR39, RZ ;  /* 0x000000270624cc10 */ /* 0x000fc8000ff7e0ff */
[----:B------:R-:W-:Y:S02]  /*9840*/  @!P4 IADD3.X R37, R7, UR38, RZ, P3, !PT ;  /* 0x000000260725cc10 */ /* 0x000fe40009ffe4ff */
[----:B------:R-:W-:Y:S02]  /*9850*/  ISETP.LT.OR P3, PT, R0, 0x3a, !P6 ;  /* 0x0000003a0000780c */ /* 0x000fe40007761670 */
[----:B------:R-:W-:-:S04]  /*9860*/  LOP3.LUT R19, R19, 0xffffbfff, RZ, 0xc0, !PT ;  /* 0xffffbfff13137812 */ /* 0x000fc800078ec0ff */
[----:B------:R-:W-:-:S07]  /*9870*/  @P0 LOP3.LUT R19, R19, 0x4000, RZ, 0xfc, !PT ;  /* 0x0000400013130812 */ /* 0x000fce00078efcff */
[----:B0-----:R-:W-:-:S04]  /*9880*/  @!P3 IADD3 R26, P0, R6, UR39, RZ ;  /* 0x00000027061abc10 */ /* 0x001fc8000ff1e0ff */
[----:B------:R-:W-:Y:S02]  /*9890*/  @!P3 IADD3.X R27, R7, UR38, RZ, P0, !PT ;  /* 0x00000026071bbc10 */ /* 0x000fe400087fe4ff */
[----:B------:R-:W-:Y:S02]  /*98a0*/  ISETP.LT.OR P0, PT, R0, 0x39, !P5 ;  /* 0x000000390000780c */ /* 0x000fe40006f01670 */
[----:B---3--:R-:W-:-:S05]  /*98b0*/  @!P2 PRMT R3, R16, 0x8880, RZ ;  /* 0x000088801003a816 */ /* 0x008fca00000000ff */
[----:B------:R-:W-:-:S04]  /*98c0*/  @!P2 IMAD R2, R3, R18, RZ ;  /* 0x000000120302a224 */ /* 0x000fc800078e02ff */
[----:B--2---:R-:W-:Y:S02]  /*98d0*/  @!P2 IMAD R3, R13, R17, R2 ;  /* 0x000000110d03a224 */ /* 0x004fe400078e0202 */
[----:B------:R-:W2:Y:S04]  /*98e0*/  LDL.LU R13, [R1+0xbc] ;  /* 0x0000bc00010d7983 */ /* 0x000ea80000300800 */
[----:B------:R0:W-:Y:S04]  /*98f0*/  @!P2 STG.E.U8 desc[UR36][R34.64+0x31], R3 ;  /* 0x000031032200a986 */ /* 0x0001e8000c101124 */
[----:B------:R-:W3:Y:S04]  /*9900*/  @!P0 LDG.E.U8 R16, desc[UR36][R28.64+0x38] ;  /* 0x000038241c108981 */ /* 0x000ee8000c1e1100 */
[----:B0-----:R-:W4:Y:S04]  /*9910*/  LDL.LU R34, [R1+0x80] ;  /* 0x0000800001227983 */ /* 0x001f280000300800 */
[----:B------:R-:W4:Y:S01]  /*9920*/  LDL.LU R35, [R1+0x84] ;  /* 0x0000840001237983 */ /* 0x000f220000300800 */
[----:B---3--:R-:W-:-:S05]  /*9930*/  @!P0 PRMT R3, R16, 0x8880, RZ ;  /* 0x0000888010038816 */ /* 0x008fca00000000ff */
        /* <DEDUP_REMOVED lines=11> */
[----:B------:R-:W-:Y:S02]  /*99f0*/  @!P4 IMAD R2, R3, R18, RZ ;  /* 0x000000120302c224 */ /* 0x000fe400078e02ff */
[----:B------:R-:W3:Y:S02]  /*9a00*/  LDL.LU R3, [R1+0xb8] ;  /* 0x0000b80001037983 */ /* 0x000ee40000300800 */
[----:B---3--:R-:W-:-:S05]  /*9a10*/  @!P4 IMAD R3, R3, R17, R2 ;  /* 0x000000110303c224 */ /* 0x008fca00078e0202 */
[----:B------:R0:W-:Y:S04]  /*9a20*/  @!P4 STG.E.U8 desc[UR36][R36.64+0x38], R3 ;  /* 0x000038032400c986 */ /* 0x0001e8000c101124 */
[----:B------:R-:W0:Y:S01]  /*9a30*/  @!P3 LDG.E.U8 R16, desc[UR36][R30.64+0x39] ;  /* 0x000039241e10b981 */ /* 0x000e22000c1e1100 */
[----:B------:R-:W-:Y:S02]  /*9a40*/  LOP3.LUT P1, RZ, R19, 0x2, RZ, 0xc0, !PT ;  /* 0x0000000213ff7812 */ /* 0x000fe4000782c0ff */
[----:B0-----:R-:W-:-:S05]  /*9a50*/  @!P3 PRMT R3, R16, 0x8880, RZ ;  /* 0x000088801003b816 */ /* 0x001fca00000000ff */
[----:B------:R-:W-:-:S04]  /*9a60*/  @!P3 IMAD R2, R3, R18, RZ ;  /* 0x000000120302b224 */ /* 0x000fc800078e02ff */
[----:B--2---:R-:W-:Y:S01]  /*9a70*/  @!P3 IMAD R3, R13, R17, R2 ;  /* 0x000000110d03b224 */ /* 0x004fe200078e0202 */
[C---:B------:R-:W-:Y:S01]  /*9a80*/  ISETP.LT.OR P0, PT, R0.reuse, 0x41, !P6 ;  /* 0x000000410000780c */ /* 0x040fe20007701670 */
[----:B------:R-:W2:Y:S04]  /*9a90*/  LDL.LU R13, [R1+0x8c] ;  /* 0x00008c00010d7983 */ /* 0x000ea80000300800 */
[----:B------:R0:W-:Y:S01]  /*9aa0*/  @!P3 STG.E.U8 desc[UR36][R26.64+0x39], R3 ;  /* 0x000039031a00b986 */ /* 0x0001e2000c101124 */
[----:B------:R-:W-:-:S07]  /*9ab0*/  ISETP.LT.OR P3, PT, R0, 0x31, !P1 ;  /* 0x000000310000780c */ /* 0x000fce0004f61670 */
[----:B------:R-:W-:Y:S01]  /*9ac0*/  @!P0 IADD3 R38, P2, R6, UR39, RZ ;  /* 0x0000002706268c10 */ /* 0x000fe2000ff5e0ff */
[----:B0-----:R-:W3:Y:S05]  /*9ad0*/  LDL.LU R26, [R1+0x90] ;  /* 0x00009000011a7983 */ /* 0x001eea0000300800 */
[----:B------:R-:W5:Y:S01]  /*9ae0*/  @!P3 LDG.E.U8 R16, desc[UR36][R236.64+0x30] ;  /* 0x00003024ec10b981 */ /* 0x000f62000c1e1100 */
[----:B------:R-:W-:-:S03]  /*9af0*/  @!P0 IADD3.X R39, R7, UR38, RZ, P2, !PT ;  /* 0x0000002607278c10 */ /* 0x000fc600097fe4ff */
[----:B------:R-:W3:Y:S01]  /*9b00*/  LDL.LU R27, [R1+0x94] ;  /* 0x00009400011b7983 */ /* 0x000ee20000300800 */
[----:B-----5:R-:W-:-:S05]  /*9b10*/  @!P3 PRMT R3, R16, 0x8880, RZ ;  /* 0x000088801003b816 */ /* 0x020fca00000000ff */
[----:B------:R-:W-:-:S04]  /*9b20*/  @!P3 IMAD R2, R3, R18, RZ ;  /* 0x000000120302b224 */ /* 0x000fc800078e02ff */
[----:B----4-:R-:W-:-:S05]  /*9b30*/  @!P3 IMAD R3, R34, R17, R2 ;  /* 0x000000112203b224 */ /* 0x010fca00078e0202 */
[----:B------:R0:W-:Y:S01]  /*9b40*/  @!P3 STG.E.U8 desc[UR36][R10.64+0x30], R3 ;  /* 0x000030030a00b986 */ /* 0x0001e2000c101124 */
[----:B------:R-:W-:-:S13]  /*9b50*/  ISETP.LT.OR P3, PT, R0, 0x32, !P1 ;  /* 0x000000320000780c */ /* 0x000fda0004f61670 */
[----:B------:R-:W0:Y:S01]  /*9b60*/  @!P3 LDG.E.U8 R16, desc[UR36][R236.64+0x31] ;  /* 0x00003124ec10b981 */ /* 0x000e22000c1e1100 */
[----:B------:R-:W-:-:S13]  /*9b70*/  ISETP.LT.OR P2, PT, R0, 0x42, !P6 ;  /* 0x000000420000780c */ /* 0x000fda0007741670 */
        /* <DEDUP_REMOVED lines=18> */
[----:B0-----:R-:W-:-:S04]  /*9ca0*/  @!P3 IADD3 R34, P4, R10, UR39, RZ ;  /* 0x000000270a22bc10 */ /* 0x001fc8000ff9e0ff */
[----:B------:R-:W-:Y:S02]  /*9cb0*/  @!P3 IADD3.X R35, R11, UR38, RZ, P4, !PT ;  /* 0x000000260b23bc10 */ /* 0x000fe4000a7fe4ff */
[----:B----4-:R-:W-:-:S05]  /*9cc0*/  @!P3 PRMT R3, R16, 0x8880, RZ ;  /* 0x000088801003b816 */ /* 0x010fca00000000ff */
[----:B------:R-:W-:-:S04]  /*9cd0*/  @!P3 IMAD R2, R3, R18, RZ ;  /* 0x000000120302b224 */ /* 0x000fc800078e02ff */
[----:B--2---:R-:W-:Y:S02]  /*9ce0*/  @!P3 IMAD R3, R13, R17, R2 ;  /* 0x000000110d03b224 */ /* 0x004fe400078e0202 */
        /* <DEDUP_REMOVED lines=27> */
[----:B0-----:R-:W-:Y:S02]  /*9ea0*/  @!P3 IADD3 R26, P4, R10, UR39, RZ ;  /* 0x000000270a1abc10 */ /* 0x001fe4000ff9e0ff */
[----:B------:R-:W-:Y:S02]  /*9eb0*/  LOP3.LUT P1, RZ, R19, 0x1000, RZ, 0xc0, !PT ;  /* 0x0000100013ff7812 */ /* 0x000fe4000782c0ff */
[----:B------:R-:W-:Y:S02]  /*9ec0*/  @!P3 IADD3.X R27, R11, UR38, RZ, P4, !PT ;  /* 0x000000260b1bbc10 */ /* 0x000fe4000a7fe4ff */
[----:B---3--:R-:W-:-:S05]  /*9ed0*/  @!P3 PRMT R3, R16, 0x8880, RZ ;  /* 0x000088801003b816 */ /* 0x008fca00000000ff */
[----:B------:R-:W-:-:S04]  /*9ee0*/  @!P3 IMAD R2, R3, R18, RZ ;  /* 0x000000120302b224 */ /* 0x000fc800078e02ff */
[----:B--2---:R-:W-:Y:S01]  /*9ef0*/  @!P3 IMAD R3, R13, R17, R2 ;  /* 0x000000110d03b224 */ /* 0x004fe200078e0202 */
[----:B------:R-:W-:Y:S01]  /*9f00*/  LOP3.LUT P0, RZ, R19, 0x4000, RZ, 0xc0, !PT ;  /* 0x0000400013ff7812 */ /* 0x000fe2000780c0ff */
        /* <DEDUP_REMOVED lines=61> */
[----:B0-----:R-:W-:Y:S02]  /*a2e0*/  @!P3 IADD3 R26, P4, R4, UR39, RZ ;  /* 0x00000027041abc10 */ /* 0x001fe4000ff9e0ff */
[----:B------:R-:W-:Y:S02]  /*a2f0*/  LOP3.LUT R19, R19, 0xfffffdff, RZ, 0xc0, !PT ;  /* 0xfffffdff13137812 */ /* 0x000fe400078ec0ff */
[----:B------:R-:W-:Y:S02]  /*a300*/  @!P3 IADD3.X R27, R5, UR38, RZ, P4, !PT ;  /* 0x00000026051bbc10 */ /* 0x000fe4000a7fe4ff */
[----:B------:R-:W-:Y:S02]  /*a310*/  @P1 LOP3.LUT R19, R19, 0x200, RZ, 0xfc, !PT ;  /* 0x0000020013131812 */ /* 0x000fe400078efcff */
[----:B------:R-:W-:-:S02]  /*a320*/  ISETP.GE.AND P1, PT, R12, 0x181, PT ;  /* 0x000001810c00780c */ /* 0x000fc40003f26270 */
        /* <DEDUP_REMOVED lines=12> */
[----:B----4-:R-:W-:Y:S02]  /*a3f0*/  @!P3 IMAD R3, R34, R17, R2 ;  /* 0x000000112203b224 */ /* 0x010fe400078e0202 */
        /* <DEDUP_REMOVED lines=35> */
[----:B---3--:R-:W-:-:S05]  /*a630*/  @!P3 IMAD R3, R34, R17, R2 ;  /* 0x000000112203b224 */ /* 0x008fca00078e0202 */
[----:B------:R0:W-:Y:S01]  /*a640*/  @!P3 STG.E.U8 desc[UR36][R26.64+0x38], R3 ;  /* 0x000038031a00b986 */ /* 0x0001e2000c101124 */
[----:B------:R-:W-:-:S03]  /*a650*/  ISETP.LT.OR P3, PT, R0, 0x3a, !P1 ;  /* 0x0000003a0000780c */ /* 0x000fc60004f61670 */
[----:B0-----:R-:W3:Y:S10]  /*a660*/  LDL.LU R26, [R1+0x20] ;  /* 0x00002000011a7983 */ /* 0x001ef40000300800 */
[----:B------:R-:W5:Y:S01]  /*a670*/  @!P3 LDG.E.U8 R16, desc[UR36][R14.64+0x39] ;  /* 0x000039240e10b981 */ /* 0x000f62000c1e1100 */
[----:B------:R-:W-:-:S03]  /*a680*/  @!P3 IMAD.MOV.U32 R34, RZ, RZ, R24 ;  /* 0x000000ffff22b224 */ /* 0x000fc600078e0018 */
[----:B------:R-:W3:Y:S01]  /*a690*/  LDL.LU R27, [R1+0x24] ;  /* 0x00002400011b7983 */ /* 0x000ee20000300800 */
[----:B-----5:R-:W-:-:S05]  /*a6a0*/  @!P3 PRMT R3, R16, 0x8880, RZ ;  /* 0x000088801003b816 */ /* 0x020fca00000000ff */
[----:B------:R-:W-:-:S04]  /*a6b0*/  @!P3 IMAD R2, R3, R18, RZ ;  /* 0x000000120302b224 */ /* 0x000fc800078e02ff */
[----:B----4-:R-:W-:Y:S02]  /*a6c0*/  @!P3 IMAD R3, R35, R17, R2 ;  /* 0x000000112303b224 */ /* 0x010fe400078e0202 */
[----:B------:R-:W-:-:S05]  /*a6d0*/  @!P3 IMAD.MOV.U32 R35, RZ, RZ, R9 ;  /* 0x000000ffff23b224 */ /* 0x000fca00078e0009 */
        /* <DEDUP_REMOVED lines=10> */
[----:B------:R-:W-:-:S03]  /*a780*/  ISETP.LT.OR P3, PT, R0, 0x3a, !P2 ;  /* 0x0000003a0000780c */ /* 0x000fc60005761670 */
[----:B0-----:R-:W4:Y:S10]  /*a790*/  LDL.LU.64 R34, [R1+0x2a0] ;  /* 0x0002a00001227983 */ /* 0x001f340000300a00 */
[----:B------:R-:W5:Y:S01]  /*a7a0*/  @!P3 LDG.E.U8 R16, desc[UR36][R20.64+0x39] ;  /* 0x000039241410b981 */ /* 0x000f62000c1e1100 */
[----:B------:R-:W-:-:S04]  /*a7b0*/  @!P3 IADD3 R24, P4, R24, UR39, RZ ;  /* 0x000000271818bc10 */ /* 0x000fc8000ff9e0ff */
        /* <DEDUP_REMOVED lines=10> */
[----:B------:R-:W4:Y:S01]  /*a860*/  LDL.LU R25, [R1+0x34] ;  /* 0x0000340001197983 */ /* 0x000f220000300800 */
        /* <DEDUP_REMOVED lines=33> */
[----:B0-----:R-:W2:Y:S04]  /*aa80*/  LDL.LU R36, [R1] ;  /* 0x0000000001247983 */ /* 0x001ea80000300800 */
[----:B------:R-:W2:Y:S01]  /*aa90*/  LDL.LU R37, [R1+0x4] ;  /* 0x0000040001257983 */ /* 0x000ea20000300800 */
        /* <DEDUP_REMOVED lines=27> */
[----:B------:R-:W4:Y:S01]  /*ac50*/  @!P3 LDG.E.U8 R16, desc[UR36][R236.64+0x40] ;  /* 0x00004024ec10b981 */ /* 0x000f22000c1e1100 */
[----:B------:R-:W-:-:S03]  /*ac60*/  @!P0 IADD3.X R25, R7, UR38, RZ, P2, !PT ;  /* 0x0000002607198c10 */ /* 0x000fc600097fe4ff */
[----:B------:R-:W5:Y:S01]  /*ac70*/  LDL.LU R39, [R1+0x14] ;  /* 0x0000140001277983 */ /* 0x000f620000300800 */
[----:B----4-:R-:W-:-:S05]  /*ac80*/  @!P3 PRMT R3, R16, 0x8880, RZ ;  /* 0x000088801003b816 */ /* 0x010fca00000000ff */
[----:B------:R-:W-:-:S04]  /*ac90*/  @!P3 IMAD R2, R3, R18, RZ ;  /* 0x000000120302b224 */ /* 0x000fc800078e02ff */
[----:B------:R-:W-:-:S05]  /*aca0*/  @!P3 IMAD R3, R36, R17, R2 ;  /* 0x000000112403b224 */ /* 0x000fca00078e0202 */
        /* <DEDUP_REMOVED lines=26> */
[----:B--2---:R-:W-:-:S05]  /*ae50*/  @!P3 IMAD R3, R13, R17, R2 ;  /* 0x000000110d03b224 */ /* 0x004fca00078e0202 */
[----:B------:R0:W-:Y:S01]  /*ae60*/  @!P3 STG.E.U8 desc[UR36][R36.64+0x41], R3 ;  /* 0x000041032400b986 */ /* 0x0001e2000c101124 */
[----:B------:R-:W-:-:S03]  /*ae70*/  ISETP.LT.OR P3, PT, R0, 0x49, !P1 ;  /* 0x000000490000780c */ /* 0x000fc60004f61670 */
[----:B0-----:R-:W2:Y:S10]  /*ae80*/  LDL.LU.64 R36, [R1+0x298] ;  /* 0x0002980001247983 */ /* 0x001eb40000300a00 */
[----:B------:R-:W4:Y:S04]  /*ae90*/  @!P3 LDG.E.U8 R16, desc[UR36][R236.64+0x48] ;  /* 0x00004824ec10b981 */ /* 0x000f28000c1e1100 */
[----:B------:R-:W2:Y:S01]  /*aea0*/  LDL.LU R13, [R1+0x1c] ;  /* 0x00001c00010d7983 */ /* 0x000ea20000300800 */
[----:B----4-:R-:W-:-:S05]  /*aeb0*/  @!P3 PRMT R3, R16, 0x8880, RZ ;  /* 0x000088801003b816 */ /* 0x010fca00000000ff */
[----:B------:R-:W-:-:S04]  /*aec0*/  @!P3 IMAD R2, R3, R18, RZ ;  /* 0x000000120302b224 */ /* 0x000fc800078e02ff */
[----:B---3--:R-:W-:-:S05]  /*aed0*/  @!P3 IMAD R3, R38, R17, R2 ;  /* 0x000000112603b224 */ /* 0x008fca00078e0202 */
[----:B------:R0:W-:Y:S01]  /*aee0*/  @!P3 STG.E.U8 desc[UR36][R10.64+0x48], R3 ;  /* 0x000048030a00b986 */ /* 0x0001e2000c101124 */
[----:B------:R-:W-:-:S13]  /*aef0*/  ISETP.LT.OR P3, PT, R0, 0x4a, !P1 ;  /* 0x0000004a0000780c */ /* 0x000fda0004f61670 */
[----:B------:R-:W0:Y:S02]  /*af00*/  @!P3 LDG.E.U8 R16, desc[UR36][R236.64+0x49] ;  /* 0x00004924ec10b981 */ /* 0x000e24000c1e1100 */
[----:B0-----:R-:W-:-:S05]  /*af10*/  @!P3 PRMT R3, R16, 0x8880, RZ ;  /* 0x000088801003b816 */ /* 0x001fca00000000ff */
[----:B------:R-:W-:-:S04]  /*af20*/  @!P3 IMAD R2, R3, R18, RZ ;  /* 0x000000120302b224 */ /* 0x000fc800078e02ff */
[----:B-----5:R-:W-:-:S05]  /*af30*/  @!P3 IMAD R3, R39, R17, R2 ;  /* 0x000000112703b224 */ /* 0x020fca00078e0202 */
        /* <DEDUP_REMOVED lines=17> */
[----:B--2---:R-:W-:-:S05]  /*b050*/  @!P3 IMAD R3, R13, R17, R2 ;  /* 0x000000110d03b224 */ /* 0x004fca00078e0202 */
[----:B------:R0:W-:Y:S01]  /*b060*/  @!P3 STG.E.U8 desc[UR36][R38.64+0x49], R3 ;  /* 0x000049032600b986 */ /* 0x0001e2000c101124 */
[----:B------:R-:W-:Y:S02]  /*b070*/  ISETP.LT.OR P3, PT, R0, 0x41, !P1 ;  /* 0x000000410000780c */ /* 0x000fe40004f61670 */
[----:B------:R-:W-:Y:S01]  /*b080*/  LOP3.LUT P0, RZ, R19, 0x800, RZ, 0xc0, !PT ;  /* 0x0000080013ff7812 */ /* 0x000fe2000780c0ff */
[----:B0-----:R-:W2:Y:S10]  /*b090*/  LDL.LU.64 R38, [R1+0x290] ;  /* 0x0002900001267983 */ /* 0x001eb40000300a00 */
[----:B------:R-:W3:Y:S02]  /*b0a0*/  @!P3 LDG.E.U8 R16, desc[UR36][R232.64+0x40] ;  /* 0x00004024e810b981 */ /* 0x000ee4000c1e1100 */
[----:B---3--:R-:W-:-:S05]  /*b0b0*/  @!P3 PRMT R3, R16, 0x8880, RZ ;  /* 0x000088801003b816 */ /* 0x008fca00000000ff */
[----:B------:R-:W-:-:S04]  /*b0c0*/  @!P3 IMAD R2, R3, R18, RZ ;  /* 0x000000120302b224 */ /* 0x000fc800078e02ff */
[----:B------:R-:W-:-:S05]  /*b0d0*/  @!P3 IMAD R224, R224, R17, R2 ;  /* 0x00000011e0e0b224 */ /* 0x000fca00078e0202 */
[----:B------:R0:W-:Y:S01]  /*b0e0*/  @!P3 STG.E.U8 desc[UR36][R4.64+0x40], R224 ;  /* 0x000040e00400b986 */ /* 0x0001e2000c101124 */
[----:B------:R-:W-:-:S13]  /*b0f0*/  ISETP.LT.OR P3, PT, R0, 0x42, !P1 ;  /* 0x000000420000780c */ /* 0x000fda0004f61670 */
[----:B------:R-:W3:Y:S02]  /*b100*/  @!P3 LDG.E.U8 R16, desc[UR36][R232.64+0x41] ;  /* 0x00004124e810b981 */ /* 0x000ee4000c1e1100 */
[----:B---3--:R-:W-:-:S05]  /*b110*/  @!P3 PRMT R3, R16, 0x8880, RZ ;  /* 0x000088801003b816 */ /* 0x008fca00000000ff */
[----:B------:R-:W-:-:S04]  /*b120*/  @!P3 IMAD R2, R3, R18, RZ ;  /* 0x000000120302b224 */ /* 0x000fc800078e02ff */
[----:B------:R-:W-:-:S05]  /*b130*/  @!P3 IMAD R225, R225, R17, R2 ;  /* 0x00000011e1e1b224 */ /* 0x000fca00078e0202 */
[----:B------:R3:W-:Y:S01]  /*b140*/  @!P3 STG.E.U8 desc[UR36][R4.64+0x41], R225 ;  /* 0x000041e10400b986 */ /* 0x0007e2000c101124 */
[----:B------:R-:W-:-:S13]  /*b150*/  ISETP.LT.OR P3, PT, R0, 0x41, !P0 ;  /* 0x000000410000780c */ /* 0x000fda0004761670 */
[----:B------:R-:W4:Y:S01]  /*b160*/  @!P3 LDG.E.U8 R16, desc[UR36][R22.64+0x40] ;  /* 0x000040241610b981 */ /* 0x000f22000c1e1100 */
[----:B0-----:R-:W-:-:S04]  /*b170*/  @!P3 IADD3 R224, P4, R4, UR39, RZ ;  /* 0x0000002704e0bc10 */ /* 0x001fc8000ff9e0ff */
[----:B---3--:R-:W-:Y:S02]  /*b180*/  @!P3 IADD3.X R225, R5, UR38, RZ, P4, !PT ;  /* 0x0000002605e1bc10 */ /* 0x008fe4000a7fe4ff */
[----:B----4-:R-:W-:-:S05]  /*b190*/  @!P3 PRMT R3, R16, 0x8880, RZ ;  /* 0x000088801003b816 */ /* 0x010fca00000000ff */
[----:B------:R-:W-:-:S04]  /*b1a0*/  @!P3 IMAD R2, R3, R18, RZ ;  /* 0x000000120302b224 */ /* 0x000fc800078e02ff */
[----:B------:R-:W-:-:S05]  /*b1b0*/  @!P3 IMAD R226, R226, R17, R2 ;  /* 0x00000011e2e2b224 */ /* 0x000fca00078e0202 */
[----:B------:R0:W-:Y:S01]  /*b1c0*/  @!P3 STG.E.U8 desc[UR36][R224.64+0x40], R226 ;  /* 0x000040e2e000b986 */ /* 0x0001e2000c101124 */
[----:B------:R-:W-:-:S13]  /*b1d0*/  ISETP.LT.OR P3, PT, R0, 0x42, !P0 ;  /* 0x000000420000780c */ /* 0x000fda0004761670 */
[----:B------:R-:W3:Y:S01]  /*b1e0*/  @!P3 LDG.E.U8 R16, desc[UR36][R22.64+0x41] ;  /* 0x000041241610b981 */ /* 0x000ee2000c1e1100 */
[----:B0-----:R-:W-:-:S04]  /*b1f0*/  @!P3 IADD3 R224, P4, R4, UR39, RZ ;  /* 0x0000002704e0bc10 */ /* 0x001fc8000ff9e0ff */
[----:B------:R-:W-:Y:S02]  /*b200*/  @!P3 IADD3.X R225, R5, UR38, RZ, P4, !PT ;  /* 0x0000002605e1bc10 */ /* 0x000fe4000a7fe4ff */
        /* <DEDUP_REMOVED lines=9> */
[----:B------:R-:W-:Y:S01]  /*b2a0*/  @!P3 STG.E.U8 desc[UR36][R4.64+0x48], R228 ;  /* 0x000048e40400b986 */ /* 0x000fe2000c101124 */
[----:B------:R-:W-:-:S13]  /*b2b0*/  ISETP.LT.OR P3, PT, R0, 0x4a, !P1 ;  /* 0x0000004a0000780c */ /* 0x000fda0004f61670 */
[----:B------:R-:W3:Y:S02]  /*b2c0*/  @!P3 LDG.E.U8 R16, desc[UR36][R232.64+0x49] ;  /* 0x00004924e810b981 */ /* 0x000ee4000c1e1100 */
[----:B---3--:R-:W-:-:S05]  /*b2d0*/  @!P3 PRMT R3, R16, 0x8880, RZ ;  /* 0x000088801003b816 */ /* 0x008fca00000000ff */
[----:B------:R-:W-:-:S04]  /*b2e0*/  @!P3 IMAD R2, R3, R18, RZ ;  /* 0x000000120302b224 */ /* 0x000fc800078e02ff */
[----:B------:R-:W-:-:S05]  /*b2f0*/  @!P3 IMAD R229, R229, R17, R2 ;  /* 0x00000011e5e5b224 */ /* 0x000fca00078e0202 */
[----:B------:R-:W-:Y:S01]  /*b300*/  @!P3 STG.E.U8 desc[UR36][R4.64+0x49], R229 ;  /* 0x000049e50400b986 */ /* 0x000fe2000c101124 */
        /* <DEDUP_REMOVED lines=19> */
[----:B------:R-:W-:-:S05]  /*b440*/  @!P3 IMAD R231, R231, R17, R2 ;  /* 0x00000011e7e7b224 */ /* 0x000fca00078e0202 */
[----:B------:R0:W-:Y:S01]  /*b450*/  @!P3 STG.E.U8 desc[UR36][R224.64+0x49], R231 ;  /* 0x000049e7e000b986 */ /* 0x0001e2000c101124 */
[----:B------:R-:W-:-:S13]  /*b460*/  ISETP.LT.OR P3, PT, R0, 0x41, !P1 ;  /* 0x000000410000780c */ /* 0x000fda0004f61670 */
[----:B------:R-:W3:Y:S01]  /*b470*/  @!P3 LDG.E.U8 R16, desc[UR36][R14.64+0x40] ;  /* 0x000040240e10b981 */ /* 0x000ee2000c1e1100 */
[----:B------:R-:W-:-:S04]  /*b480*/  IMAD.U32 R226, RZ, RZ, UR10 ;  /* 0x0000000affe27e24 */ /* 0x000fc8000f8e00ff */
[----:B------:R-:W-:-:S04]  /*b490*/  IMAD.WIDE.U32 R226, R226, 0x180, R6 ;  /* 0x00000180e2e27825 */ /* 0x000fc800078e0006 */
[----:B0-----:R-:W-:Y:S02]  /*b4a0*/  @!P3 IMAD.MOV.U32 R224, RZ, RZ, R226 ;  /* 0x000000ffffe0b224 */ /* 0x001fe400078e00e2 */
[----:B------:R-:W-:Y:S01]  /*b4b0*/  @!P3 IMAD.MOV.U32 R225, RZ, RZ, R9 ;  /* 0x000000ffffe1b224 */ /* 0x000fe200078e0009 */
[----:B---3--:R-:W-:-:S05]  /*b4c0*/  @!P3 PRMT R3, R16, 0x8880, RZ ;  /* 0x000088801003b816 */ /* 0x008fca00000000ff */
[----:B------:R-:W-:-:S04]  /*b4d0*/  @!P3 IMAD R2, R3, R18, RZ ;  /* 0x000000120302b224 */ /* 0x000fc800078e02ff */
[----:B------:R-:W-:-:S05]  /*b4e0*/  @!P3 IMAD R216, R216, R17, R2 ;  /* 0x00000011d8d8b224 */ /* 0x000fca00078e0202 */
[----:B------:R0:W-:Y:S01]  /*b4f0*/  @!P3 STG.E.U8 desc[UR36][R224.64+0x40], R216 ;  /* 0x000040d8e000b986 */ /* 0x0001e2000c101124 */
[----:B------:R-:W-:-:S13]  /*b500*/  ISETP.LT.OR P3, PT, R0, 0x42, !P1 ;  /* 0x000000420000780c */ /* 0x000fda0004f61670 */
[----:B------:R-:W3:Y:S01]  /*b510*/  @!P3 LDG.E.U8 R16, desc[UR36][R14.64+0x41] ;  /* 0x000041240e10b981 */ /* 0x000ee2000c1e1100 */
[----:B0-----:R-:W-:Y:S01]  /*b520*/  @!P3 IMAD.MOV.U32 R216, RZ, RZ, R226 ;  /* 0x000000ffffd8b224 */ /* 0x001fe200078e00e2 */
[----:B------:R-:W-:Y:S02]  /*b530*/  ISETP.GE.AND P2, PT, R12, 0x189, PT ;  /* 0x000001890c00780c */ /* 0x000fe40003f46270 */
[----:B---3--:R-:W-:-:S05]  /*b540*/  @!P3 PRMT R3, R16, 0x8880, RZ ;  /* 0x000088801003b816 */ /* 0x008fca00000000ff */
[----:B------:R-:W-:-:S04]  /*b550*/  @!P3 IMAD R2, R3, R18, RZ ;  /* 0x000000120302b224 */ /* 0x000fc800078e02ff */
[----:B------:R-:W-:Y:S02]  /*b560*/  @!P3 IMAD R3, R217, R17, R2 ;  /* 0x00000011d903b224 */ /* 0x000fe400078e0202 */
[----:B------:R-:W-:-:S05]  /*b570*/  @!P3 IMAD.MOV.U32 R217, RZ, RZ, R9 ;  /* 0x000000ffffd9b224 */ /* 0x000fca00078e0009 */
        /* <DEDUP_REMOVED lines=57> */
[----:B------:R-:W-:Y:S02]  /*b910*/  ISETP.LT.OR P2, PT, R0, 0x51, !P6 ;  /* 0x000000510000780c */ /* 0x000fe40007741670 */
[----:B---3--:R-:W-:-:S05]  /*b920*/  @!P3 PRMT R3, R16, 0x8880, RZ ;  /* 0x000088801003b816 */ /* 0x008fca00000000ff */
[----:B------:R-:W-:-:S04]  /*b930*/  @!P3 IMAD R2, R3, R18, RZ ;  /* 0x000000120302b224 */ /* 0x000fc800078e02ff */
[----:B------:R-:W-:-:S05]  /*b940*/  @!P3 IMAD R209, R209, R17, R2 ;  /* 0x00000011d1d1b224 */ /* 0x000fca00078e0202 */
[----:B------:R-:W-:Y:S04]  /*b950*/  @!P3 STG.E.U8 desc[UR36][R6.64+0x51], R209 ;  /* 0x000051d10600b986 */ /* 0x000fe8000c101124 */
[----:B------:R-:W3:Y:S01]  /*b960*/  @!P2 LDG.E.U8 R16, desc[UR36][R30.64+0x50] ;  /* 0x000050241e10a981 */ /* 0x000ee2000c1e1100 */
[----:B------:R-:W-:Y:S02]  /*b970*/  ISETP.LT.OR P4, PT, R0, 0x59, !P6 ;  /* 0x000000590000780c */ /* 0x000fe40007781670 */
[----:B---3--:R-:W-:-:S05]  /*b980*/  @!P2 PRMT R3, R16, 0x8880, RZ ;  /* 0x000088801003a816 */ /* 0x008fca00000000ff */
[----:B------:R-:W-:-:S04]  /*b990*/  @!P2 IMAD R2, R3, R18, RZ ;  /* 0x000000120302a224 */ /* 0x000fc800078e02ff */
[----:B------:R-:W-:-:S05]  /*b9a0*/  @!P2 IMAD R210, R210, R17, R2 ;  /* 0x00000011d2d2a224 */ /* 0x000fca00078e0202 */
[----:B------:R3:W-:Y:S01]  /*b9b0*/  @!P2 STG.E.U8 desc[UR36][R24.64+0x50], R210 ;  /* 0x000050d21800a986 */ /* 0x0007e2000c101124 */
[----:B------:R-:W-:Y:S02]  /*b9c0*/  ISETP.LT.OR P2, PT, R0, 0x52, !P6 ;  /* 0x000000520000780c */ /* 0x000fe40007741670 */
[----:B0-----:R-:W-:Y:S02]  /*b9d0*/  @!P4 IADD3 R216, P3, R6, UR39, RZ ;  /* 0x0000002706d8cc10 */ /* 0x001fe4000ff7e0ff */
[----:B------:R-:W-:Y:S01]  /*b9e0*/  LOP3.LUT R19, R19, 0xfffffeff, RZ, 0xc0, !PT ;  /* 0xfffffeff13137812 */ /* 0x000fe200078ec0ff */
[----:B---3--:R-:W3:Y:S08]  /*b9f0*/  LDL.LU.64 R24, [R1+0x288] ;  /* 0x0002880001187983 */ /* 0x008ef00000300a00 */
[----:B------:R-:W4:Y:S01]  /*ba00*/  @!P2 LDG.E.U8 R16, desc[UR36][R30.64+0x51] ;  /* 0x000051241e10a981 */ /* 0x000f22000c1e1100 */
[----:B------:R-:W-:-:S02]  /*ba10*/  @!P4 IADD3.X R217, R7, UR38, RZ, P3, !PT ;  /* 0x0000002607d9cc10 */ /* 0x000fc40009ffe4ff */
[----:B------:R-:W-:Y:S02]  /*ba20*/  ISETP.LT.OR P3, PT, R0, 0x5a, !P6 ;  /* 0x0000005a0000780c */ /* 0x000fe40007761670 */
[----:B------:R-:W-:-:S11]  /*ba30*/  @P0 LOP3.LUT R19, R19, 0x100, RZ, 0xfc, !PT ;  /* 0x0000010013130812 */ /* 0x000fd600078efcff */
[----:B------:R-:W-:-:S04]  /*ba40*/  @!P3 IADD3 R208, P0, R6, UR39, RZ ;  /* 0x0000002706d0bc10 */ /* 0x000fc8000ff1e0ff */
[----:B------:R-:W-:Y:S02]  /*ba50*/  @!P3 IADD3.X R209, R7, UR38, RZ, P0, !PT ;  /* 0x0000002607d1bc10 */ /* 0x000fe400087fe4ff */
[----:B------:R-:W-:Y:S02]  /*ba60*/  ISETP.LT.OR P0, PT, R0, 0x59, !P5 ;  /* 0x000000590000780c */ /* 0x000fe40006f01670 */
[----:B----4-:R-:W-:-:S05]  /*ba70*/  @!P2 PRMT R3, R16, 0x8880, RZ ;  /* 0x000088801003a816 */ /* 0x010fca00000000ff */
[----:B------:R-:W-:-:S04]  /*ba80*/  @!P2 IMAD R2, R3, R18, RZ ;  /* 0x000000120302a224 */ /* 0x000fc800078e02ff */
[----:B------:R-:W-:-:S05]  /*ba90*/  @!P2 IMAD R211, R211, R17, R2 ;  /* 0x00000011d3d3a224 */ /* 0x000fca00078e0202 */
[----:B------:R0:W-:Y:S04]  /*baa0*/  @!P2 STG.E.U8 desc[UR36][R26.64+0x51], R211 ;  /* 0x000051d31a00a986 */ /* 0x0001e8000c101124 */
[----:B------:R-:W4:Y:S01]  /*bab0*/  @!P0 LDG.E.U8 R16, desc[UR36][R28.64+0x58] ;  /* 0x000058241c108981 */ /* 0x000f22000c1e1100 */
[----:B------:R-:W-:-:S03]  /*bac0*/  LOP3.LUT P1, RZ, R19, 0x2, RZ, 0xc0, !PT ;  /* 0x0000000213ff7812 */ /* 0x000fc6000782c0ff */
[----:B0-----:R-:W5:Y:S01]  /*bad0*/  LDL.LU.64 R26, [R1+0x280] ;  /* 0x00028000011a7983 */ /* 0x001f620000300a00 */
[----:B----4-:R-:W-:-:S05]  /*bae0*/  @!P0 PRMT R3, R16, 0x8880, RZ ;  /* 0x0000888010038816 */ /* 0x010fca00000000ff */
[----:B------:R-:W-:-:S04]  /*baf0*/  @!P0 IMAD R2, R3, R18, RZ ;  /* 0x0000001203028224 */ /* 0x000fc800078e02ff */
[----:B------:R-:W-:-:S05]  /*bb00*/  @!P0 IMAD R212, R212, R17, R2 ;  /* 0x00000011d4d48224 */ /* 0x000fca00078e0202 */
[----:B------:R0:W-:Y:S01]  /*bb10*/  @!P0 STG.E.U8 desc[UR36][R6.64+0x58], R212 ;  /* 0x000058d406008986 */ /* 0x0001e2000c101124 */
[----:B------:R-:W-:-:S13]  /*bb20*/  ISETP.LT.OR P0, PT, R0, 0x5a, !P5 ;  /* 0x0000005a0000780c */ /* 0x000fda0006f01670 */
[----:B------:R-:W4:Y:S02]  /*bb30*/  @!P0 LDG.E.U8 R16, desc[UR36][R28.64+0x59] ;  /* 0x000059241c108981 */ /* 0x000f24000c1e1100 */
[----:B----4-:R-:W-:-:S05]  /*bb40*/  @!P0 PRMT R3, R16, 0x8880, RZ ;  /* 0x0000888010038816 */ /* 0x010fca00000000ff */
[----:B------:R-:W-:-:S04]  /*bb50*/  @!P0 IMAD R2, R3, R18, RZ ;  /* 0x0000001203028224 */ /* 0x000fc800078e02ff */
[----:B------:R-:W-:-:S05]  /*bb60*/  @!P0 IMAD R213, R213, R17, R2 ;  /* 0x00000011d5d58224 */ /* 0x000fca00078e0202 */
[----:B------:R4:W-:Y:S04]  /*bb70*/  @!P0 STG.E.U8 desc[UR36][R6.64+0x59], R213 ;  /* 0x000059d506008986 */ /* 0x0009e8000c101124 */
[----:B------:R-:W2:Y:S02]  /*bb80*/  @!P4 LDG.E.U8 R16, desc[UR36][R30.64+0x58] ;  /* 0x000058241e10c981 */ /* 0x000ea4000c1e1100 */
[----:B--2---:R-:W-:-:S05]  /*bb90*/  @!P4 PRMT R3, R16, 0x8880, RZ ;  /* 0x000088801003c816 */ /* 0x004fca00000000ff */
[----:B------:R-:W-:-:S04]  /*bba0*/  @!P4 IMAD R2, R3, R18, RZ ;  /* 0x000000120302c224 */ /* 0x000fc800078e02ff */
[----:B------:R-:W-:-:S05]  /*bbb0*/  @!P4 IMAD R214, R214, R17, R2 ;  /* 0x00000011d6d6c224 */ /* 0x000fca00078e0202 */
[----:B------:R-:W-:Y:S04]  /*bbc0*/  @!P4 STG.E.U8 desc[UR36][R216.64+0x58], R214 ;  /* 0x000058d6d800c986 */ /* 0x000fe8000c101124 */
[----:B------:R-:W2:Y:S02]  /*bbd0*/  @!P3 LDG.E.U8 R16, desc[UR36][R30.64+0x59] ;  /* 0x000059241e10b981 */ /* 0x000ea4000c1e1100 */
[----:B--2---:R-:W-:-:S05]  /*bbe0*/  @!P3 PRMT R3, R16, 0x8880, RZ ;  /* 0x000088801003b816 */ /* 0x004fca00000000ff */
[----:B------:R-:W-:-:S04]  /*bbf0*/  @!P3 IMAD R2, R3, R18, RZ ;  /* 0x000000120302b224 */ /* 0x000fc800078e02ff */
[----:B------:R-:W-:-:S05]  /*bc00*/  @!P3 IMAD R215, R215, R17, R2 ;  /* 0x00000011d7d7b224 */ /* 0x000fca00078e0202 */
[----:B------:R-:W-:Y:S01]  /*bc10*/  @!P3 STG.E.U8 desc[UR36][R208.64+0x59], R215 ;  /* 0x000059d7d000b986 */ /* 0x000fe2000c101124 */
[----:B------:R-:W-:-:S13]  /*bc20*/  ISETP.LT.OR P3, PT, R0, 0x51, !P1 ;  /* 0x000000510000780c */ /* 0x000fda0004f61670 */
[----:B------:R-:W2:Y:S02]  /*bc30*/  @!P3 LDG.E.U8 R16, desc[UR36][R236.64+0x50] ;  /* 0x00005024ec10b981 */ /* 0x000ea4000c1e1100 */
[----:B--2---:R-:W-:-:S05]  /*bc40*/  @!P3 PRMT R3, R16, 0x8880, RZ ;  /* 0x000088801003b816 */ /* 0x004fca00000000ff */
[----:B------:R-:W-:-:S04]  /*bc50*/  @!P3 IMAD R2, R3, R18, RZ ;  /* 0x000000120302b224 */ /* 0x000fc800078e02ff */
[----:B------:R-:W-:-:S05]  /*bc60*/  @!P3 IMAD R3, R200, R17, R2 ;  /* 0x00000011c803b224 */ /* 0x000fca00078e0202 */
[----:B------:R2:W-:Y:S01]  /*bc70*/  @!P3 STG.E.U8 desc[UR36][R10.64+0x50], R3 ;  /* 0x000050030a00b986 */ /* 0x0005e2000c101124 */
[----:B------:R-:W-:-:S13]  /*bc80*/  ISETP.LT.OR P3, PT, R0, 0x52, !P1 ;  /* 0x000000520000780c */ /* 0x000fda0004f61670 */
[----:B------:R-:W3:Y:S01]  /*bc90*/  @!P3 LDG.E.U8 R16, desc[UR36][R236.64+0x51] ;  /* 0x00005124ec10b981 */ /* 0x000ee2000c1e1100 */
[----:B------:R-:W-:-:S13]  /*bca0*/  ISETP.LT.OR P0, PT, R0, 0x61, !P6 ;  /* 0x000000610000780c */ /* 0x000fda0007701670 */
[----:B------:R-:W-:-:S04]  /*bcb0*/  @!P0 IADD3 R210, P2, R6, UR39, RZ ;  /* 0x0000002706d28c10 */ /* 0x000fc8000ff5e0ff */
[----:B------:R-:W-:Y:S02]  /*bcc0*/  @!P0 IADD3.X R211, R7, UR38, RZ, P2, !PT ;  /* 0x0000002607d38c10 */ /* 0x000fe400097fe4ff */
[----:B------:R-:W-:-:S13]  /*bcd0*/  ISETP.LT.OR P2, PT, R0, 0x62, !P6 ;  /* 0x000000620000780c */ /* 0x000fda0007741670 */
[----:B0-----:R-:W-:-:S04]  /*bce0*/  @!P2 IADD3 R212, P4, R6, UR39, RZ ;  /* 0x0000002706d4ac10 */ /* 0x001fc8000ff9e0ff */
[----:B----4-:R-:W-:Y:S02]  /*bcf0*/  @!P2 IADD3.X R213, R7, UR38, RZ, P4, !PT ;  /* 0x0000002607d5ac10 */ /* 0x010fe4000a7fe4ff */
[----:B------:R-:W-:Y:S02]  /*bd00*/  LOP3.LUT P2, RZ, R19, 0x80, RZ, 0xc0, !PT ;  /* 0x0000008013ff7812 */ /* 0x000fe4000784c0ff */
[----:B---3--:R-:W-:-:S05]  /*bd10*/  @!P3 PRMT R13, R16, 0x8880, RZ ;  /* 0x00008880100db816 */ /* 0x008fca00000000ff */
[----:B------:R-:W-:-:S04]  /*bd20*/  @!P3 IMAD R2, R13, R18, RZ ;  /* 0x000000120d02b224 */ /* 0x000fc800078e02ff */
[----:B------:R-:W-:-:S05]  /*bd30*/  @!P3 IMAD R13, R201, R17, R2 ;  /* 0x00000011c90db224 */ /* 0x000fca00078e0202 */
[----:B------:R-:W-:Y:S01]  /*bd40*/  @!P3 STG.E.U8 desc[UR36][R10.64+0x51], R13 ;  /* 0x0000510d0a00b986 */ /* 0x000fe2000c101124 */
[----:B------:R-:W-:-:S13]  /*bd50*/  ISETP.LT.OR P3, PT, R0, 0x51, !P2 ;  /* 0x000000510000780c */ /* 0x000fda0005761670 */
[----:B------:R-:W2:Y:S01]  /*bd60*/  @!P3 LDG.E.U8 R16, desc[UR36][R234.64+0x50] ;  /* 0x00005024ea10b981 */ /* 0x000ea2000c1e1100 */
[----:B------:R-:W-:-:S04]  /*bd70*/  @!P3 IADD3 R200, P4, R10, UR39, RZ ;  /* 0x000000270ac8bc10 */ /* 0x000fc8000ff9e0ff */
        /* <DEDUP_REMOVED lines=14> */
[----:B------:R-:W2:Y:S02]  /*be60*/  @!P3 LDG.E.U8 R16, desc[UR36][R236.64+0x58] ;  /* 0x00005824ec10b981 */ /* 0x000ea4000c1e1100 */
[----:B--2---:R-:W-:-:S05]  /*be70*/  @!P3 PRMT R3, R16, 0x8880, RZ ;  /* 0x000088801003b816 */ /* 0x004fca00000000ff */
        /* <DEDUP_REMOVED lines=19> */
[----:B0-----:R-:W-:Y:S02]  /*bfb0*/  @!P3 IADD3 R200, P4, R10, UR39, RZ ;  /* 0x000000270ac8bc10 */ /* 0x001fe4000ff9e0ff */
[----:B------:R-:W-:Y:S02]  /*bfc0*/  LOP3.LUT P1, RZ, R19, 0x40, RZ, 0xc0, !PT ;  /* 0x0000004013ff7812 */ /* 0x000fe4000782c0ff */
        /* <DEDUP_REMOVED lines=13> */
[----:B------:R-:W-:Y:S02]  /*c0a0*/  LOP3.LUT P0, RZ, R19, 0x100, RZ, 0xc0, !PT ;  /* 0x0000010013ff7812 */ /* 0x000fe4000780c0ff */
[----:B---3--:R-:W-:-:S05]  /*c0b0*/  @!P3 PRMT R192, R16, 0x8880, RZ ;  /* 0x0000888010c0b816 */ /* 0x008fca00000000ff */
[----:B0-----:R-:W-:-:S04]  /*c0c0*/  @!P3 IMAD.MOV.U32 R201, RZ, RZ, R192 ;  /* 0x000000ffffc9b224 */ /* 0x001fc800078e00c0 */
        /* <DEDUP_REMOVED lines=43> */
[----:B------:R-:W-:Y:S02]  /*c380*/  P2R R13, PR, RZ, 0x2 ;  /* 0x00000002ff0d7803 */ /* 0x000fe40000000000 */
[----:B------:R-:W-:Y:S02]  /*c390*/  @!P3 IADD3.X R193, R5, UR38, RZ, P4, !PT ;  /* 0x0000002605c1bc10 */ /* 0x000fe4000a7fe4ff */
[----:B------:R-:W-:Y:S02]  /*c3a0*/  ISETP.GE.AND P1, PT, R12, 0x181, PT ;  /* 0x000001810c00780c */ /* 0x000fe40003f26270 */
[----:B--2---:R-:W-:-:S05]  /*c3b0*/  @!P3 PRMT R197, R16, 0x8880, RZ ;  /* 0x0000888010c5b816 */ /* 0x004fca00000000ff */
[----:B------:R-:W-:-:S04]  /*c3c0*/  @!P3 IMAD R2, R197, R18, RZ ;  /* 0x00000012c502b224 */ /* 0x000fc800078e02ff */
[----:B------:R-:W-:-:S05]  /*c3d0*/  @!P3 IMAD R199, R199, R17, R2 ;  /* 0x00000011c7c7b224 */ /* 0x000fca00078e0202 */
[----:B------:R0:W-:Y:S01]  /*c3e0*/  @!P3 STG.E.U8 desc[UR36][R192.64+0x59], R199 ;  /* 0x000059c7c000b986 */ /* 0x0001e2000c101124 */
[----:B------:R-:W-:-:S13]  /*c3f0*/  ISETP.LT.OR P3, PT, R0, 0x51, !P1 ;  /* 0x000000510000780c */ /* 0x000fda0004f61670 */
[----:B------:R-:W2:Y:S01]  /*c400*/  @!P3 LDG.E.U8 R16, desc[UR36][R14.64+0x50] ;  /* 0x000050240e10b981 */ /* 0x000ea2000c1e1100 */
[----:B0-----:R-:W-:Y:S02]  /*c410*/  @!P3 IMAD.MOV.U32 R192, RZ, RZ, R226 ;  /* 0x000000ffffc0b224 */ /* 0x001fe400078e00e2 */
[----:B------:R-:W-:Y:S01]  /*c420*/  @!P3 IMAD.MOV.U32 R193, RZ, RZ, R9 ;  /* 0x000000ffffc1b224 */ /* 0x000fe200078e0009 */
[----:B--2---:R-:W-:-:S05]  /*c430*/  @!P3 PRMT R195, R16, 0x8880, RZ ;  /* 0x0000888010c3b816 */ /* 0x004fca00000000ff */
[----:B------:R-:W-:-:S04]  /*c440*/  @!P3 IMAD R2, R195, R18, RZ ;  /* 0x00000012c302b224 */ /* 0x000fc800078e02ff */
[----:B------:R-:W-:-:S05]  /*c450*/  @!P3 IMAD R197, R184, R17, R2 ;  /* 0x00000011b8c5b224 */ /* 0x000fca00078e0202 */
[----:B------:R0:W-:Y:S01]  /*c460*/  @!P3 STG.E.U8 desc[UR36][R192.64+0x50], R197 ;  /* 0x000050c5c000b986 */ /* 0x0001e2000c101124 */
[----:B------:R-:W-:-:S13]  /*c470*/  ISETP.LT.OR P3, PT, R0, 0x52, !P1 ;  /* 0x000000520000780c */ /* 0x000fda0004f61670 */
[----:B------:R-:W2:Y:S01]  /*c480*/  @!P3 LDG.E.U8 R16, desc[UR36][R14.64+0x51] ;  /* 0x000051240e10b981 */ /* 0x000ea2000c1e1100 */
[----:B------:R-:W-:Y:S01]  /*c490*/  @!P3 IMAD.MOV.U32 R184, RZ, RZ, R226 ;  /* 0x000000ffffb8b224 */ /* 0x000fe200078e00e2 */
[----:B------:R-:W-:Y:S02]  /*c4a0*/  P2R R3, PR, RZ, 0x4 ;  /* 0x00000004ff037803 */ /* 0x000fe40000000000 */
[----:B------:R-:W-:Y:S02]  /*c4b0*/  ISETP.GE.AND P2, PT, R12, 0x189, PT ;  /* 0x000001890c00780c */ /* 0x000fe40003f46270 */
[----:B--2---:R-:W-:-:S05]  /*c4c0*/  @!P3 PRMT R195, R16, 0x8880, RZ ;  /* 0x0000888010c3b816 */ /* 0x004fca00000000ff */
[----:B------:R-:W-:-:S04]  /*c4d0*/  @!P3 IMAD R2, R195, R18, RZ ;  /* 0x00000012c302b224 */ /* 0x000fc800078e02ff */
[----:B------:R-:W-:Y:S02]  /*c4e0*/  @!P3 IMAD R199, R185, R17, R2 ;  /* 0x00000011b9c7b224 */ /* 0x000fe400078e0202 */
[----:B------:R-:W-:-:S05]  /*c4f0*/  @!P3 IMAD.MOV.U32 R185, RZ, RZ, R9 ;  /* 0x000000ffffb9b224 */ /* 0x000fca00078e0009 */
[----:B------:R2:W-:Y:S01]  /*c500*/  @!P3 STG.E.U8 desc[UR36][R184.64+0x51], R199 ;  /* 0x000051c7b800b986 */ /* 0x0005e2000c101124 */
[----:B------:R-:W-:-:S13]  /*c510*/  ISETP.LT.OR P3, PT, R0, 0x51, !P2 ;  /* 0x000000510000780c */ /* 0x000fda0005761670 */
[----:B------:R-:W0:Y:S01]  /*c520*/  @!P3 LDG.E.U8 R16, desc[UR36][R20.64+0x50] ;  /* 0x000050241410b981 */ /* 0x000e22000c1e1100 */
[----:B------:R-:W-:-:S04]  /*c530*/  @!P3 IADD3 R194, P4, R226, UR39, RZ ;  /* 0x00000027e2c2bc10 */ /* 0x000fc8000ff9e0ff */
[----:B------:R-:W-:Y:S02]  /*c540*/  @!P3 IADD3.X R195, R9, UR38, RZ, P4, !PT ;  /* 0x0000002609c3bc10 */ /* 0x000fe4000a7fe4ff */
[----:B0-----:R-:W-:-:S05]  /*c550*/  @!P3 PRMT R193, R16, 0x8880, RZ ;  /* 0x0000888010c1b816 */ /* 0x001fca00000000ff */
[----:B------:R-:W-:-:S04]  /*c560*/  @!P3 IMAD R2, R193, R18, RZ ;  /* 0x00000012c102b224 */ /* 0x000fc800078e02ff */
[----:B------:R-:W-:-:S05]  /*c570*/  @!P3 IMAD R193, R186, R17, R2 ;  /* 0x00000011bac1b224 */ /* 0x000fca00078e0202 */
[----:B------:R-:W-:Y:S01]  /*c580*/  @!P3 STG.E.U8 desc[UR36][R194.64+0x50], R193 ;  /* 0x000050c1c200b986 */ /* 0x000fe2000c101124 */
[----:B------:R-:W-:-:S13]  /*c590*/  ISETP.LT.OR P3, PT, R0, 0x52, !P2 ;  /* 0x000000520000780c */ /* 0x000fda0005761670 */
[----:B------:R-:W3:Y:S01]  /*c5a0*/  @!P3 LDG.E.U8 R16, desc[UR36][R20.64+0x51] ;  /* 0x000051241410b981 */ /* 0x000ee2000c1e1100 */
[----:B--2---:R-:W-:-:S04]  /*c5b0*/  @!P3 IADD3 R184, P4, R226, UR39, RZ ;  /* 0x00000027e2b8bc10 */ /* 0x004fc8000ff9e0ff */
[----:B------:R-:W-:Y:S02]  /*c5c0*/  @!P3 IADD3.X R185, R9, UR38, RZ, P4, !PT ;  /* 0x0000002609b9bc10 */ /* 0x000fe4000a7fe4ff */
[----:B---3--:R-:W-:-:S05]  /*c5d0*/  @!P3 PRMT R197, R16, 0x8880, RZ ;  /* 0x0000888010c5b816 */ /* 0x008fca00000000ff */
        /* <DEDUP_REMOVED lines=43> */
[----:B------:R-:W-:Y:S02]  /*c890*/  ISETP.LT.OR P2, PT, R0, 0x61, !P6 ;  /* 0x000000610000780c */ /* 0x000fe40007741670 */
[----:B---3--:R-:W-:-:S05]  /*c8a0*/  @!P3 PRMT R176, R16, 0x8880, RZ ;  /* 0x0000888010b0b816 */ /* 0x008fca00000000ff */
[----:B0-----:R-:W-:-:S04]  /*c8b0*/  @!P3 IMAD.MOV.U32 R185, RZ, RZ, R176 ;  /* 0x000000ffffb9b224 */ /* 0x001fc800078e00b0 */
[----:B------:R-:W-:-:S04]  /*c8c0*/  @!P3 IMAD R2, R185, R18, RZ ;  /* 0x00000012b902b224 */ /* 0x000fc800078e02ff */
[----:B------:R-:W-:-:S05]  /*c8d0*/  @!P3 IMAD R177, R177, R17, R2 ;  /* 0x00000011b1b1b224 */ /* 0x000fca00078e0202 */
[----:B------:R0:W-:Y:S04]  /*c8e0*/  @!P3 STG.E.U8 desc[UR36][R6.64+0x61], R177 ;  /* 0x000061b10600b986 */ /* 0x0001e8000c101124 */
[----:B------:R-:W2:Y:S01]  /*c8f0*/  @!P2 LDG.E.U8 R16, desc[UR36][R30.64+0x60] ;  /* 0x000060241e10a981 */ /* 0x000ea2000c1e1100 */
[----:B------:R-:W-:Y:S02]  /*c900*/  ISETP.LT.OR P4, PT, R0, 0x69, !P6 ;  /* 0x000000690000780c */ /* 0x000fe40007781670 */
[----:B--2---:R-:W-:-:S05]  /*c910*/  @!P2 PRMT R187, R16, 0x8880, RZ ;  /* 0x0000888010bba816 */ /* 0x004fca00000000ff */
[----:B------:R-:W-:-:S04]  /*c920*/  @!P2 IMAD R2, R187, R18, RZ ;  /* 0x00000012bb02a224 */ /* 0x000fc800078e02ff */
[----:B------:R-:W-:-:S05]  /*c930*/  @!P2 IMAD R189, R178, R17, R2 ;  /* 0x00000011b2bda224 */ /* 0x000fca00078e0202 */
[----:B------:R2:W-:Y:S01]  /*c940*/  @!P2 STG.E.U8 desc[UR36][R210.64+0x60], R189 ;  /* 0x000060bdd200a986 */ /* 0x0005e2000c101124 */
[----:B------:R-:W-:-:S13]  /*c950*/  ISETP.LT.OR P2, PT, R0, 0x62, !P6 ;  /* 0x000000620000780c */ /* 0x000fda0007741670 */
[----:B------:R-:W0:Y:S01]  /*c960*/  @!P2 LDG.E.U8 R16, desc[UR36][R30.64+0x61] ;  /* 0x000061241e10a981 */ /* 0x000e22000c1e1100 */
[----:B------:R-:W-:-:S04]  /*c970*/  @!P4 IADD3 R184, P3, R6, UR39, RZ ;  /* 0x0000002706b8cc10 */ /* 0x000fc8000ff7e0ff */
[----:B------:R-:W-:Y:S02]  /*c980*/  @!P4 IADD3.X R185, R7, UR38, RZ, P3, !PT ;  /* 0x0000002607b9cc10 */ /* 0x000fe40009ffe4ff */
[----:B------:R-:W-:Y:S02]  /*c990*/  ISETP.LT.OR P3, PT, R0, 0x6a, !P6 ;  /* 0x0000006a0000780c */ /* 0x000fe40007761670 */
[----:B------:R-:W-:-:S11]  /*c9a0*/  P2R R196, PR, RZ, 0x1 ;  /* 0x00000001ffc47803 */ /* 0x000fd60000000000 */
[----:B------:R-:W-:-:S04]  /*c9b0*/  @!P3 IADD3 R186, P0, R6, UR39, RZ ;  /* 0x0000002706babc10 */ /* 0x000fc8000ff1e0ff */
[----:B------:R-:W-:Y:S02]  /*c9c0*/  @!P3 IADD3.X R187, R7, UR38, RZ, P0, !PT ;  /* 0x0000002607bbbc10 */ /* 0x000fe400087fe4ff */
[----:B------:R-:W-:Y:S02]  /*c9d0*/  ISETP.LT.OR P0, PT, R0, 0x69, !P5 ;  /* 0x000000690000780c */ /* 0x000fe40006f01670 */
[----:B0-----:R-:W-:-:S05]  /*c9e0*/  @!P2 PRMT R177, R16, 0x8880, RZ ;  /* 0x0000888010b1a816 */ /* 0x001fca00000000ff */
[----:B------:R-:W-:-:S04]  /*c9f0*/  @!P2 IMAD R2, R177, R18, RZ ;  /* 0x00000012b102a224 */ /* 0x000fc800078e02ff */
[----:B------:R-:W-:-:S05]  /*ca00*/  @!P2 IMAD R179, R179, R17, R2 ;  /* 0x00000011b3b3a224 */ /* 0x000fca00078e0202 */
[----:B------:R0:W-:Y:S04]  /*ca10*/  @!P2 STG.E.U8 desc[UR36][R212.64+0x61], R179 ;  /* 0x000061b3d400a986 */ /* 0x0001e8000c101124 */
[----:B------:R-:W3:Y:S02]  /*ca20*/  @!P0 LDG.E.U8 R16, desc[UR36][R28.64+0x68] ;  /* 0x000068241c108981 */ /* 0x000ee4000c1e1100 */
[----:B---3--:R-:W-:-:S05]  /*ca30*/  @!P0 PRMT R177, R16, 0x8880, RZ ;  /* 0x0000888010b18816 */ /* 0x008fca00000000ff */
[----:B------:R-:W-:-:S04]  /*ca40*/  @!P0 IMAD R2, R177, R18, RZ ;  /* 0x00000012b1028224 */ /* 0x000fc800078e02ff */
[----:B--2---:R-:W-:-:S05]  /*ca50*/  @!P0 IMAD R189, R180, R17, R2 ;  /* 0x00000011b4bd8224 */ /* 0x004fca00078e0202 */
[----:B------:R2:W-:Y:S01]  /*ca60*/  @!P0 STG.E.U8 desc[UR36][R6.64+0x68], R189 ;  /* 0x000068bd06008986 */ /* 0x0005e2000c101124 */
[----:B------:R-:W-:-:S13]  /*ca70*/  ISETP.LT.OR P0, PT, R0, 0x6a, !P5 ;  /* 0x0000006a0000780c */ /* 0x000fda0006f01670 */
[----:B------:R-:W3:Y:S02]  /*ca80*/  @!P0 LDG.E.U8 R16, desc[UR36][R28.64+0x69] ;  /* 0x000069241c108981 */ /* 0x000ee4000c1e1100 */
[----:B---3--:R-:W-:-:S05]  /*ca90*/  @!P0 PRMT R177, R16, 0x8880, RZ ;  /* 0x0000888010b18816 */ /* 0x008fca00000000ff */
[----:B------:R-:W-:-:S04]  /*caa0*/  @!P0 IMAD R2, R177, R18, RZ ;  /* 0x00000012b1028224 */ /* 0x000fc800078e02ff */
[----:B------:R-:W-:-:S05]  /*cab0*/  @!P0 IMAD R181, R181, R17, R2 ;  /* 0x00000011b5b58224 */ /* 0x000fca00078e0202 */
[----:B------:R3:W-:Y:S04]  /*cac0*/  @!P0 STG.E.U8 desc[UR36][R6.64+0x69], R181 ;  /* 0x000069b506008986 */ /* 0x0007e8000c101124 */
[----:B------:R-:W0:Y:S01]  /*cad0*/  @!P4 LDG.E.U8 R16, desc[UR36][R30.64+0x68] ;  /* 0x000068241e10c981 */ /* 0x000e22000c1e1100 */
[----:B------:R-:W-:Y:S02]  /*cae0*/  ISETP.LT.OR P0, PT, R0, 0x71, !P6 ;  /* 0x000000710000780c */ /* 0x000fe40007701670 */
[----:B0-----:R-:W-:-:S05]  /*caf0*/  @!P4 PRMT R179, R16, 0x8880, RZ ;  /* 0x0000888010b3c816 */ /* 0x001fca00000000ff */
[----:B------:R-:W-:-:S04]  /*cb00*/  @!P4 IMAD R2, R179, R18, RZ ;  /* 0x00000012b302c224 */ /* 0x000fc800078e02ff */
[----:B--2---:R-:W-:-:S05]  /*cb10*/  @!P4 IMAD R189, R182, R17, R2 ;  /* 0x00000011b6bdc224 */ /* 0x004fca00078e0202 */
[----:B------:R-:W-:Y:S04]  /*cb20*/  @!P4 STG.E.U8 desc[UR36][R184.64+0x68], R189 ;  /* 0x000068bdb800c986 */ /* 0x000fe8000c101124 */
[----:B------:R-:W2:Y:S01]  /*cb30*/  @!P3 LDG.E.U8 R16, desc[UR36][R30.64+0x69] ;  /* 0x000069241e10b981 */ /* 0x000ea2000c1e1100 */
[----:B------:R-:W-:-:S04]  /*cb40*/  @!P0 IADD3 R176, P2, R6, UR39, RZ ;  /* 0x0000002706b08c10 */ /* 0x000fc8000ff5e0ff */
[----:B------:R-:W-:Y:S02]  /*cb50*/  @!P0 IADD3.X R177, R7, UR38, RZ, P2, !PT ;  /* 0x0000002607b18c10 */ /* 0x000fe400097fe4ff */
[----:B------:R-:W-:-:S13]  /*cb60*/  ISETP.LT.OR P2, PT, R0, 0x72, !P6 ;  /* 0x000000720000780c */ /* 0x000fda0007741670 */
[----:B------:R-:W-:-:S04]  /*cb70*/  @!P2 IADD3 R178, P4, R6, UR39, RZ ;  /* 0x0000002706b2ac10 */ /* 0x000fc8000ff9e0ff */
[----:B------:R-:W-:Y:S02]  /*cb80*/  @!P2 IADD3.X R179, R7, UR38, RZ, P4, !PT ;  /* 0x0000002607b3ac10 */ /* 0x000fe4000a7fe4ff */
[----:B------:R-:W-:Y:S02]  /*cb90*/  ISETP.NE.AND P2, PT, R3, RZ, PT ;  /* 0x000000ff0300720c */ /* 0x000fe40003f45270 */
[----:B------:R-:W-:Y:S02]  /*cba0*/  LOP3.LUT P1, RZ, R19, 0x2, RZ, 0xc0, !PT ;  /* 0x0000000213ff7812 */ /* 0x000fe4000782c0ff */
        /* <DEDUP_REMOVED lines=23> */
[----:B------:R0:W-:Y:S01]  /*cd20*/  @!P3 STG.E.U8 desc[UR36][R168.64+0x60], R3 ;  /* 0x00006003a800b986 */ /* 0x0001e2000c101124 */
[----:B------:R-:W-:-:S13]  /*cd30*/  ISETP.LT.OR P3, PT, R0, 0x62, !P2 ;  /* 0x000000620000780c */ /* 0x000fda0005761670 */
[----:B------:R-:W3:Y:S01]  /*cd40*/  @!P3 LDG.E.U8 R16, desc[UR36][R234.64+0x61] ;  /* 0x00006124ea10b981 */ /* 0x000ee2000c1e1100 */
[----:B------:R-:W-:-:S04]  /*cd50*/  @!P3 IADD3 R180, P4, R10, UR39, RZ ;  /* 0x000000270ab4bc10 */ /* 0x000fc8000ff9e0ff */
[----:B--2---:R-:W-:Y:S02]  /*cd60*/  @!P3 IADD3.X R181, R11, UR38, RZ, P4, !PT ;  /* 0x000000260bb5bc10 */ /* 0x004fe4000a7fe4ff */
[----:B---3--:R-:W-:-:S05]  /*cd70*/  @!P3 PRMT R183, R16, 0x8880, RZ ;  /* 0x0000888010b7b816 */ /* 0x008fca00000000ff */
[----:B------:R-:W-:-:S04]  /*cd80*/  @!P3 IMAD R2, R183, R18, RZ ;  /* 0x00000012b702b224 */ /* 0x000fc800078e02ff */
[----:B------:R-:W-:-:S05]  /*cd90*/  @!P3 IMAD R171, R171, R17, R2 ;  /* 0x00000011ababb224 */ /* 0x000fca00078e0202 */
[----:B------:R-:W-:Y:S01]  /*cda0*/  @!P3 STG.E.U8 desc[UR36][R180.64+0x61], R171 ;  /* 0x000061abb400b986 */ /* 0x000fe2000c101124 */
[----:B------:R-:W-:-:S13]  /*cdb0*/  ISETP.LT.OR P3, PT, R0, 0x69, !P1 ;  /* 0x000000690000780c */ /* 0x000fda0004f61670 */
[----:B------:R-:W0:Y:S02]  /*cdc0*/  @!P3 LDG.E.U8 R16, desc[UR36][R236.64+0x68] ;  /* 0x00006824ec10b981 */ /* 0x000e24000c1e1100 */
[----:B0-----:R-:W-:-:S05]  /*cdd0*/  @!P3 PRMT R3, R16, 0x8880, RZ ;  /* 0x000088801003b816 */ /* 0x001fca00000000ff */
[----:B------:R-:W-:-:S04]  /*cde0*/  @!P3 IMAD R2, R3, R18, RZ ;  /* 0x000000120302b224 */ /* 0x000fc800078e02ff */
[----:B------:R-:W-:-:S05]  /*cdf0*/  @!P3 IMAD R3, R172, R17, R2 ;  /* 0x00000011ac03b224 */ /* 0x000fca00078e0202 */
[----:B------:R0:W-:Y:S01]  /*ce00*/  @!P3 STG.E.U8 desc[UR36][R10.64+0x68], R3 ;  /* 0x000068030a00b986 */ /* 0x0001e2000c101124 */
[----:B------:R-:W-:-:S13]  /*ce10*/  ISETP.LT.OR P3, PT, R0, 0x6a, !P1 ;  /* 0x0000006a0000780c */ /* 0x000fda0004f61670 */
[----:B------:R-:W2:Y:S01]  /*ce20*/  @!P3 LDG.E.U8 R16, desc[UR36][R236.64+0x69] ;  /* 0x00006924ec10b981 */ /* 0x000ea2000c1e1100 */
[----:B------:R-:W-:Y:S02]  /*ce30*/  ISETP.NE.AND P1, PT, R13, RZ, PT ;  /* 0x000000ff0d00720c */ /* 0x000fe40003f25270 */
[----:B--2---:R-:W-:-:S05]  /*ce40*/  @!P3 PRMT R13, R16, 0x8880, RZ ;  /* 0x00008880100db816 */ /* 0x004fca00000000ff */
[----:B------:R-:W-:-:S04]  /*ce50*/  @!P3 IMAD R2, R13, R18, RZ ;  /* 0x000000120d02b224 */ /* 0x000fc800078e02ff */
[----:B------:R-:W-:-:S05]  /*ce60*/  @!P3 IMAD R173, R173, R17, R2 ;  /* 0x00000011adadb224 */ /* 0x000fca00078e0202 */
[----:B------:R-:W-:Y:S01]  /*ce70*/  @!P3 STG.E.U8 desc[UR36][R10.64+0x69], R173 ;  /* 0x000069ad0a00b986 */ /* 0x000fe2000c101124 */
        /* <DEDUP_REMOVED lines=67> */
[----:B------:R-:W-:Y:S02]  /*d2b0*/  @!P3 IADD3 R162, P4, R4, UR39, RZ ;  /* 0x0000002704a2bc10 */ /* 0x000fe4000ff9e0ff */
        /* <DEDUP_REMOVED lines=17> */
[----:B------:R-:W-:Y:S01]  /*d3d0*/  @!P3 IMAD.MOV.U32 R152, RZ, RZ, R226 ;  /* 0x000000ffff98b224 */ /* 0x000fe200078e00e2 */
[----:B------:R-:W-:Y:S02]  /*d3e0*/  P2R R172, PR, RZ, 0x4 ;  /* 0x00000004ffac7803 */ /* 0x000fe40000000000 */
[----:B------:R-:W-:Y:S02]  /*d3f0*/  ISETP.GE.AND P2, PT, R12, 0x189, PT ;  /* 0x000001890c00780c */ /* 0x000fe40003f46270 */
[----:B---3--:R-:W-:-:S05]  /*d400*/  @!P3 PRMT R13, R16, 0x8880, RZ ;  /* 0x00008880100db816 */ /* 0x008fca00000000ff */
[----:B------:R-:W-:-:S04]  /*d410*/  @!P3 IMAD R2, R13, R18, RZ ;  /* 0x000000120d02b224 */ /* 0x000fc800078e02ff */
[----:B------:R-:W-:Y:S02]  /*d420*/  @!P3 IMAD R13, R153, R17, R2 ;  /* 0x00000011990db224 */ /* 0x000fe400078e0202 */
[----:B------:R-:W-:-:S05]  /*d430*/  @!P3 IMAD.MOV.U32 R153, RZ, RZ, R9 ;  /* 0x000000ffff99b224 */ /* 0x000fca00078e0009 */
[----:B------:R3:W-:Y:S01]  /*d440*/  @!P3 STG.E.U8 desc[UR36][R152.64+0x61], R13 ;  /* 0x0000610d9800b986 */ /* 0x0007e2000c101124 */
[----:B------:R-:W-:-:S13]  /*d450*/  ISETP.LT.OR P3, PT, R0, 0x61, !P2 ;  /* 0x000000610000780c */ /* 0x000fda0005761670 */
[----:B------:R-:W0:Y:S01]  /*d460*/  @!P3 LDG.E.U8 R16, desc[UR36][R20.64+0x60] ;  /* 0x000060241410b981 */ /* 0x000e22000c1e1100 */
[----:B--2---:R-:W-:-:S04]  /*d470*/  @!P3 IADD3 R162, P4, R226, UR39, RZ ;  /* 0x00000027e2a2bc10 */ /* 0x004fc8000ff9e0ff */
[----:B------:R-:W-:Y:S02]  /*d480*/  @!P3 IADD3.X R163, R9, UR38, RZ, P4, !PT ;  /* 0x0000002609a3bc10 */ /* 0x000fe4000a7fe4ff */
[----:B0-----:R-:W-:-:S05]  /*d490*/  @!P3 PRMT R3, R16, 0x8880, RZ ;  /* 0x000088801003b816 */ /* 0x001fca00000000ff */
[----:B------:R-:W-:-:S04]  /*d4a0*/  @!P3 IMAD R2, R3, R18, RZ ;  /* 0x000000120302b224 */ /* 0x000fc800078e02ff */
[----:B------:R-:W-:-:S05]  /*d4b0*/  @!P3 IMAD R3, R154, R17, R2 ;  /* 0x000000119a03b224 */ /* 0x000fca00078e0202 */
[----:B------:R-:W-:Y:S01]  /*d4c0*/  @!P3 STG.E.U8 desc[UR36][R162.64+0x60], R3 ;  /* 0x00006003a200b986 */ /* 0x000fe2000c101124 */
[----:B------:R-:W-:-:S13]  /*d4d0*/  ISETP.LT.OR P3, PT, R0, 0x62, !P2 ;  /* 0x000000620000780c */ /* 0x000fda0005761670 */
[----:B------:R-:W2:Y:S01]  /*d4e0*/  @!P3 LDG.E.U8 R16, desc[UR36][R20.64+0x61] ;  /* 0x000061241410b981 */ /* 0x000ea2000c1e1100 */
[----:B---3--:R-:W-:-:S04]  /*d4f0*/  @!P3 IADD3 R152, P4, R226, UR39, RZ ;  /* 0x00000027e298bc10 */ /* 0x008fc8000ff9e0ff */
[----:B------:R-:W-:Y:S02]  /*d500*/  @!P3 IADD3.X R153, R9, UR38, RZ, P4, !PT ;  /* 0x000000260999bc10 */ /* 0x000fe4000a7fe4ff */
        /* <DEDUP_REMOVED lines=43> */
[----:B------:R-:W2:Y:S01]  /*d7c0*/  @!P3 LDG.E.U8 R16, desc[UR36][R28.64+0x71] ;  /* 0x000071241c10b981 */ /* 0x000ea2000c1e1100 */
[----:B------:R-:W-:Y:S02]  /*d7d0*/  ISETP.LT.OR P2, PT, R0, 0x71, !P6 ;  /* 0x000000710000780c */ /* 0x000fe40007741670 */
[----:B--2---:R-:W-:-:S05]  /*d7e0*/  @!P3 PRMT R13, R16, 0x8880, RZ ;  /* 0x00008880100db816 */ /* 0x004fca00000000ff */
[----:B------:R-:W-:-:S04]  /*d7f0*/  @!P3 IMAD R2, R13, R18, RZ ;  /* 0x000000120d02b224 */ /* 0x000fc800078e02ff */
[----:B------:R-:W-:-:S05]  /*d800*/  @!P3 IMAD R145, R145, R17, R2 ;  /* 0x000000119191b224 */ /* 0x000fca00078e0202 */
[----:B------:R-:W-:Y:S04]  /*d810*/  @!P3 STG.E.U8 desc[UR36][R6.64+0x71], R145 ;  /* 0x000071910600b986 */ /* 0x000fe8000c101124 */
[----:B------:R-:W0:Y:S01]  /*d820*/  @!P2 LDG.E.U8 R16, desc[UR36][R30.64+0x70] ;  /* 0x000070241e10a981 */ /* 0x000e22000c1e1100 */
[----:B------:R-:W-:Y:S02]  /*d830*/  ISETP.LT.OR P4, PT, R0, 0x79, !P6 ;  /* 0x000000790000780c */ /* 0x000fe40007781670 */
        /* <DEDUP_REMOVED lines=8> */
[----:B------:R-:W-:Y:S02]  /*d8c0*/  ISETP.LT.OR P3, PT, R0, 0x7a, !P6 ;  /* 0x0000007a0000780c */ /* 0x000fe40007761670 */
[----:B------:R-:W-:-:S11]  /*d8d0*/  P2R R165, PR, RZ, 0x1 ;  /* 0x00000001ffa57803 */ /* 0x000fd60000000000 */
[----:B------:R-:W-:-:S04]  /*d8e0*/  @!P3 IADD3 R154, P0, R6, UR39, RZ ;  /* 0x00000027069abc10 */ /* 0x000fc8000ff1e0ff */
[----:B------:R-:W-:Y:S02]  /*d8f0*/  @!P3 IADD3.X R155, R7, UR38, RZ, P0, !PT ;  /* 0x00000026079bbc10 */ /* 0x000fe400087fe4ff */
[----:B------:R-:W-:Y:S02]  /*d900*/  ISETP.LT.OR P0, PT, R0, 0x79, !P5 ;  /* 0x000000790000780c */ /* 0x000fe40006f01670 */
[----:B--2---:R-:W-:-:S05]  /*d910*/  @!P2 PRMT R13, R16, 0x8880, RZ ;  /* 0x00008880100da816 */ /* 0x004fca00000000ff */
[----:B------:R-:W-:-:S04]  /*d920*/  @!P2 IMAD R2, R13, R18, RZ ;  /* 0x000000120d02a224 */ /* 0x000fc800078e02ff */
[----:B------:R-:W-:-:S05]  /*d930*/  @!P2 IMAD R147, R147, R17, R2 ;  /* 0x000000119393a224 */ /* 0x000fca00078e0202 */
[----:B------:R-:W-:Y:S04]  /*d940*/  @!P2 STG.E.U8 desc[UR36][R178.64+0x71], R147 ;  /* 0x00007193b200a986 */ /* 0x000fe8000c101124 */
        /* <DEDUP_REMOVED lines=15> */
[----:B------:R0:W-:Y:S04]  /*da40*/  @!P4 STG.E.U8 desc[UR36][R152.64+0x78], R3 ;  /* 0x000078039800c986 */ /* 0x0001e8000c101124 */
[----:B------:R-:W2:Y:S01]  /*da50*/  @!P3 LDG.E.U8 R16, desc[UR36][R30.64+0x79] ;  /* 0x000079241e10b981 */ /* 0x000ea2000c1e1100 */
[----:B------:R-:W-:Y:S02]  /*da60*/  LOP3.LUT P1, RZ, R19, 0x2, RZ, 0xc0, !PT ;  /* 0x0000000213ff7812 */ /* 0x000fe4000782c0ff */
        /* <DEDUP_REMOVED lines=12> */
[----:B------:R-:W-:-:S13]  /*db30*/  ISETP.LT.OR P0, PT, R0, 0x81, !P6 ;  /* 0x000000810000780c */ /* 0x000fda0007701670 */
[----:B------:R-:W-:-:S04]  /*db40*/  @!P0 IADD3 R144, P2, R6, UR39, RZ ;  /* 0x0000002706908c10 */ /* 0x000fc8000ff5e0ff */
[----:B------:R-:W-:Y:S02]  /*db50*/  @!P0 IADD3.X R145, R7, UR38, RZ, P2, !PT ;  /* 0x0000002607918c10 */ /* 0x000fe400097fe4ff */
[----:B------:R-:W-:-:S13]  /*db60*/  ISETP.LT.OR P2, PT, R0, 0x82, !P6 ;  /* 0x000000820000780c */ /* 0x000fda0007741670 */
[----:B------:R-:W-:-:S04]  /*db70*/  @!P2 IADD3 R146, P4, R6, UR39, RZ ;  /* 0x000000270692ac10 */ /* 0x000fc8000ff9e0ff */
[----:B------:R-:W-:Y:S02]  /*db80*/  @!P2 IADD3.X R147, R7, UR38, RZ, P4, !PT ;  /* 0x000000260793ac10 */ /* 0x000fe4000a7fe4ff */
        /* <DEDUP_REMOVED lines=44> */
[----:B------:R-:W-:Y:S02]  /*de50*/  ISETP.NE.AND P1, PT, R164, RZ, PT ;  /* 0x000000ffa400720c */ /* 0x000fe40003f25270 */
        /* <DEDUP_REMOVED lines=438> */
[----:B------:R-:W-:-:S04]  /*f9c0*/  ISETP.LT.OR P2, PT, R0, 0xa2, !P6 ;  /* 0x000000a20000780c */ /* 0x000fc80007741670 */
[----:B------:R-:W-:-:S09]  /*f9d0*/  P2R R86, PR, RZ, 0x4 ;  /* 0x00000004ff567803 */ /* 0x000fd20000000000 */
        /* <DEDUP_REMOVED lines=131> */
[----:B------:R-:W-:Y:S02]  /*10210*/  ISETP.GE.AND P4, PT, R12, 0x189, PT ;  /* 0x000001890c00780c */ /* 0x000fe40003f86270 */
        /* <DEDUP_REMOVED lines=25> */
[----:B------:R-:W-:Y:S02]  /*103b0*/  ISETP.GE.AND P4, PT, R12, 0x189, PT ;  /* 0x000001890c00780c */ /* 0x000fe40003f86270 */
        /* <DEDUP_REMOVED lines=34> */
[----:B0-----:R-:W-:-:S04]  /*105e0*/  @!P3 IADD3 R56, P4, R6, UR39, RZ ;  /* 0x000000270638bc10 */ /* 0x001fc8000ff9e0ff */
[----:B------:R-:W-:Y:S02]  /*105f0*/  @!P3 IADD3.X R57, R7, UR38, RZ, P4, !PT ;  /* 0x000000260739bc10 */ /* 0x000fe4000a7fe4ff */
[----:B------:R-:W-:-:S13]  /*10600*/  ISETP.LT.OR P4, PT, R0, 0xa1, !P6 ;  /* 0x000000a10000780c */ /* 0x000fda0007781670 */
[----:B------:R-:W2:Y:S01]  /*10610*/  @!P4 LDG.E.U8 R16, desc[UR36][R30.64+0xa0] ;  /* 0x0000a0241e10c981 */ /* 0x000ea2000c1e1100 */
[----:B------:R-:W-:Y:S02]  /*10620*/  ISETP.LT.OR P6, PT, R0, 0xaa, !P6 ;  /* 0x000000aa0000780c */ /* 0x000fe400077c1670 */
[----:B--2---:R-:W-:-:S05]  /*10630*/  @!P4 PRMT R3, R16, 0x8880, RZ ;  /* 0x000088801003c816 */ /* 0x004fca00000000ff */
[----:B------:R-:W-:-:S04]  /*10640*/  @!P4 IMAD R2, R3, R18, RZ ;  /* 0x000000120302c224 */ /* 0x000fc800078e02ff */
[----:B------:R-:W-:-:S05]  /*10650*/  @!P4 IMAD R3, R50, R17, R2 ;  /* 0x000000113203c224 */ /* 0x000fca00078e0202 */
[----:B------:R0:W-:Y:S01]  /*10660*/  @!P4 STG.E.U8 desc[UR36][R80.64+0xa0], R3 ;  /* 0x0000a0035000c986 */ /* 0x0001e2000c101124 */
[----:B------:R-:W-:-:S04]  /*10670*/  @!P6 IADD3 R58, P4, R6, UR39, RZ ;  /* 0x00000027063aec10 */ /* 0x000fc8000ff9e0ff */
[----:B------:R-:W-:Y:S02]  /*10680*/  @!P6 IADD3.X R59, R7, UR38, RZ, P4, !PT ;  /* 0x00000026073bec10 */ /* 0x000fe4000a7fe4ff */
[----:B------:R-:W-:-:S13]  /*10690*/  ISETP.NE.AND P4, PT, R86, RZ, PT ;  /* 0x000000ff5600720c */ /* 0x000fda0003f85270 */
[----:B------:R-:W2:Y:S02]  /*106a0*/  @!P4 LDG.E.U8 R16, desc[UR36][R30.64+0xa1] ;  /* 0x0000a1241e10c981 */ /* 0x000ea4000c1e1100 */
[----:B--2---:R-:W-:-:S05]  /*106b0*/  @!P4 PRMT R13, R16, 0x8880, RZ ;  /* 0x00008880100dc816 */ /* 0x004fca00000000ff */
[----:B------:R-:W-:-:S04]  /*106c0*/  @!P4 IMAD R2, R13, R18, RZ ;  /* 0x000000120d02c224 */ /* 0x000fc800078e02ff */
[----:B------:R-:W-:-:S05]  /*106d0*/  @!P4 IMAD R51, R51, R17, R2 ;  /* 0x000000113333c224 */ /* 0x000fca00078e0202 */
[----:B------:R-:W-:Y:S01]  /*106e0*/  @!P4 STG.E.U8 desc[UR36][R82.64+0xa1], R51 ;  /* 0x0000a1335200c986 */ /* 0x000fe2000c101124 */
[----:B------:R-:W-:-:S13]  /*106f0*/  ISETP.LT.OR P4, PT, R0, 0xa9, !P5 ;  /* 0x000000a90000780c */ /* 0x000fda0006f81670 */
[----:B------:R-:W0:Y:S01]  /*10700*/  @!P4 LDG.E.U8 R16, desc[UR36][R28.64+0xa8] ;  /* 0x0000a8241c10c981 */ /* 0x000e22000c1e1100 */
[----:B------:R-:W-:Y:S02]  /*10710*/  ISETP.LT.OR P5, PT, R0, 0xaa, !P5 ;  /* 0x000000aa0000780c */ /* 0x000fe40006fa1670 */
[----:B0-----:R-:W-:-:S05]  /*10720*/  @!P4 PRMT R3, R16, 0x8880, RZ ;  /* 0x000088801003c816 */ /* 0x001fca00000000ff */
[----:B------:R-:W-:-:S04]  /*10730*/  @!P4 IMAD R2, R3, R18, RZ ;  /* 0x000000120302c224 */ /* 0x000fc800078e02ff */
[----:B------:R-:W-:-:S05]  /*10740*/  @!P4 IMAD R3, R52, R17, R2 ;  /* 0x000000113403c224 */ /* 0x000fca00078e0202 */
[----:B------:R0:W-:Y:S04]  /*10750*/  @!P4 STG.E.U8 desc[UR36][R6.64+0xa8], R3 ;  /* 0x0000a8030600c986 */ /* 0x0001e8000c101124 */
[----:B------:R-:W2:Y:S01]  /*10760*/  @!P5 LDG.E.U8 R16, desc[UR36][R28.64+0xa9] ;  /* 0x0000a9241c10d981 */ /* 0x000ea2000c1e1100 */
[----:B------:R-:W-:-:S03]  /*10770*/  ISETP.LT.OR P4, PT, R0, 0xa1, !P2 ;  /* 0x000000a10000780c */ /* 0x000fc60005781670 */
[----:B------:R-:W3:Y:S01]  /*10780*/  LDL.LU.64 R28, [R1+0x278] ;  /* 0x00027800011c7983 */ /* 0x000ee20000300a00 */
[----:B--2---:R-:W-:-:S05]  /*10790*/  @!P5 PRMT R13, R16, 0x8880, RZ ;  /* 0x00008880100dd816 */ /* 0x004fca00000000ff */
[----:B------:R-:W-:-:S04]  /*107a0*/  @!P5 IMAD R2, R13, R18, RZ ;  /* 0x000000120d02d224 */ /* 0x000fc800078e02ff */
[----:B------:R-:W-:-:S05]  /*107b0*/  @!P5 IMAD R53, R53, R17, R2 ;  /* 0x000000113535d224 */ /* 0x000fca00078e0202 */
[----:B------:R2:W-:Y:S04]  /*107c0*/  @!P5 STG.E.U8 desc[UR36][R6.64+0xa9], R53 ;  /* 0x0000a9350600d986 */ /* 0x0005e8000c101124 */
[----:B------:R-:W0:Y:S02]  /*107d0*/  @!P3 LDG.E.U8 R16, desc[UR36][R30.64+0xa8] ;  /* 0x0000a8241e10b981 */ /* 0x000e24000c1e1100 */
[----:B0-----:R-:W-:-:S05]  /*107e0*/  @!P3 PRMT R3, R16, 0x8880, RZ ;  /* 0x000088801003b816 */ /* 0x001fca00000000ff */
[----:B------:R-:W-:-:S04]  /*107f0*/  @!P3 IMAD R2, R3, R18, RZ ;  /* 0x000000120302b224 */ /* 0x000fc800078e02ff */
[----:B------:R-:W-:-:S05]  /*10800*/  @!P3 IMAD R3, R54, R17, R2 ;  /* 0x000000113603b224 */ /* 0x000fca00078e0202 */
[----:B------:R0:W-:Y:S04]  /*10810*/  @!P3 STG.E.U8 desc[UR36][R56.64+0xa8], R3 ;  /* 0x0000a8033800b986 */ /* 0x0001e8000c101124 */
[----:B------:R-:W4:Y:S01]  /*10820*/  @!P6 LDG.E.U8 R16, desc[UR36][R30.64+0xa9] ;  /* 0x0000a9241e10e981 */ /* 0x000f22000c1e1100 */
[----:B------:R-:W-:Y:S02]  /*10830*/  ISETP.LT.OR P3, PT, R0, 0xa2, !P2 ;  /* 0x000000a20000780c */ /* 0x000fe40005761670 */
[----:B------:R-:W-:-:S04]  /*10840*/  @!P4 IADD3 R48, P5, R10, UR39, RZ ;  /* 0x000000270a30cc10 */ /* 0x000fc8000ffbe0ff */
[----:B------:R-:W-:Y:S01]  /*10850*/  @!P4 IADD3.X R49, R11, UR38, RZ, P5, !PT ;  /* 0x000000260b31cc10 */ /* 0x000fe2000affe4ff */
[----:B------:R-:W3:Y:S06]  /*10860*/  LDL.LU.64 R30, [R1+0x270] ;  /* 0x00027000011e7983 */ /* 0x000eec0000300a00 */
[----:B--2---:R-:W-:-:S04]  /*10870*/  @!P3 IADD3 R6, P5, R10, UR39, RZ ;  /* 0x000000270a06bc10 */ /* 0x004fc8000ffbe0ff */
[----:B------:R-:W-:Y:S02]  /*10880*/  @!P3 IADD3.X R7, R11, UR38, RZ, P5, !PT ;  /* 0x000000260b07bc10 */ /* 0x000fe4000affe4ff */
[----:B----4-:R-:W-:-:S05]  /*10890*/  @!P6 PRMT R13, R16, 0x8880, RZ ;  /* 0x00008880100de816 */ /* 0x010fca00000000ff */
[----:B------:R-:W-:-:S04]  /*108a0*/  @!P6 IMAD R2, R13, R18, RZ ;  /* 0x000000120d02e224 */ /* 0x000fc800078e02ff */
[----:B------:R-:W-:-:S05]  /*108b0*/  @!P6 IMAD R55, R55, R17, R2 ;  /* 0x000000113737e224 */ /* 0x000fca00078e0202 */
[----:B------:R-:W-:Y:S01]  /*108c0*/  @!P6 STG.E.U8 desc[UR36][R58.64+0xa9], R55 ;  /* 0x0000a9373a00e986 */ /* 0x000fe2000c101124 */
[----:B------:R-:W-:-:S04]  /*108d0*/  LOP3.LUT P6, RZ, R19, 0x2, RZ, 0xc0, !PT ;  /* 0x0000000213ff7812 */ /* 0x000fc800078cc0ff */
        /* <DEDUP_REMOVED lines=15> */
[----:B0-----:R-:W-:-:S05]  /*109d0*/  @!P4 IMAD R3, R42, R17, R2 ;  /* 0x000000112a03c224 */ /* 0x001fca00078e0202 */
[----:B------:R0:W-:Y:S04]  /*109e0*/  @!P4 STG.E.U8 desc[UR36][R48.64+0xa0], R3 ;  /* 0x0000a0033000c986 */ /* 0x0001e8000c101124 */
[----:B------:R-:W2:Y:S02]  /*109f0*/  @!P3 LDG.E.U8 R16, desc[UR36][R234.64+0xa1] ;  /* 0x0000a124ea10b981 */ /* 0x000ea4000c1e1100 */
[----:B--2---:R-:W-:-:S05]  /*10a00*/  @!P3 PRMT R13, R16, 0x8880, RZ ;  /* 0x00008880100db816 */ /* 0x004fca00000000ff */
[----:B------:R-:W-:-:S04]  /*10a10*/  @!P3 IMAD R2, R13, R18, RZ ;  /* 0x000000120d02b224 */ /* 0x000fc800078e02ff */
[----:B------:R-:W-:-:S05]  /*10a20*/  @!P3 IMAD R43, R43, R17, R2 ;  /* 0x000000112b2bb224 */ /* 0x000fca00078e0202 */
[----:B------:R2:W-:Y:S01]  /*10a30*/  @!P3 STG.E.U8 desc[UR36][R6.64+0xa1], R43 ;  /* 0x0000a12b0600b986 */ /* 0x0005e2000c101124 */
[----:B------:R-:W-:-:S13]  /*10a40*/  ISETP.LT.OR P3, PT, R0, 0xa9, !P6 ;  /* 0x000000a90000780c */ /* 0x000fda0007761670 */
[----:B------:R-:W4:Y:S01]  /*10a50*/  @!P3 LDG.E.U8 R16, desc[UR36][R236.64+0xa8] ;  /* 0x0000a824ec10b981 */ /* 0x000f22000c1e1100 */
[----:B------:R-:W-:Y:S02]  /*10a60*/  ISETP.LT.OR P4, PT, R0, 0xaa, !P6 ;  /* 0x000000aa0000780c */ /* 0x000fe40007781670 */
[----:B----4-:R-:W-:-:S05]  /*10a70*/  @!P3 PRMT R13, R16, 0x8880, RZ ;  /* 0x00008880100db816 */ /* 0x010fca00000000ff */
[----:B------:R-:W-:-:S04]  /*10a80*/  @!P3 IMAD R2, R13, R18, RZ ;  /* 0x000000120d02b224 */ /* 0x000fc800078e02ff */
[----:B0-----:R-:W-:-:S05]  /*10a90*/  @!P3 IMAD R3, R44, R17, R2 ;  /* 0x000000112c03b224 */ /* 0x001fca00078e0202 */
[----:B------:R0:W-:Y:S04]  /*10aa0*/  @!P3 STG.E.U8 desc[UR36][R10.64+0xa8], R3 ;  /* 0x0000a8030a00b986 */ /* 0x0001e8000c101124 */
[----:B------:R-:W4:Y:S01]  /*10ab0*/  @!P4 LDG.E.U8 R16, desc[UR36][R236.64+0xa9] ;  /* 0x0000a924ec10c981 */ /* 0x000f22000c1e1100 */
[----:B------:R-:W-:Y:S02]  /*10ac0*/  ISETP.LT.OR P3, PT, R0, 0xa9, !P2 ;  /* 0x000000a90000780c */ /* 0x000fe40005761670 */
[----:B----4-:R-:W-:-:S05]  /*10ad0*/  @!P4 PRMT R13, R16, 0x8880, RZ ;  /* 0x00008880100dc816 */ /* 0x010fca00000000ff */
[----:B--2---:R-:W-:-:S04]  /*10ae0*/  @!P4 IMAD.MOV.U32 R7, RZ, RZ, R13 ;  /* 0x000000ffff07c224 */ /* 0x004fc800078e000d */
[----:B------:R-:W-:-:S04]  /*10af0*/  @!P4 IMAD R2, R7, R18, RZ ;  /* 0x000000120702c224 */ /* 0x000fc800078e02ff */
[----:B------:R-:W-:-:S05]  /*10b00*/  @!P4 IMAD R45, R45, R17, R2 ;  /* 0x000000112d2dc224 */ /* 0x000fca00078e0202 */
[----:B------:R2:W-:Y:S04]  /*10b10*/  @!P4 STG.E.U8 desc[UR36][R10.64+0xa9], R45 ;  /* 0x0000a92d0a00c986 */ /* 0x0005e8000c101124 */
[----:B------:R-:W4:Y:S01]  /*10b20*/  @!P3 LDG.E.U8 R16, desc[UR36][R234.64+0xa8] ;  /* 0x0000a824ea10b981 */ /* 0x000f22000c1e1100 */
[----:B------:R-:W-:Y:S02]  /*10b30*/  ISETP.LT.OR P2, PT, R0, 0xaa, !P2 ;  /* 0x000000aa0000780c */ /* 0x000fe40005741670 */
[----:B------:R-:W-:Y:S02]  /*10b40*/  @!P3 IADD3 R6, P4, R10, UR39, RZ ;  /* 0x000000270a06bc10 */ /* 0x000fe4000ff9e0ff */
[----:B----4-:R-:W-:-:S05]  /*10b50*/  @!P3 PRMT R7, R16, 0x8880, RZ ;  /* 0x000088801007b816 */ /* 0x010fca00000000ff */
[----:B------:R-:W-:Y:S01]  /*10b60*/  @!P3 IMAD R2, R7, R18, RZ ;  /* 0x000000120702b224 */ /* 0x000fe200078e02ff */
[----:B------:R-:W-:-:S03]  /*10b70*/  @!P3 IADD3.X R7, R11, UR38, RZ, P4, !PT ;  /* 0x000000260b07bc10 */ /* 0x000fc6000a7fe4ff */
[----:B0-----:R-:W-:-:S05]  /*10b80*/  @!P3 IMAD R3, R46, R17, R2 ;  /* 0x000000112e03b224 */ /* 0x001fca00078e0202 */
[----:B------:R0:W-:Y:S04]  /*10b90*/  @!P3 STG.E.U8 desc[UR36][R6.64+0xa8], R3 ;  /* 0x0000a8030600b986 */ /* 0x0001e8000c101124 */
[----:B------:R-:W4:Y:S01]  /*10ba0*/  @!P2 LDG.E.U8 R16, desc[UR36][R234.64+0xa9] ;  /* 0x0000a924ea10a981 */ /* 0x000f22000c1e1100 */
[----:B------:R-:W-:Y:S02]  /*10bb0*/  ISETP.LT.OR P3, PT, R0, 0xa1, !P1 ;  /* 0x000000a10000780c */ /* 0x000fe40004f61670 */
[----:B--2---:R-:W-:-:S04]  /*10bc0*/  @!P2 IADD3 R10, P4, R10, UR39, RZ ;  /* 0x000000270a0aac10 */ /* 0x004fc8000ff9e0ff */
[----:B------:R-:W-:Y:S02]  /*10bd0*/  @!P2 IADD3.X R11, R11, UR38, RZ, P4, !PT ;  /* 0x000000260b0bac10 */ /* 0x000fe4000a7fe4ff */
[----:B----4-:R-:W-:-:S05]  /*10be0*/  @!P2 PRMT R13, R16, 0x8880, RZ ;  /* 0x00008880100da816 */ /* 0x010fca00000000ff */
        /* <DEDUP_REMOVED lines=14> */
[----:B------:R-:W-:Y:S04]  /*10cd0*/  @!P2 STG.E.U8 desc[UR36][R4.64+0xa1], R33 ;  /* 0x0000a1210400a986 */ /* 0x000fe8000c101124 */
[----:B------:R-:W2:Y:S01]  /*10ce0*/  @!P3 LDG.E.U8 R16, desc[UR36][R22.64+0xa0] ;  /* 0x0000a0241610b981 */ /* 0x000ea2000c1e1100 */
[----:B------:R-:W-:Y:S02]  /*10cf0*/  ISETP.LT.OR P2, PT, R0, 0xa2, !P0 ;  /* 0x000000a20000780c */ /* 0x000fe40004741670 */
[----:B------:R-:W-:Y:S02]  /*10d00*/  @!P3 IADD3 R6, P4, R4, UR39, RZ ;  /* 0x000000270406bc10 */ /* 0x000fe4000ff9e0ff */
[----:B--2---:R-:W-:-:S05]  /*10d10*/  @!P3 PRMT R7, R16, 0x8880, RZ ;  /* 0x000088801007b816 */ /* 0x004fca00000000ff */
[----:B------:R-:W-:Y:S01]  /*10d20*/  @!P3 IMAD R2, R7, R18, RZ ;  /* 0x000000120702b224 */ /* 0x000fe200078e02ff */
[----:B------:R-:W-:-:S03]  /*10d30*/  @!P3 IADD3.X R7, R5, UR38, RZ, P4, !PT ;  /* 0x000000260507bc10 */ /* 0x000fc6000a7fe4ff */
[----:B0-----:R-:W-:-:S05]  /*10d40*/  @!P3 IMAD R3, R34, R17, R2 ;  /* 0x000000112203b224 */ /* 0x001fca00078e0202 */
[----:B------:R0:W-:Y:S04]  /*10d50*/  @!P3 STG.E.U8 desc[UR36][R6.64+0xa0], R3 ;  /* 0x0000a0030600b986 */ /* 0x0001e8000c101124 */
[----:B------:R-:W2:Y:S01]  /*10d60*/  @!P2 LDG.E.U8 R16, desc[UR36][R22.64+0xa1] ;  /* 0x0000a1241610a981 */ /* 0x000ea2000c1e1100 */
[----:B------:R-:W-:Y:S02]  /*10d70*/  ISETP.LT.OR P3, PT, R0, 0xa9, !P1 ;  /* 0x000000a90000780c */ /* 0x000fe40004f61670 */
[----:B------:R-:W-:Y:S02]  /*10d80*/  @!P2 IADD3 R10, P4, R4, UR39, RZ ;  /* 0x00000027040aac10 */ /* 0x000fe4000ff9e0ff */
[----:B--2---:R-:W-:-:S05]  /*10d90*/  @!P2 PRMT R11, R16, 0x8880, RZ ;  /* 0x00008880100ba816 */ /* 0x004fca00000000ff */
[----:B------:R-:W-:Y:S01]  /*10da0*/  @!P2 IMAD R2, R11, R18, RZ ;  /* 0x000000120b02a224 */ /* 0x000fe200078e02ff */
[----:B------:R-:W-:-:S03]  /*10db0*/  @!P2 IADD3.X R11, R5, UR38, RZ, P4, !PT ;  /* 0x00000026050bac10 */ /* 0x000fc6000a7fe4ff */
        /* <DEDUP_REMOVED lines=21> */
[----:B------:R-:W-:Y:S04]  /*10f10*/  @!P2 STG.E.U8 desc[UR36][R6.64+0xa8], R3 ;  /* 0x0000a8030600a986 */ /* 0x000fe8000c101124 */
[----:B------:R-:W4:Y:S01]  /*10f20*/  @!P0 LDG.E.U8 R16, desc[UR36][R22.64+0xa9] ;  /* 0x0000a92416108981 */ /* 0x000f22000c1e1100 */
[----:B------:R-:W-:Y:S02]  /*10f30*/  ISETP.GE.AND P5, PT, R12, 0x181, PT ;  /* 0x000001810c00780c */ /* 0x000fe40003fa6270 */
[----:B--2---:R-:W-:Y:S02]  /*10f40*/  @!P0 IADD3 R4, P2, R4, UR39, RZ ;  /* 0x0000002704048c10 */ /* 0x004fe4000ff5e0ff */
[----:B------:R-:W-:Y:S02]  /*10f50*/  ISETP.LT.OR P1, PT, R0, 0xa1, !P5 ;  /* 0x000000a10000780c */ /* 0x000fe40006f21670 */
[----:B------:R-:W-:-:S02]  /*10f60*/  @!P0 IADD3.X R5, R5, UR38, RZ, P2, !PT ;  /* 0x0000002605058c10 */ /* 0x000fc400097fe4ff */
[----:B----4-:R-:W-:-:S05]  /*10f70*/  @!P0 PRMT R11, R16, 0x8880, RZ ;  /* 0x00008880100b8816 */ /* 0x010fca00000000ff */
[----:B------:R-:W-:-:S04]  /*10f80*/  @!P0 IMAD R2, R11, R18, RZ ;  /* 0x000000120b028224 */ /* 0x000fc800078e02ff */
[----:B------:R-:W-:-:S05]  /*10f90*/  @!P0 IMAD R39, R39, R17, R2 ;  /* 0x0000001127278224 */ /* 0x000fca00078e0202 */
[----:B------:R0:W-:Y:S04]  /*10fa0*/  @!P0 STG.E.U8 desc[UR36][R4.64+0xa9], R39 ;  /* 0x0000a92704008986 */ /* 0x0001e8000c101124 */
[----:B------:R-:W2:Y:S01]  /*10fb0*/  @!P1 LDG.E.U8 R16, desc[UR36][R14.64+0xa0] ;  /* 0x0000a0240e109981 */ /* 0x000ea2000c1e1100 */
[----:B------:R-:W-:Y:S01]  /*10fc0*/  ISETP.LT.OR P0, PT, R0, 0xa2, !P5 ;  /* 0x000000a20000780c */ /* 0x000fe20006f01670 */
[----:B0-----:R-:W-:Y:S02]  /*10fd0*/  @!P1 IMAD.MOV.U32 R4, RZ, RZ, R226 ;  /* 0x000000ffff049224 */ /* 0x001fe400078e00e2 */
[----:B------:R-:W-:Y:S01]  /*10fe0*/  @!P1 IMAD.MOV.U32 R5, RZ, RZ, R9 ;  /* 0x000000ffff059224 */ /* 0x000fe200078e0009 */
[----:B--2---:R-:W-:-:S05]  /*10ff0*/  @!P1 PRMT R3, R16, 0x8880, RZ ;  /* 0x0000888010039816 */ /* 0x004fca00000000ff */
[----:B------:R-:W-:-:S04]  /*11000*/  @!P1 IMAD R2, R3, R18, RZ ;  /* 0x0000001203029224 */ /* 0x000fc800078e02ff */
[----:B------:R-:W-:-:S05]  /*11010*/  @!P1 IMAD R3, R24, R17, R2 ;  /* 0x0000001118039224 */ /* 0x000fca00078e0202 */
[----:B------:R0:W-:Y:S04]  /*11020*/  @!P1 STG.E.U8 desc[UR36][R4.64+0xa0], R3 ;  /* 0x0000a00304009986 */ /* 0x0001e8000c101124 */
[----:B------:R-:W2:Y:S01]  /*11030*/  @!P0 LDG.E.U8 R16, desc[UR36][R14.64+0xa1] ;  /* 0x0000a1240e108981 */ /* 0x000ea2000c1e1100 */
[----:B------:R-:W-:-:S04]  /*11040*/  ISETP.GE.AND P6, PT, R12, 0x189, PT ;  /* 0x000001890c00780c */ /* 0x000fc80003fc6270 */
        /* <DEDUP_REMOVED lines=8> */
[----:B------:R-:W-:Y:S02]  /*110d0*/  ISETP.LT.OR P0, PT, R0, 0xa2, !P6 ;  /* 0x000000a20000780c */ /* 0x000fe40007701670 */
[----:B--2---:R-:W-:-:S05]  /*110e0*/  @!P1 PRMT R6, R16, 0x8880, RZ ;  /* 0x0000888010069816 */ /* 0x004fca00000000ff */
[----:B------:R-:W-:Y:S01]  /*110f0*/  @!P1 IMAD.MOV.U32 R3, RZ, RZ, R6 ;  /* 0x000000ffff039224 */ /* 0x000fe200078e0006 */
[----:B------:R-:W-:-:S03]  /*11100*/  @!P1 IADD3 R6, P2, R226, UR39, RZ ;  /* 0x00000027e2069c10 */ /* 0x000fc6000ff5e0ff */
[----:B------:R-:W-:Y:S01]  /*11110*/  @!P1 IMAD R2, R3, R18, RZ ;  /* 0x0000001203029224 */ /* 0x000fe200078e02ff */
[----:B------:R-:W-:-:S03]  /*11120*/  @!P1 IADD3.X R7, R9, UR38, RZ, P2, !PT ;  /* 0x0000002609079c10 */ /* 0x000fc600097fe4ff */
[----:B-----5:R-:W-:-:S05]  /*11130*/  @!P1 IMAD R3, R26, R17, R2 ;  /* 0x000000111a039224 */ /* 0x020fca00078e0202 */
[----:B------:R-:W-:Y:S04]  /*11140*/  @!P1 STG.E.U8 desc[UR36][R6.64+0xa0], R3 ;  /* 0x0000a00306009986 */ /* 0x000fe8000c101124 */
[----:B------:R-:W2:Y:S01]  /*11150*/  @!P0 LDG.E.U8 R16, desc[UR36][R20.64+0xa1] ;  /* 0x0000a12414108981 */ /* 0x000ea2000c1e1100 */
[----:B------:R-:W-:Y:S02]  /*11160*/  ISETP.LT.OR P1, PT, R0, 0xa9, !P5 ;  /* 0x000000a90000780c */ /* 0x000fe40006f21670 */
[----:B0-----:R-:W-:Y:S02]  /*11170*/  @!P0 IADD3 R4, P2, R226, UR39, RZ ;  /* 0x00000027e2048c10 */ /* 0x001fe4000ff5e0ff */
[----:B--2---:R-:W-:-:S05]  /*11180*/  @!P0 PRMT R5, R16, 0x8880, RZ ;  /* 0x0000888010058816 */ /* 0x004fca00000000ff */
[----:B------:R-:W-:Y:S01]  /*11190*/  @!P0 IMAD R2, R5, R18, RZ ;  /* 0x0000001205028224 */ /* 0x000fe200078e02ff */
[----:B------:R-:W-:-:S03]  /*111a0*/  @!P0 IADD3.X R5, R9, UR38, RZ, P2, !PT ;  /* 0x0000002609058c10 */ /* 0x000fc600097fe4ff */
        /* <DEDUP_REMOVED lines=8> */
[----:B---3--:R-:W-:-:S05]  /*11230*/  @!P1 IMAD R3, R28, R17, R2 ;  /* 0x000000111c039224 */ /* 0x008fca00078e0202 */
        /* <DEDUP_REMOVED lines=16> */
[----:B------:R-:W-:-:S05]  /*11340*/  @!P1 IMAD R3, R30, R17, R2 ;  /* 0x000000111e039224 */ /* 0x000fca00078e0202 */
[----:B------:R2:W-:Y:S04]  /*11350*/  @!P1 STG.E.U8 desc[UR36][R6.64+0xa8], R3 ;  /* 0x0000a80306009986 */ /* 0x0005e8000c101124 */
[----:B------:R-:W0:Y:S02]  /*11360*/  @!P0 LDG.E.U8 R16, desc[UR36][R20.64+0xa9] ;  /* 0x0000a92414108981 */ /* 0x000e24000c1e1100 */
[----:B0-----:R-:W-:-:S05]  /*11370*/  @!P0 PRMT R5, R16, 0x8880, RZ ;  /* 0x0000888010058816 */ /* 0x001fca00000000ff */
[----:B------:R-:W-:-:S04]  /*11380*/  @!P0 IMAD R2, R5, R18, RZ ;  /* 0x0000001205028224 */ /* 0x000fc800078e02ff */
[----:B------:R-:W-:Y:S01]  /*11390*/  IMAD R31, R31, R17, R2 ;  /* 0x000000111f1f7224 */ /* 0x000fe200078e0202 */
[----:B--2---:R-:W-:Y:S06]  /*113a0*/  @P0 BRA `(.L_x_79) ;  /* 0x0000006800fc0947 */ /* 0x004fec0003800000 */
[----:B------:R-:W-:-:S04]  /*113b0*/  IADD3 R2, P0, R226, UR39, RZ ;  /* 0x00000027e2027c10 */ /* 0x000fc8000ff1e0ff */
[----:B------:R-:W-:-:S05]  /*113c0*/  IADD3.X R3, R9, UR38, RZ, P0, !PT ;  /* 0x0000002609037c10 */ /* 0x000fca00087fe4ff */
[----:B------:R0:W-:Y:S01]  /*113d0*/  STG.E.U8 desc[UR36][R2.64+0xa9], R31 ;  /* 0x0000a91f02007986 */ /* 0x0001e2000c101124 */
[----:B------:R-:W-:Y:S05]  /*113e0*/  BRA `(.L_x_79) ;  /* 0x0000006800ec7947 */ /* 0x000fea0003800000 */
.L_x_30:
[----:B0-----:R-:W2:Y:S01]  /*113f0*/  LDL.LU R2, [R1+0x220] ;  /* 0x0002200001027983 */ /* 0x001ea20000300800 */
[----:B------:R-:W-:-:S03]  /*11400*/  ULDC.64 UR4, c[0x0][0x5c0] ;  /* 0x0001700000047ab9 */ /* 0x000fc60000000a00 */
[----:B------:R-:W4:Y:S04]  /*11410*/  LDL.LU R3, [R1+0x224] ;  /* 0x0002240001037983 */ /* 0x000f280000300800 */
[----:B------:R-:W5:Y:S04]  /*11420*/  LDL.LU R4, [R1+0x228] ;  /* 0x0002280001047983 */ /* 0x000f680000300800 */
[----:B------:R-:W3:Y:S04]  /*11430*/  LDL.LU R11, [R1+0x22c] ;  /* 0x00022c00010b7983 */ /* 0x000ee80000300800 */
[----:B------:R-:W3:Y:S04]  /*11440*/  LDL.LU R10, [R1+0x230] ;  /* 0x00023000010a7983 */ /* 0x000ee80000300800 */
[----:B------:R-:W3:Y:S04]  /*11450*/  LDL.LU R9, [R1+0x234] ;  /* 0x0002340001097983 */ /* 0x000ee80000300800 */
[----:B------:R-:W3:Y:S04]  /*11460*/  LDL.LU R8, [R1+0x238] ;  /* 0x0002380001087983 */ /* 0x000ee80000300800 */
[----:B------:R-:W3:Y:S01]  /*11470*/  LDL.LU R5, [R1+0x23c] ;  /* 0x00023c0001057983 */ /* 0x000ee20000300800 */
[----:B------:R-:W-:Y:S01]  /*11480*/  ISETP.GE.AND P4, PT, R12, 0x1, PT ;  /* 0x000000010c00780c */ /* 0x000fe20003f86270 */
[----:B------:R-:W-:Y:S01]  /*11490*/  BSSY B1, `(.L_x_80) ;  /* 0x0000032000017945 */ /* 0x000fe20003800000 */
[----:B------:R-:W-:-:S02]  /*114a0*/  IADD3 R6, P1, R6, UR4, RZ ;  /* 0x0000000406067c10 */ /* 0x000fc4000ff3e0ff */
[----:B------:R-:W-:Y:S02]  /*114b0*/  ISETP.LT.OR P0, PT, R0, 0x1, !P4 ;  /* 0x000000010000780c */ /* 0x000fe40006701670 */
[----:B------:R-:W-:Y:S02]  /*114c0*/  IADD3.X R7, R13, UR5, RZ, P1, !PT ;  /* 0x000000050d077c10 */ /* 0x000fe40008ffe4ff */
[----:B------:R-:W-:-:S04]  /*114d0*/  ISETP.GE.AND P3, PT, R12, 0x9, PT ;  /* 0x000000090c00780c */ /* 0x000fc80003f66270 */
[C---:B------:R-:W-:Y:S02]  /*114e0*/  ISETP.LT.OR P5, PT, R0.reuse, 0x9, !P3 ;  /* 0x000000090000780c */ /* 0x040fe40005fa1670 */
[----:B------:R-:W-:-:S03]  /*114f0*/  ISETP.LT.OR P2, PT, R0, 0xa, !P3 ;  /* 0x0000000a0000780c */ /* 0x000fc60005f41670 */
[----:B--2---:R-:W-:-:S05]  /*11500*/  @!P0 IMAD R2, R2, R17, RZ ;  /* 0x0000001102028224 */ /* 0x004fca00078e02ff */
[----:B------:R4:W-:Y:S01]  /*11510*/  @!P0 STG.E.U8 desc[UR36][R6.64], R2 ;  /* 0x0000000206008986 */ /* 0x0009e2000c101124 */
[----:B------:R-:W-:-:S13]  /*11520*/  ISETP.LT.OR P0, PT, R0, 0x2, !P4 ;  /* 0x000000020000780c */ /* 0x000fda0006701670 */
[----:B----4-:R-:W-:-:S05]  /*11530*/  @!P0 IMAD R2, R3, R17, RZ ;  /* 0x0000001103028224 */ /* 0x010fca00078e02ff */
[----:B------:R0:W-:Y:S01]  /*11540*/  @!P0 STG.E.U8 desc[UR36][R6.64+0x1], R2 ;  /* 0x0000010206008986 */ /* 0x0001e2000c101124 */
[----:B------:R-:W-:-:S13]  /*11550*/  ISETP.LT.OR P0, PT, R0, 0x1, !P3 ;  /* 0x000000010000780c */ /* 0x000fda0005f01670 */
[----:B0-----:R-:W-:Y:S01]  /*11560*/  @!P0 IADD3 R2, P1, R6, UR39, RZ ;  /* 0x0000002706028c10 */ /* 0x001fe2000ff3e0ff */
[----:B-----5:R-:W-:-:S03]  /*11570*/  @!P0 IMAD R4, R4, R17, RZ ;  /* 0x0000001104048224 */ /* 0x020fc600078e02ff */
[----:B------:R-:W-:-:S05]  /*11580*/  @!P0 IADD3.X R3, R7, UR38, RZ, P1, !PT ;  /* 0x0000002607038c10 */ /* 0x000fca0008ffe4ff */
[----:B------:R0:W-:Y:S01]  /*11590*/  @!P0 STG.E.U8 desc[UR36][R2.64], R4 ;  /* 0x0000000402008986 */ /* 0x0001e2000c101124 */
[----:B------:R-:W-:-:S13]  /*115a0*/  ISETP.LT.OR P0, PT, R0, 0x2, !P3 ;  /* 0x000000020000780c */ /* 0x000fda0005f01670 */
[----:B0-----:R-:W-:Y:S01]  /*115b0*/  @!P0 IADD3 R2, P1, R6, UR39, RZ ;  /* 0x0000002706028c10 */ /* 0x001fe2000ff3e0ff */
[----:B---3--:R-:W-:-:S03]  /*115c0*/  @!P0 IMAD R4, R11, R17, RZ ;  /* 0x000000110b048224 */ /* 0x008fc600078e02ff */
[----:B------:R-:W-:Y:S02]  /*115d0*/  @!P0 IADD3.X R3, R7, UR38, RZ, P1, !PT ;  /* 0x0000002607038c10 */ /* 0x000fe40008ffe4ff */
[----:B------:R-:W-:-:S03]  /*115e0*/  ISETP.LT.OR P1, PT, R0, 0xa, !P4 ;  /* 0x0000000a0000780c */ /* 0x000fc60006721670 */
[----:B------:R0:W-:Y:S01]  /*115f0*/  @!P0 STG.E.U8 desc[UR36][R2.64+0x1], R4 ;  /* 0x0000010402008986 */ /* 0x0001e2000c101124 */
[----:B------:R-:W-:-:S09]  /*11600*/  ISETP.LT.OR P0, PT, R0, 0x9, !P4 ;  /* 0x000000090000780c */ /* 0x000fd20006701670 */
[----:B0-----:R-:W-:-:S04]  /*11610*/  @!P1 IMAD R2, R9, R17, RZ ;  /* 0x0000001109029224 */ /* 0x001fc800078e02ff */
[-C--:B------:R-:W-:Y:S02]  /*11620*/  @!P0 IMAD R3, R10, R17.reuse, RZ ;  /* 0x000000110a038224 */ /* 0x080fe400078e02ff */
[----:B------:R-:W-:Y:S01]  /*11630*/  @!P5 IMAD R4, R8, R17, RZ ;  /* 0x000000110804d224 */ /* 0x000fe200078e02ff */
[----:B------:R0:W-:Y:S01]  /*11640*/  @!P1 STG.E.U8 desc[UR36][R6.64+0x9], R2 ;  /* 0x0000090206009986 */ /* 0x0001e2000c101124 */
[----:B------:R-:W-:-:S03]  /*11650*/  ISETP.GE.AND P1, PT, R12, 0x89, PT ;  /* 0x000000890c00780c */ /* 0x000fc60003f26270 */
[----:B------:R1:W-:Y:S01]  /*11660*/  @!P0 STG.E.U8 desc[UR36][R6.64+0x8], R3 ;  /* 0x0000080306008986 */ /* 0x0003e2000c101124 */
[----:B0-----:R-:W-:-:S04]  /*11670*/  @!P5 IADD3 R2, P0, R6, UR39, RZ ;  /* 0x000000270602dc10 */ /* 0x001fc8000ff1e0ff */
[----:B-1----:R-:W-:Y:S02]  /*11680*/  @!P5 IADD3.X R3, R7, UR38, RZ, P0, !PT ;  /* 0x000000260703dc10 */ /* 0x002fe400087fe4ff */
[----:B------:R-:W-:-:S03]  /*11690*/  ISETP.GE.AND P0, PT, R12, 0x81, PT ;  /* 0x000000810c00780c */ /* 0x000fc60003f06270 */
[----:B------:R0:W-:Y:S01]  /*116a0*/  @!P5 STG.E.U8 desc[UR36][R2.64+0x8], R4 ;  /* 0x000008040200d986 */ /* 0x0001e2000c101124 */
[----:B------:R-:W-:Y:S02]  /*116b0*/  ISETP.LT.OR P5, PT, R0, 0x1, !P0 ;  /* 0x000000010000780c */ /* 0x000fe400047a1670 */
[----:B0-----:R-:W-:Y:S01]  /*116c0*/  @!P2 IADD3 R2, P6, R6, UR39, RZ ;  /* 0x000000270602ac10 */ /* 0x001fe2000ffde0ff */
[----:B------:R-:W-:-:S03]  /*116d0*/  @!P2 IMAD R4, R5, R17, RZ ;  /* 0x000000110504a224 */ /* 0x000fc600078e02ff */
[----:B------:R-:W-:Y:S02]  /*116e0*/  @!P2 IADD3.X R3, R7, UR38, RZ, P6, !PT ;  /* 0x000000260703ac10 */ /* 0x000fe4000b7fe4ff */
[----:B------:R-:W-:-:S03]  /*116f0*/  ISETP.LT.OR P6, PT, R0, 0x2, !P0 ;  /* 0x000000020000780c */ /* 0x000fc600047c1670 */
[----:B------:R0:W-:Y:S02]  /*11700*/  @!P2 STG.E.U8 desc[UR36][R2.64+0x9], R4 ;  /* 0x000009040200a986 */ /* 0x0001e4000c101124 */
[----:B------:R-:W-:Y:S08]  /*11710*/  @P5 BRA `(.L_x_81) ;  /* 0x0000000000245947 */ /* 0x000ff00003800000 */
[----:B------:R-:W2:Y:S01]  /*11720*/  LDL.LU R5, [R1+0x200] ;  /* 0x0002000001057983 */ /* 0x000ea20000300800 */
[----:B0-----:R-:W-:Y:S01]  /*11730*/  IADD3 R2, P2, R6, UR39, RZ ;  /* 0x0000002706027c10 */ /* 0x001fe2000ff5e0ff */
[----:B------:R-:W-:Y:S01]  /*11740*/  IMAD.U32 R4, RZ, RZ, UR10 ;  /* 0x0000000aff047e24 */ /* 0x000fe2000f8e00ff */
[----:B------:R-:W-:Y:S02]  /*11750*/  UIMAD UR4, UR11, 0x78, URZ ;  /* 0x000000780b0478a4 */ /* 0x000fe4000f8e023f */
[----:B------:R-:W-:-:S03]  /*11760*/  IADD3.X R3, R7, UR38, RZ, P2, !PT ;  /* 0x0000002607037c10 */ /* 0x000fc600097fe4ff */
[----:B------:R-:W-:-:S04]  /*11770*/  IMAD.WIDE.U32 R2, R4, 0x78, R2 ;  /* 0x0000007804027825 */ /* 0x000fc800078e0002 */
[----:B------:R-:W-:Y:S02]  /*11780*/  VIADD R3, R3, UR4 ;  /* 0x0000000403037c36 */ /* 0x000fe40008000000 */
[----:B--2---:R-:W-:-:S05]  /*11790*/  IMAD R4, R5, R17, RZ ;  /* 0x0000001105047224 */ /* 0x004fca00078e02ff */
[----:B------:R1:W-:Y:S02]  /*117a0*/  STG.E.U8 desc[UR36][R2.64], R4 ;  /* 0x0000000402007986 */ /* 0x0003e4000c101124 */
.L_x_81:
[----:B------:R-:W-:Y:S05]  /*117b0*/  BSYNC B1 ;  /* 0x0000000000017941 */ /* 0x000fea0003800000 */
.L_x_80:
[----:B------:R-:W-:Y:S04]  /*117c0*/  BSSY B1, `(.L_x_82) ;  /* 0x000000b000017945 */ /* 0x000fe80003800000 */
[----:B------:R-:W-:Y:S05]  /*117d0*/  @P6 BRA `(.L_x_83) ;  /* 0x0000000000246947 */ /* 0x000fea0003800000 */
[----:B------:R-:W2:Y:S01]  /*117e0*/  LDL.LU R5, [R1+0x204] ;  /* 0x0002040001057983 */ /* 0x000ea20000300800 */
[----:B01----:R-:W-:Y:S01]  /*117f0*/  IADD3 R2, P2, R6, UR39, RZ ;  /* 0x0000002706027c10 */ /* 0x003fe2000ff5e0ff */
[----:B------:R-:W-:Y:S01]  /*11800*/  IMAD.U32 R4, RZ, RZ, UR10 ;  /* 0x0000000aff047e24 */ /* 0x000fe2000f8e00ff */
[----:B------:R-:W-:Y:S02]  /*11810*/  UIMAD UR4, UR11, 0x78, URZ ;  /* 0x000000780b0478a4 */ /* 0x000fe4000f8e023f */
[----:B------:R-:W-:-:S03]  /*11820*/  IADD3.X R3, R7, UR38, RZ, P2, !PT ;  /* 0x0000002607037c10 */ /* 0x000fc600097fe4ff */
[----:B------:R-:W-:-:S04]  /*11830*/  IMAD.WIDE.U32 R2, R4, 0x78, R2 ;  /* 0x0000007804027825 */ /* 0x000fc800078e0002 */
[----:B------:R-:W-:Y:S02]  /*11840*/  VIADD R3, R3, UR4 ;  /* 0x0000000403037c36 */ /* 0x000fe40008000000 */
[----:B--2---:R-:W-:-:S05]  /*11850*/  IMAD R4, R5, R17, RZ ;  /* 0x0000001105047224 */ /* 0x004fca00078e02ff */
[----:B------:R2:W-:Y:S02]  /*11860*/  STG.E.U8 desc[UR36][R2.64+0x1], R4 ;  /* 0x0000010402007986 */ /* 0x0005e4000c101124 */
.L_x_83:
[----:B------:R-:W-:Y:S05]  /*11870*/  BSYNC B1 ;  /* 0x0000000000017941 */ /* 0x000fea0003800000 */
.L_x_82:
[C---:B------:R-:W-:Y:S01]  /*11880*/  ISETP.LT.OR P6, PT, R0.reuse, 0x1, !P1 ;  /* 0x000000010000780c */ /* 0x040fe20004fc1670 */
[----:B------:R-:W-:Y:S01]  /*11890*/  BSSY B1, `(.L_x_84) ;  /* 0x000000f000017945 */ /* 0x000fe20003800000 */
[C---:B------:R-:W-:Y:S02]  /*118a0*/  ISETP.LT.OR P2, PT, R0.reuse, 0x2, !P1 ;  /* 0x000000020000780c */ /* 0x040fe40004f41670 */
[----:B------:R-:W-:-:S09]  /*118b0*/  ISETP.LT.OR P5, PT, R0, 0x9, !P0 ;  /* 0x000000090000780c */ /* 0x000fd200047a1670 */
[----:B------:R-:W-:Y:S05]  /*118c0*/  @P6 BRA `(.L_x_85) ;  /* 0x00000000002c6947 */ /* 0x000fea0003800000 */
[----:B------:R-:W3:Y:S01]  /*118d0*/  LDL.LU R5, [R1+0x208] ;  /* 0x0002080001057983 */ /* 0x000ee20000300800 */
[----:B012---:R-:W-:Y:S01]  /*118e0*/  IADD3 R2, P6, R6, UR39, RZ ;  /* 0x0000002706027c10 */ /* 0x007fe2000ffde0ff */
[----:B------:R-:W-:Y:S01]  /*118f0*/  IMAD.U32 R4, RZ, RZ, UR10 ;  /* 0x0000000aff047e24 */ /* 0x000fe2000f8e00ff */
[----:B------:R-:W-:Y:S02]  /*11900*/  UIMAD UR4, UR11, 0x78, URZ ;  /* 0x000000780b0478a4 */ /* 0x000fe4000f8e023f */
[----:B------:R-:W-:-:S03]  /*11910*/  IADD3.X R3, R7, UR38, RZ, P6, !PT ;  /* 0x0000002607037c10 */ /* 0x000fc6000b7fe4ff */
[----:B------:R-:W-:-:S04]  /*11920*/  IMAD.WIDE.U32 R2, R4, 0x78, R2 ;  /* 0x0000007804027825 */ /* 0x000fc800078e0002 */
[----:B------:R-:W-:Y:S01]  /*11930*/  IMAD.U32 R4, RZ, RZ, UR38 ;  /* 0x00000026ff047e24 */ /* 0x000fe2000f8e00ff */
[----:B------:R-:W-:-:S04]  /*11940*/  IADD3 R2, P6, R2, UR39, RZ ;  /* 0x0000002702027c10 */ /* 0x000fc8000ffde0ff */
[----:B------:R-:W-:Y:S01]  /*11950*/  IADD3.X R3, R4, UR4, R3, P6, !PT ;  /* 0x0000000404037c10 */ /* 0x000fe2000b7fe403 */
[----:B---3--:R-:W-:-:S05]  /*11960*/  IMAD R4, R5, R17, RZ ;  /* 0x0000001105047224 */ /* 0x008fca00078e02ff */
[----:B------:R3:W-:Y:S03]  /*11970*/  STG.E.U8 desc[UR36][R2.64], R4 ;  /* 0x0000000402007986 */ /* 0x0007e6000c101124 */
.L_x_85:
[----:B------:R-:W-:Y:S05]  /*11980*/  BSYNC B1 ;  /* 0x0000000000017941 */ /* 0x000fea0003800000 */
.L_x_84:
[----:B------:R-:W-:Y:S04]  /*11990*/  BSSY B1, `(.L_x_86) ;  /* 0x000000d000017945 */ /* 0x000fe80003800000 */
[----:B------:R-:W-:Y:S05]  /*119a0*/  @P2 BRA `(.L_x_87) ;  /* 0x00000000002c2947 */ /* 0x000fea0003800000 */
[----:B------:R-:W4:Y:S01]  /*119b0*/  LDL.LU R5, [R1+0x20c] ;  /* 0x00020c0001057983 */ /* 0x000f220000300800 */
[----:B0123--:R-:W-:Y:S01]  /*119c0*/  IADD3 R2, P2, R6, UR39, RZ ;  /* 0x0000002706027c10 */ /* 0x00ffe2000ff5e0ff */
[----:B------:R-:W-:Y:S01]  /*119d0*/  IMAD.U32 R4, RZ, RZ, UR10 ;  /* 0x0000000aff047e24 */ /* 0x000fe2000f8e00ff */
[----:B------:R-:W-:Y:S02]  /*119e0*/  UIMAD UR4, UR11, 0x78, URZ ;  /* 0x000000780b0478a4 */ /* 0x000fe4000f8e023f */
[----:B------:R-:W-:-:S03]  /*119f0*/  IADD3.X R3, R7, UR38, RZ, P2, !PT ;  /* 0x0000002607037c10 */ /* 0x000fc600097fe4ff */
[----:B------:R-:W-:-:S04]  /*11a00*/  IMAD.WIDE.U32 R2, R4, 0x78, R2 ;  /* 0x0000007804027825 */ /* 0x000fc800078e0002 */
[----:B------:R-:W-:Y:S01]  /*11a10*/  IMAD.U32 R4, RZ, RZ, UR38 ;  /* 0x00000026ff047e24 */ /* 0x000fe2000f8e00ff */
[----:B------:R-:W-:-:S04]  /*11a20*/  IADD3 R2, P2, R2, UR39, RZ ;  /* 0x0000002702027c10 */ /* 0x000fc8000ff5e0ff */
[----:B------:R-:W-:Y:S01]  /*11a30*/  IADD3.X R3, R4, UR4, R3, P2, !PT ;  /* 0x0000000404037c10 */ /* 0x000fe200097fe403 */
[----:B----4-:R-:W-:-:S05]  /*11a40*/  IMAD R4, R5, R17, RZ ;  /* 0x0000001105047224 */ /* 0x010fca00078e02ff */
[----:B------:R4:W-:Y:S03]  /*11a50*/  STG.E.U8 desc[UR36][R2.64+0x1], R4 ;  /* 0x0000010402007986 */ /* 0x0009e6000c101124 */
.L_x_87:
[----:B------:R-:W-:Y:S05]  /*11a60*/  BSYNC B1 ;  /* 0x0000000000017941 */ /* 0x000fea0003800000 */
.L_x_86:
[----:B------:R-:W-:Y:S04]  /*11a70*/  BSSY B1, `(.L_x_88) ;  /* 0x000000b000017945 */ /* 0x000fe80003800000 */
[----:B------:R-:W-:Y:S05]  /*11a80*/  @P5 BRA `(.L_x_89) ;  /* 0x0000000000245947 */ /* 0x000fea0003800000 */
[----:B------:R-:W5:Y:S01]  /*11a90*/  LDL.LU R5, [R1+0x210] ;  /* 0x0002100001057983 */ /* 0x000f620000300800 */
[----:B01234-:R-:W-:Y:S01]  /*11aa0*/  IADD3 R2, P2, R6, UR39, RZ ;  /* 0x0000002706027c10 */ /* 0x01ffe2000ff5e0ff */
[----:B------:R-:W-:Y:S01]  /*11ab0*/  IMAD.U32 R4, RZ, RZ, UR10 ;  /* 0x0000000aff047e24 */ /* 0x000fe2000f8e00ff */
[----:B------:R-:W-:Y:S02]  /*11ac0*/  UIMAD UR4, UR11, 0x78, URZ ;  /* 0x000000780b0478a4 */ /* 0x000fe4000f8e023f */
[----:B------:R-:W-:-:S03]  /*11ad0*/  IADD3.X R3, R7, UR38, RZ, P2, !PT ;  /* 0x0000002607037c10 */ /* 0x000fc600097fe4ff */
[----:B------:R-:W-:-:S04]  /*11ae0*/  IMAD.WIDE.U32 R2, R4, 0x78, R2 ;  /* 0x0000007804027825 */ /* 0x000fc800078e0002 */
[----:B------:R-:W-:Y:S02]  /*11af0*/  VIADD R3, R3, UR4 ;  /* 0x0000000403037c36 */ /* 0x000fe40008000000 */
[----:B-----5:R-:W-:-:S05]  /*11b00*/  IMAD R4, R5, R17, RZ ;  /* 0x0000001105047224 */ /* 0x020fca00078e02ff */
[----:B------:R0:W-:Y:S02]  /*11b10*/  STG.E.U8 desc[UR36][R2.64+0x8], R4 ;  /* 0x0000080402007986 */ /* 0x0001e4000c101124 */
.L_x_89:
[----:B------:R-:W-:Y:S05]  /*11b20*/  BSYNC B1 ;  /* 0x0000000000017941 */ /* 0x000fea0003800000 */
.L_x_88:
[C---:B------:R-:W-:Y:S01]  /*11b30*/  ISETP.LT.OR P6, PT, R0.reuse, 0xa, !P0 ;  /* 0x0000000a0000780c */ /* 0x040fe200047c1670 */
[----:B------:R-:W-:Y:S01]  /*11b40*/  BSSY B1, `(.L_x_90) ;  /* 0x000000d000017945 */ /* 0x000fe20003800000 */
[C---:B------:R-:W-:Y:S02]  /*11b50*/  ISETP.LT.OR P2, PT, R0.reuse, 0x9, !P1 ;  /* 0x000000090000780c */ /* 0x040fe40004f41670 */
[----:B------:R-:W-:-:S09]  /*11b60*/  ISETP.LT.OR P5, PT, R0, 0xa, !P1 ;  /* 0x0000000a0000780c */ /* 0x000fd20004fa1670 */
        /* <DEDUP_REMOVED lines=10> */
.L_x_91:
[----:B------:R-:W-:Y:S05]  /*11c10*/  BSYNC B1 ;  /* 0x0000000000017941 */ /* 0x000fea0003800000 */
.L_x_90:
        /* <DEDUP_REMOVED lines=8> */
[----:B------:R-:W-:Y:S01]  /*11ca0*/  IMAD.U32 R4, RZ, RZ, UR38 ;  /* 0x00000026ff047e24 */ /* 0x000fe2000f8e00ff */
[----:B------:R-:W-:-:S04]  /*11cb0*/  IADD3 R2, P2, R2, UR39, RZ ;  /* 0x0000002702027c10 */ /* 0x000fc8000ff5e0ff */
[----:B------:R-:W-:Y:S01]  /*11cc0*/  IADD3.X R3, R4, UR4, R3, P2, !PT ;  /* 0x0000000404037c10 */ /* 0x000fe200097fe403 */
[----:B-----5:R-:W-:-:S05]  /*11cd0*/  IMAD R4, R5, R17, RZ ;  /* 0x0000001105047224 */ /* 0x020fca00078e02ff */
[----:B------:R0:W-:Y:S03]  /*11ce0*/  STG.E.U8 desc[UR36][R2.64+0x8], R4 ;  /* 0x0000080402007986 */ /* 0x0001e6000c101124 */
.L_x_93:
[----:B------:R-:W-:Y:S05]  /*11cf0*/  BSYNC B1 ;  /* 0x0000000000017941 */ /* 0x000fea0003800000 */
.L_x_92:
        /* <DEDUP_REMOVED lines=13> */
.L_x_95:
[----:B------:R-:W-:Y:S05]  /*11dd0*/  BSYNC B1 ;  /* 0x0000000000017941 */ /* 0x000fea0003800000 */
.L_x_94:
[----:B------:R-:W5:Y:S04]  /*11de0*/  LDL.LU R22, [R1+0x1e0] ;  /* 0x0001e00001167983 */ /* 0x000f680000300800 */
[----:B------:R-:W5:Y:S04]  /*11df0*/  LDL.LU R5, [R1+0x1e4] ;  /* 0x0001e40001057983 */ /* 0x000f680000300800 */
[----:B------:R-:W5:Y:S04]  /*11e00*/  LDL.LU R8, [R1+0x1e8] ;  /* 0x0001e80001087983 */ /* 0x000f680000300800 */
[----:B------:R-:W5:Y:S04]  /*11e10*/  LDL.LU R21, [R1+0x1ec] ;  /* 0x0001ec0001157983 */ /* 0x000f680000300800 */
[----:B------:R-:W5:Y:S04]  /*11e20*/  LDL.LU R15, [R1+0x1f0] ;  /* 0x0001f000010f7983 */ /* 0x000f680000300800 */
[----:B------:R-:W5:Y:S04]  /*11e30*/  LDL.LU R14, [R1+0x1f4] ;  /* 0x0001f400010e7983 */ /* 0x000f680000300800 */
[----:B------:R-:W5:Y:S04]  /*11e40*/  LDL.LU R13, [R1+0x1f8] ;  /* 0x0001f800010d7983 */ /* 0x000f680000300800 */
[----:B------:R-:W5:Y:S01]  /*11e50*/  LDL.LU R9, [R1+0x1fc] ;  /* 0x0001fc0001097983 */ /* 0x000f620000300800 */
[----:B------:R-:W-:-:S02]  /*11e60*/  IADD3 R10, P2, R6, UR39, RZ ;  /* 0x00000027060a7c10 */ /* 0x000fc4000ff5e0ff */
[----:B------:R-:W-:Y:S01]  /*11e70*/  ISETP.GE.AND P6, PT, R12, 0x101, PT ;  /* 0x000001010c00780c */ /* 0x000fe20003fc6270 */
[----:B01234-:R-:W-:Y:S01]  /*11e80*/  IMAD.U32 R2, RZ, RZ, UR10 ;  /* 0x0000000aff027e24 */ /* 0x01ffe2000f8e00ff */
[----:B------:R-:W-:Y:S01]  /*11e90*/  IADD3.X R11, R7, UR38, RZ, P2, !PT ;  /* 0x00000026070b7c10 */ /* 0x000fe200097fe4ff */
[----:B------:R-:W-:Y:S01]  /*11ea0*/  UIMAD UR4, UR11, 0x78, URZ ;  /* 0x000000780b0478a4 */ /* 0x000fe2000f8e023f */
[----:B------:R-:W-:Y:S01]  /*11eb0*/  ISETP.LT.OR P2, PT, R0, 0x1, !P6 ;  /* 0x000000010000780c */ /* 0x000fe20007741670 */
[----:B------:R-:W-:Y:S01]  /*11ec0*/  IMAD.U32 R4, RZ, RZ, UR56 ;  /* 0x00000038ff047e24 */ /* 0x000fe2000f8e00ff */
[----:B------:R-:W2:Y:S01]  /*11ed0*/  LDL.LU R233, [R1+0x1c0] ;  /* 0x0001c00001e97983 */ /* 0x000ea20000300800 */
[----:B------:R-:W-:-:S03]  /*11ee0*/  IMAD.WIDE.U32 R2, R2, 0x78, R10 ;  /* 0x0000007802027825 */ /* 0x000fc600078e000a */
[----:B------:R-:W3:Y:S01]  /*11ef0*/  LDL.LU R232, [R1+0x1c4] ;  /* 0x0001c40001e87983 */ /* 0x000ee20000300800 */
[----:B------:R-:W-:-:S03]  /*11f00*/  IADD3 R2, P5, R2, UR57, RZ ;  /* 0x0000003902027c10 */ /* 0x000fc6000ffbe0ff */
[----:B------:R-:W4:Y:S01]  /*11f10*/  LDL.LU R23, [R1+0x1c8] ;  /* 0x0001c80001177983 */ /* 0x000f220000300800 */
[----:B------:R-:W-:Y:S02]  /*11f20*/  IADD3.X R3, R4, UR4, R3, P5, !PT ;  /* 0x0000000404037c10 */ /* 0x000fe4000affe403 */
[----:B------:R-:W-:Y:S01]  /*11f30*/  ISETP.LT.OR P5, PT, R0, 0x2, !P6 ;  /* 0x000000020000780c */ /* 0x000fe200077a1670 */
[----:B------:R-:W4:Y:S01]  /*11f40*/  LDL.LU R20, [R1+0x1cc] ;  /* 0x0001cc0001147983 */ /* 0x000f220000300800 */
[----:B------:R-:W-:Y:S01]  /*11f50*/  ISETP.GE.AND P6, PT, R12, 0x109, PT ;  /* 0x000001090c00780c */ /* 0x000fe20003fc6270 */
[----:B-----5:R-:W-:-:S05]  /*11f60*/  @!P2 IMAD R4, R22, R17, RZ ;  /* 0x000000111604a224 */ /* 0x020fca00078e02ff */
[----:B------:R0:W-:Y:S01]  /*11f70*/  @!P2 STG.E.U8 desc[UR36][R2.64], R4 ;  /* 0x000000040200a986 */ /* 0x0001e2000c101124 */
[----:B------:R-:W-:-:S04]  /*11f80*/  ISETP.LT.OR P2, PT, R0, 0x1, !P6 ;  /* 0x000000010000780c */ /* 0x000fc80007741670 */
[----:B0-----:R-:W-:-:S09]  /*11f90*/  @!P5 IMAD R4, R5, R17, RZ ;  /* 0x000000110504d224 */ /* 0x001fd200078e02ff */
[----:B------:R-:W-:Y:S01]  /*11fa0*/  @!P2 IMAD R8, R8, R17, RZ ;  /* 0x000000110808a224 */ /* 0x000fe200078e02ff */
[----:B------:R0:W-:Y:S02]  /*11fb0*/  @!P5 STG.E.U8 desc[UR36][R2.64+0x1], R4 ;  /* 0x000001040200d986 */ /* 0x0001e4000c101124 */
[----:B0-----:R-:W-:-:S04]  /*11fc0*/  @!P2 IADD3 R4, P5, R2, UR39, RZ ;  /* 0x000000270204ac10 */ /* 0x001fc8000ffbe0ff */
[----:B------:R-:W-:-:S05]  /*11fd0*/  @!P2 IADD3.X R5, R3, UR38, RZ, P5, !PT ;  /* 0x000000260305ac10 */ /* 0x000fca000affe4ff */
[----:B------:R0:W-:Y:S01]  /*11fe0*/  @!P2 STG.E.U8 desc[UR36][R4.64], R8 ;  /* 0x000000080400a986 */ /* 0x0001e2000c101124 */
[----:B------:R-:W-:-:S13]  /*11ff0*/  ISETP.LT.OR P2, PT, R0, 0x2, !P6 ;  /* 0x000000020000780c */ /* 0x000fda0007741670 */
[----:B0-----:R-:W-:Y:S01]  /*12000*/  @!P2 IADD3 R4, P5, R2, UR39, RZ ;  /* 0x000000270204ac10 */ /* 0x001fe2000ffbe0ff */
[----:B------:R-:W-:-:S03]  /*12010*/  @!P2 IMAD R8, R21, R17, RZ ;  /* 0x000000111508a224 */ /* 0x000fc600078e02ff */
[----:B------:R-:W-:Y:S02]  /*12020*/  @!P2 IADD3.X R5, R3, UR38, RZ, P5, !PT ;  /* 0x000000260305ac10 */ /* 0x000fe4000affe4ff */
[----:B------:R-:W-:-:S03]  /*12030*/  ISETP.GE.AND P5, PT, R12, 0x101, PT ;  /* 0x000001010c00780c */ /* 0x000fc60003fa6270 */
[----:B------:R0:W-:Y:S01]  /*12040*/  @!P2 STG.E.U8 desc[UR36][R4.64+0x1], R8 ;  /* 0x000001080400a986 */ /* 0x0001e2000c101124 */
[----:B------:R-:W-:-:S13]  /*12050*/  ISETP.LT.OR P2, PT, R0, 0x9, !P5 ;  /* 0x000000090000780c */ /* 0x000fda0006f41670 */
[----:B0-----:R-:W-:Y:S02]  /*12060*/  @!P2 IMAD R4, R15, R17, RZ ;  /* 0x000000110f04a224 */ /* 0x001fe400078e02ff */
[----:B------:R-:W5:Y:S04]  /*12070*/  LDL.LU R15, [R1+0x1d0] ;  /* 0x0001d000010f7983 */ /* 0x000f680000300800 */
[----:B------:R0:W-:Y:S01]  /*12080*/  @!P2 STG.E.U8 desc[UR36][R2.64+0x8], R4 ;  /* 0x000008040200a986 */ /* 0x0001e2000c101124 */
[----:B------:R-:W-:-:S13]  /*12090*/  ISETP.LT.OR P2, PT, R0, 0xa, !P5 ;  /* 0x0000000a0000780c */ /* 0x000fda0006f41670 */
[----:B0-----:R-:W-:Y:S02]  /*120a0*/  @!P2 IMAD R4, R14, R17, RZ ;  /* 0x000000110e04a224 */ /* 0x001fe400078e02ff */
[----:B------:R-:W5:Y:S04]  /*120b0*/  LDL.LU R14, [R1+0x1d4] ;  /* 0x0001d400010e7983 */ /* 0x000f680000300800 */
[----:B------:R0:W-:Y:S01]  /*120c0*/  @!P2 STG.E.U8 desc[UR36][R2.64+0x9], R4 ;  /* 0x000009040200a986 */ /* 0x0001e2000c101124 */
[----:B------:R-:W-:-:S13]  /*120d0*/  ISETP.LT.OR P2, PT, R0, 0x9, !P6 ;  /* 0x000000090000780c */ /* 0x000fda0007741670 */
[----:B0-----:R-:W-:Y:S01]  /*120e0*/  @!P2 IADD3 R4, P5, R2, UR39, RZ ;  /* 0x000000270204ac10 */ /* 0x001fe2000ffbe0ff */
[----:B------:R-:W-:-:S03]  /*120f0*/  @!P2 IMAD R8, R13, R17, RZ ;  /* 0x000000110d08a224 */ /* 0x000fc600078e02ff */
[----:B------:R-:W-:-:S05]  /*12100*/  @!P2 IADD3.X R5, R3, UR38, RZ, P5, !PT ;  /* 0x000000260305ac10 */ /* 0x000fca000affe4ff */
[----:B------:R0:W-:Y:S01]  /*12110*/  @!P2 STG.E.U8 desc[UR36][R4.64+0x8], R8 ;  /* 0x000008080400a986 */ /* 0x0001e2000c101124 */
[----:B------:R-:W-:-:S13]  /*12120*/  ISETP.LT.OR P2, PT, R0, 0xa, !P6 ;  /* 0x0000000a0000780c */ /* 0x000fda0007741670 */
[----:B0-----:R-:W-:Y:S01]  /*12130*/  @!P2 IMAD R8, R9, R17, RZ ;  /* 0x000000110908a224 */ /* 0x001fe200078e02ff */
[----:B------:R-:W-:Y:S01]  /*12140*/  @!P2 IADD3 R4, P5, R2, UR39, RZ ;  /* 0x000000270204ac10 */ /* 0x000fe2000ffbe0ff */
[----:B------:R-:W5:Y:S03]  /*12150*/  LDL.LU R9, [R1+0x1d8] ;  /* 0x0001d80001097983 */ /* 0x000f660000300800 */
[----:B------:R-:W-:Y:S01]  /*12160*/  @!P2 IADD3.X R5, R3, UR38, RZ, P5, !PT ;  /* 0x000000260305ac10 */ /* 0x000fe2000affe4ff */
[----:B------:R-:W5:Y:S01]  /*12170*/  LDL.LU R13, [R1+0x1dc] ;  /* 0x0001dc00010d7983 */ /* 0x000f620000300800 */
[----:B------:R-:W-:-:S03]  /*12180*/  ISETP.GE.AND P6, PT, R12, 0x181, PT ;  /* 0x000001810c00780c */ /* 0x000fc60003fc6270 */
[----:B------:R2:W-:Y:S01]  /*12190*/  @!P2 STG.E.U8 desc[UR36][R4.64+0x9], R8 ;  /* 0x000009080400a986 */ /* 0x0005e2000c101124 */
[----:B------:R-:W-:-:S03]  /*121a0*/  IADD3 R2, P2, R2, UR57, RZ ;  /* 0x0000003902027c10 */ /* 0x000fc6000ff5e0ff */
[----:B------:R-:W5:Y:S01]  /*121b0*/  LDL.LU R235, [R1+0x1ac] ;  /* 0x0001ac0001eb7983 */ /* 0x000f620000300800 */
[----:B------:R-:W-:Y:S02]  /*121c0*/  IADD3.X R3, R3, UR56, RZ, P2, !PT ;  /* 0x0000003803037c10 */ /* 0x000fe400097fe4ff */
[----:B------:R-:W-:Y:S01]  /*121d0*/  ISETP.LT.OR P2, PT, R0, 0x1, !P6 ;  /* 0x000000010000780c */ /* 0x000fe20007741670 */
[----:B------:R-:W5:Y:S04]  /*121e0*/  LDL.LU R234, [R1+0x1b0] ;  /* 0x0001b00001ea7983 */ /* 0x000f680000300800 */
[----:B------:R-:W5:Y:S04]  /*121f0*/  LDL.LU R22, [R1+0x1b4] ;  /* 0x0001b40001167983 */ /* 0x000f680000300800 */
[----:B------:R-:W5:Y:S04]  /*12200*/  LDL.LU R21, [R1+0x1b8] ;  /* 0x0001b80001157983 */ /* 0x000f680000300800 */
[----:B--2---:R-:W-:-:S05]  /*12210*/  @!P2 IMAD R4, R233, R17, RZ ;  /* 0x00000011e904a224 */ /* 0x004fca00078e02ff */
[----:B------:R3:W-:Y:S01]  /*12220*/  @!P2 STG.E.U8 desc[UR36][R2.64], R4 ;  /* 0x000000040200a986 */ /* 0x0007e2000c101124 */
[----:B------:R-:W-:Y:S02]  /*12230*/  ISETP.LT.OR P2, PT, R0, 0x2, !P6 ;  /* 0x000000020000780c */ /* 0x000fe40007741670 */
[----:B------:R-:W-:-:S11]  /*12240*/  ISETP.GE.AND P6, PT, R12, 0x189, PT ;  /* 0x000001890c00780c */ /* 0x000fd60003fc6270 */
[----:B---3--:R-:W-:-:S05]  /*12250*/  @!P2 IMAD R4, R232, R17, RZ ;  /* 0x00000011e804a224 */ /* 0x008fca00078e02ff */
[----:B------:R0:W-:Y:S01]  /*12260*/  @!P2 STG.E.U8 desc[UR36][R2.64+0x1], R4 ;  /* 0x000001040200a986 */ /* 0x0001e2000c101124 */
[----:B------:R-:W-:-:S13]  /*12270*/  ISETP.LT.OR P2, PT, R0, 0x1, !P6 ;  /* 0x000000010000780c */ /* 0x000fda0007741670 */
[----:B0-----:R-:W-:Y:S01]  /*12280*/  @!P2 IADD3 R4, P5, R2, UR39, RZ ;  /* 0x000000270204ac10 */ /* 0x001fe2000ffbe0ff */
[----:B----4-:R-:W-:-:S03]  /*12290*/  @!P2 IMAD R8, R23, R17, RZ ;  /* 0x000000111708a224 */ /* 0x010fc600078e02ff */
[----:B------:R-:W-:-:S05]  /*122a0*/  @!P2 IADD3.X R5, R3, UR38, RZ, P5, !PT ;  /* 0x000000260305ac10 */ /* 0x000fca000affe4ff */
[----:B------:R0:W-:Y:S01]  /*122b0*/  @!P2 STG.E.U8 desc[UR36][R4.64], R8 ;  /* 0x000000080400a986 */ /* 0x0001e2000c101124 */
[----:B------:R-:W-:-:S13]  /*122c0*/  ISETP.LT.OR P2, PT, R0, 0x2, !P6 ;  /* 0x000000020000780c */ /* 0x000fda0007741670 */
[----:B0-----:R-:W-:Y:S01]  /*122d0*/  @!P2 IADD3 R4, P5, R2, UR39, RZ ;  /* 0x000000270204ac10 */ /* 0x001fe2000ffbe0ff */
[----:B------:R-:W-:Y:S02]  /*122e0*/  @!P2 IMAD R8, R20, R17, RZ ;  /* 0x000000111408a224 */ /* 0x000fe400078e02ff */
[----:B------:R-:W2:Y:S01]  /*122f0*/  LDL.LU R20, [R1+0x1bc] ;  /* 0x0001bc0001147983 */ /* 0x000ea20000300800 */
[----:B------:R-:W-:Y:S02]  /*12300*/  @!P2 IADD3.X R5, R3, UR38, RZ, P5, !PT ;  /* 0x000000260305ac10 */ /* 0x000fe4000affe4ff */
[----:B------:R-:W-:-:S03]  /*12310*/  ISETP.GE.AND P5, PT, R12, 0x181, PT ;  /* 0x000001810c00780c */ /* 0x000fc60003fa6270 */
[----:B------:R5:W-:Y:S01]  /*12320*/  @!P2 STG.E.U8 desc[UR36][R4.64+0x1], R8 ;  /* 0x000001080400a986 */ /* 0x000be2000c101124 */
[----:B------:R-:W-:-:S13]  /*12330*/  ISETP.LT.OR P2, PT, R0, 0x9, !P5 ;  /* 0x000000090000780c */ /* 0x000fda0006f41670 */
[----:B-----5:R-:W-:Y:S02]  /*12340*/  @!P2 IMAD R4, R15, R17, RZ ;  /* 0x000000110f04a224 */ /* 0x020fe400078e02ff */
[----:B------:R-:W3:Y:S04]  /*12350*/  LDL.LU R15, [R1+0x180] ;  /* 0x00018000010f7983 */ /* 0x000ee80000300800 */
[----:B------:R0:W-:Y:S01]  /*12360*/  @!P2 STG.E.U8 desc[UR36][R2.64+0x8], R4 ;  /* 0x000008040200a986 */ /* 0x0001e2000c101124 */
[----:B------:R-:W-:-:S13]  /*12370*/  ISETP.LT.OR P2, PT, R0, 0xa, !P5 ;  /* 0x0000000a0000780c */ /* 0x000fda0006f41670 */
[----:B0-----:R-:W-:Y:S02]  /*12380*/  @!P2 IMAD R4, R14, R17, RZ ;  /* 0x000000110e04a224 */ /* 0x001fe400078e02ff */
[----:B------:R-:W4:Y:S04]  /*12390*/  LDL.LU R14, [R1+0x184] ;  /* 0x00018400010e7983 */ /* 0x000f280000300800 */
[----:B------:R0:W-:Y:S01]  /*123a0*/  @!P2 STG.E.U8 desc[UR36][R2.64+0x9], R4 ;  /* 0x000009040200a986 */ /* 0x0001e2000c101124 */
[----:B------:R-:W-:-:S03]  /*123b0*/  ISETP.LT.OR P2, PT, R0, 0x9, !P6 ;  /* 0x000000090000780c */ /* 0x000fc60007741670 */
[----:B------:R-:W5:Y:S04]  /*123c0*/  LDL.LU R233, [R1+0x188] ;  /* 0x0001880001e97983 */ /* 0x000f680000300800 */
[----:B------:R-:W5:Y:S04]  /*123d0*/  LDL.LU R232, [R1+0x18c] ;  /* 0x00018c0001e87983 */ /* 0x000f680000300800 */
[----:B------:R-:W5:Y:S02]  /*123e0*/  LDL.LU R23, [R1+0x190] ;  /* 0x0001900001177983 */ /* 0x000f640000300800 */
[----:B0-----:R-:W-:-:S04]  /*123f0*/  @!P2 IADD3 R4, P5, R2, UR39, RZ ;  /* 0x000000270204ac10 */ /* 0x001fc8000ffbe0ff */
[----:B------:R-:W-:Y:S01]  /*12400*/  @!P2 IADD3.X R5, R3, UR38, RZ, P5, !PT ;  /* 0x000000260305ac10 */ /* 0x000fe2000affe4ff */
[----:B------:R-:W-:-:S05]  /*12410*/  @!P2 IMAD R8, R9, R17, RZ ;  /* 0x000000110908a224 */ /* 0x000fca00078e02ff */
[----:B------:R0:W-:Y:S01]  /*12420*/  @!P2 STG.E.U8 desc[UR36][R4.64+0x8], R8 ;  /* 0x000008080400a986 */ /* 0x0001e2000c101124 */
[----:B------:R-:W-:Y:S01]  /*12430*/  ISETP.LT.OR P2, PT, R0, 0x11, !P1 ;  /* 0x000000110000780c */ /* 0x000fe20004f41670 */
[----:B0-----:R-:W-:-:S04]  /*12440*/  IMAD.U32 R4, RZ, RZ, UR10 ;  /* 0x0000000aff047e24 */ /* 0x001fc8000f8e00ff */
[----:B------:R-:W-:-:S04]  /*12450*/  IMAD.WIDE.U32 R4, R4, 0x78, R10 ;  /* 0x0000007804047825 */ /* 0x000fc800078e000a */
[----:B------:R-:W-:-:S04]  /*12460*/  VIADD R5, R5, UR4 ;  /* 0x0000000405057c36 */ /* 0x000fc80008000000 */
[----:B------:R-:W-:-:S04]  /*12470*/  @!P2 IADD3 R8, P5, R4, UR39, RZ ;  /* 0x000000270408ac10 */ /* 0x000fc8000ffbe0ff */
[----:B------:R-:W-:Y:S02]  /*12480*/  @!P2 IADD3.X R9, R5, UR38, RZ, P5, !PT ;  /* 0x000000260509ac10 */ /* 0x000fe4000affe4ff */
[----:B------:R-:W-:-:S13]  /*12490*/  ISETP.LT.OR P5, PT, R0, 0xa, !P6 ;  /* 0x0000000a0000780c */ /* 0x000fda00077a1670 */
[----:B------:R-:W-:Y:S01]  /*124a0*/  @!P5 IADD3 R2, P6, R2, UR39, RZ ;  /* 0x000000270202dc10 */ /* 0x000fe2000ffde0ff */
[----:B------:R-:W-:-:S03]  /*124b0*/  @!P5 IMAD R13, R13, R17, RZ ;  /* 0x000000110d0dd224 */ /* 0x000fc600078e02ff */
[----:B------:R-:W-:-:S05]  /*124c0*/  @!P5 IADD3.X R3, R3, UR38, RZ, P6, !PT ;  /* 0x000000260303dc10 */ /* 0x000fca000b7fe4ff */
[----:B------:R0:W-:Y:S04]  /*124d0*/  @!P5 STG.E.U8 desc[UR36][R2.64+0x9], R13 ;  /* 0x0000090d0200d986 */ /* 0x0001e8000c101124 */
[----:B0-----:R-:W2:Y:S04]  /*124e0*/  LDL.LU R2, [R1+0x1a0] ;  /* 0x0001a00001027983 */ /* 0x001ea80000300800 */
[----:B------:R-:W3:Y:S04]  /*124f0*/  LDL.LU R13, [R1+0x1a4] ;  /* 0x0001a400010d7983 */ /* 0x000ee80000300800 */
[----:B------:R-:W4:Y:S01]  /*12500*/  LDL.LU R3, [R1+0x1a8] ;  /* 0x0001a80001037983 */ /* 0x000f220000300800 */
[----:B------:R-:W-:-:S13]  /*12510*/  ISETP.LT.OR P5, PT, R0, 0x11, !P4 ;  /* 0x000000110000780c */ /* 0x000fda00067a1670 */
[----:B--2---:R-:W-:-:S05]  /*12520*/  @!P5 IMAD R2, R2, R17, RZ ;  /* 0x000000110202d224 */ /* 0x004fca00078e02ff */
[----:B------:R3:W-:Y:S01]  /*12530*/  @!P5 STG.E.U8 desc[UR36][R6.64+0x10], R2 ;  /* 0x000010020600d986 */ /* 0x0007e2000c101124 */
[----:B------:R-:W-:-:S13]  /*12540*/  ISETP.LT.OR P5, PT, R0, 0x12, !P4 ;  /* 0x000000120000780c */ /* 0x000fda00067a1670 */
[----:B---3--:R-:W-:-:S05]  /*12550*/  @!P5 IMAD R2, R13, R17, RZ ;  /* 0x000000110d02d224 */ /* 0x008fca00078e02ff */
[----:B------:R4:W-:Y:S01]  /*12560*/  @!P5 STG.E.U8 desc[UR36][R6.64+0x11], R2 ;  /* 0x000011020600d986 */ /* 0x0009e2000c101124 */
[----:B------:R-:W-:-:S13]  /*12570*/  ISETP.LT.OR P5, PT, R0, 0x11, !P3 ;  /* 0x000000110000780c */ /* 0x000fda0005fa1670 */
[----:B----4-:R-:W-:-:S05]  /*12580*/  @!P5 IMAD R2, R3, R17, RZ ;  /* 0x000000110302d224 */ /* 0x010fca00078e02ff */
[----:B------:R0:W-:Y:S01]  /*12590*/  @!P5 STG.E.U8 desc[UR36][R10.64+0x10], R2 ;  /* 0x000010020a00d986 */ /* 0x0001e2000c101124 */
[----:B------:R-:W-:-:S13]  /*125a0*/  ISETP.LT.OR P5, PT, R0, 0x12, !P3 ;  /* 0x000000120000780c */ /* 0x000fda0005fa1670 */
[----:B0-----:R-:W-:-:S05]  /*125b0*/  @!P5 IMAD R2, R235, R17, RZ ;  /* 0x00000011eb02d224 */ /* 0x001fca00078e02ff */
[----:B------:R0:W-:Y:S01]  /*125c0*/  @!P5 STG.E.U8 desc[UR36][R10.64+0x11], R2 ;  /* 0x000011020a00d986 */ /* 0x0001e2000c101124 */
[----:B------:R-:W-:-:S13]  /*125d0*/  ISETP.LT.OR P5, PT, R0, 0x19, !P4 ;  /* 0x000000190000780c */ /* 0x000fda00067a1670 */
[----:B0-----:R-:W-:-:S05]  /*125e0*/  @!P5 IMAD R2, R234, R17, RZ ;  /* 0x00000011ea02d224 */ /* 0x001fca00078e02ff */
[----:B------:R0:W-:Y:S01]  /*125f0*/  @!P5 STG.E.U8 desc[UR36][R6.64+0x18], R2 ;  /* 0x000018020600d986 */ /* 0x0001e2000c101124 */
[----:B------:R-:W-:-:S13]  /*12600*/  ISETP.LT.OR P5, PT, R0, 0x1a, !P4 ;  /* 0x0000001a0000780c */ /* 0x000fda00067a1670 */
[----:B0-----:R-:W-:Y:S02]  /*12610*/  @!P5 IMAD R2, R22, R17, RZ ;  /* 0x000000111602d224 */ /* 0x001fe400078e02ff */
[----:B------:R-:W2:Y:S04]  /*12620*/  LDL.LU R22, [R1+0x194] ;  /* 0x0001940001167983 */ /* 0x000ea80000300800 */
[----:B------:R0:W-:Y:S01]  /*12630*/  @!P5 STG.E.U8 desc[UR36][R6.64+0x19], R2 ;  /* 0x000019020600d986 */ /* 0x0001e2000c101124 */
[----:B------:R-:W-:-:S13]  /*12640*/  ISETP.LT.OR P5, PT, R0, 0x19, !P3 ;  /* 0x000000190000780c */ /* 0x000fda0005fa1670 */
[----:B0-----:R-:W-:Y:S02]  /*12650*/  @!P5 IMAD R2, R21, R17, RZ ;  /* 0x000000111502d224 */ /* 0x001fe400078e02ff */
[----:B------:R-:W3:Y:S04]  /*12660*/  LDL.LU R21, [R1+0x198] ;  /* 0x0001980001157983 */ /* 0x000ee80000300800 */
[----:B------:R0:W-:Y:S01]  /*12670*/  @!P5 STG.E.U8 desc[UR36][R10.64+0x18], R2 ;  /* 0x000018020a00d986 */ /* 0x0001e2000c101124 */
[----:B------:R-:W-:-:S13]  /*12680*/  ISETP.LT.OR P5, PT, R0, 0x1a, !P3 ;  /* 0x0000001a0000780c */ /* 0x000fda0005fa1670 */
[----:B0-----:R-:W-:Y:S02]  /*12690*/  @!P5 IMAD R2, R20, R17, RZ ;  /* 0x000000111402d224 */ /* 0x001fe400078e02ff */
[----:B------:R-:W4:Y:S01]  /*126a0*/  LDL.LU R20, [R1+0x19c] ;  /* 0x00019c0001147983 */ /* 0x000f220000300800 */
[----:B------:R-:W-:-:S03]  /*126b0*/  ISETP.LT.OR P6, PT, R0, 0x12, !P1 ;  /* 0x000000120000780c */ /* 0x000fc60004fc1670 */
[----:B------:R0:W-:Y:S01]  /*126c0*/  @!P5 STG.E.U8 desc[UR36][R10.64+0x19], R2 ;  /* 0x000019020a00d986 */ /* 0x0001e2000c101124 */
[----:B------:R-:W-:-:S03]  /*126d0*/  LOP3.LUT R19, R19, 0xfffffdff, RZ, 0xc0, !PT ;  /* 0xfffffdff13137812 */ /* 0x000fc600078ec0ff */
[----:B------:R-:W4:Y:S06]  /*126e0*/  LDL.LU R235, [R1+0x174] ;  /* 0x0001740001eb7983 */ /* 0x000f2c0000300800 */
[----:B0-----:R-:W-:-:S04]  /*126f0*/  @!P6 IADD3 R2, P5, R4, UR39, RZ ;  /* 0x000000270402ec10 */ /* 0x001fc8000ffbe0ff */
[----:B------:R-:W-:Y:S02]  /*12700*/  @!P6 IADD3.X R3, R5, UR38, RZ, P5, !PT ;  /* 0x000000260503ec10 */ /* 0x000fe4000affe4ff */
[----:B------:R-:W-:-:S13]  /*12710*/  ISETP.LT.OR P5, PT, R0, 0x11, !P0 ;  /* 0x000000110000780c */ /* 0x000fda00047a1670 */
[----:B------:R-:W-:-:S05]  /*12720*/  @!P5 IMAD R13, R15, R17, RZ ;  /* 0x000000110f0dd224 */ /* 0x000fca00078e02ff */
[----:B------:R0:W-:Y:S01]  /*12730*/  @!P5 STG.E.U8 desc[UR36][R4.64+0x10], R13 ;  /* 0x0000100d0400d986 */ /* 0x0001e2000c101124 */
[----:B------:R-:W-:-:S13]  /*12740*/  ISETP.LT.OR P5, PT, R0, 0x12, !P0 ;  /* 0x000000120000780c */ /* 0x000fda00047a1670 */
[----:B0-----:R-:W-:-:S05]  /*12750*/  @!P5 IMAD R13, R14, R17, RZ ;  /* 0x000000110e0dd224 */ /* 0x001fca00078e02ff */
[----:B------:R5:W-:Y:S02]  /*12760*/  @!P5 STG.E.U8 desc[UR36][R4.64+0x11], R13 ;  /* 0x0000110d0400d986 */ /* 0x000be4000c101124 */
[----:B-----5:R-:W-:-:S05]  /*12770*/  @!P2 IMAD R13, R233, R17, RZ ;  /* 0x00000011e90da224 */ /* 0x020fca00078e02ff */
[----:B------:R0:W-:Y:S02]  /*12780*/  @!P2 STG.E.U8 desc[UR36][R8.64+0x10], R13 ;  /* 0x0000100d0800a986 */ /* 0x0001e4000c101124 */
[----:B0-----:R-:W-:-:S05]  /*12790*/  @!P6 IMAD R13, R232, R17, RZ ;  /* 0x00000011e80de224 */ /* 0x001fca00078e02ff */
[----:B------:R0:W-:Y:S01]  /*127a0*/  @!P6 STG.E.U8 desc[UR36][R2.64+0x11], R13 ;  /* 0x0000110d0200e986 */ /* 0x0001e2000c101124 */
[C---:B------:R-:W-:Y:S02]  /*127b0*/  ISETP.LT.OR P6, PT, R0.reuse, 0x19, !P0 ;  /* 0x000000190000780c */ /* 0x040fe400047c1670 */
[----:B------:R-:W-:-:S11]  /*127c0*/  ISETP.LT.OR P5, PT, R0, 0x19, !P1 ;  /* 0x000000190000780c */ /* 0x000fd60004fa1670 */
[----:B0-----:R-:W-:Y:S02]  /*127d0*/  @!P6 IMAD R13, R23, R17, RZ ;  /* 0x00000011170de224 */ /* 0x001fe400078e02ff */
[----:B------:R-:W-:Y:S02]  /*127e0*/  @!P6 IMAD.MOV.U32 R2, RZ, RZ, R4 ;  /* 0x000000ffff02e224 */ /* 0x000fe400078e0004 */
[----:B------:R-:W-:-:S05]  /*127f0*/  @!P6 IMAD.MOV.U32 R3, RZ, RZ, R5 ;  /* 0x000000ffff03e224 */ /* 0x000fca00078e0005 */
[----:B------:R0:W-:Y:S01]  /*12800*/  @!P6 STG.E.U8 desc[UR36][R2.64+0x18], R13 ;  /* 0x0000180d0200e986 */ /* 0x0001e2000c101124 */
[----:B------:R-:W-:Y:S02]  /*12810*/  ISETP.LT.OR P6, PT, R0, 0x1a, !P0 ;  /* 0x0000001a0000780c */ /* 0x000fe400047c1670 */
[----:B------:R-:W-:Y:S02]  /*12820*/  @P4 LOP3.LUT R19, R19, 0x200, RZ, 0xfc, !PT ;  /* 0x0000020013134812 */ /* 0x000fe400078efcff */
[----:B------:R-:W-:-:S09]  /*12830*/  @!P5 IADD3 R14, P4, R4, UR39, RZ ;  /* 0x00000027040edc10 */ /* 0x000fd2000ff9e0ff */
[----:B0-----:R-:W-:Y:S02]  /*12840*/  @!P6 IMAD.MOV.U32 R2, RZ, RZ, R4 ;  /* 0x000000ffff02e224 */ /* 0x001fe400078e0004 */
[----:B------:R-:W-:Y:S01]  /*12850*/  @!P6 IMAD.MOV.U32 R3, RZ, RZ, R5 ;  /* 0x000000ffff03e224 */ /* 0x000fe200078e0005 */
[----:B------:R-:W-:Y:S02]  /*12860*/  @!P5 IADD3.X R15, R5, UR38, RZ, P4, !PT ;  /* 0x00000026050fdc10 */ /* 0x000fe4000a7fe4ff */
[----:B------:R-:W-:-:S13]  /*12870*/  ISETP.LT.OR P2, PT, R0, 0x1a, !P1 ;  /* 0x0000001a0000780c */ /* 0x000fda0004f41670 */
[----:B------:R-:W-:-:S04]  /*12880*/  @!P2 IADD3 R8, P4, R4, UR39, RZ ;  /* 0x000000270408ac10 */ /* 0x000fc8000ff9e0ff */
[----:B------:R-:W-:Y:S01]  /*12890*/  @!P2 IADD3.X R9, R5, UR38, RZ, P4, !PT ;  /* 0x000000260509ac10 */ /* 0x000fe2000a7fe4ff */
[----:B--2---:R-:W-:-:S05]  /*128a0*/  @!P6 IMAD R13, R22, R17, RZ ;  /* 0x00000011160de224 */ /* 0x004fca00078e02ff */
[----:B------:R3:W-:Y:S02]  /*128b0*/  @!P6 STG.E.U8 desc[UR36][R2.64+0x19], R13 ;  /* 0x0000190d0200e986 */ /* 0x0007e4000c101124 */
[----:B---3--:R-:W-:-:S05]  /*128c0*/  @!P5 IMAD R13, R21, R17, RZ ;  /* 0x00000011150dd224 */ /* 0x008fca00078e02ff */
[----:B------:R0:W-:Y:S04]  /*128d0*/  @!P5 STG.E.U8 desc[UR36][R14.64+0x18], R13 ;  /* 0x0000180d0e00d986 */ /* 0x0001e8000c101124 */
[----:B0-----:R-:W2:Y:S04]  /*128e0*/  LDL.LU R14, [R1+0x160] ;  /* 0x00016000010e7983 */ /* 0x001ea80000300800 */
[----:B------:R-:W3:Y:S01]  /*128f0*/  LDL.LU R15, [R1+0x164] ;  /* 0x00016400010f7983 */ /* 0x000ee20000300800 */
[----:B----4-:R-:W-:-:S03]  /*12900*/  @!P2 IMAD R13, R20, R17, RZ ;  /* 0x00000011140da224 */ /* 0x010fc600078e02ff */
[----:B------:R-:W4:Y:S04]  /*12910*/  LDL.LU R234, [R1+0x178] ;  /* 0x0001780001ea7983 */ /* 0x000f280000300800 */
[----:B------:R-:W5:Y:S04]  /*12920*/  LDL.LU R22, [R1+0x17c] ;  /* 0x00017c0001167983 */ /* 0x000f680000300800 */
[----:B------:R-:W5:Y:S04]  /*12930*/  LDL.LU R21, [R1+0x140] ;  /* 0x0001400001157983 */ /* 0x000f680000300800 */
[----:B------:R-:W5:Y:S04]  /*12940*/  LDL.LU R20, [R1+0x144] ;  /* 0x0001440001147983 */ /* 0x000f680000300800 */
[----:B------:R-:W5:Y:S04]  /*12950*/  LDL.LU R23, [R1+0x148] ;  /* 0x0001480001177983 */ /* 0x000f680000300800 */
[----:B------:R0:W-:Y:S04]  /*12960*/  @!P2 STG.E.U8 desc[UR36][R8.64+0x19], R13 ;  /* 0x0000190d0800a986 */ /* 0x0001e8000c101124 */
[----:B0-----:R-:W4:Y:S01]  /*12970*/  LDL.LU R13, [R1+0x168] ;  /* 0x00016800010d7983 */ /* 0x001f220000300800 */
[----:B------:R-:W-:-:S04]  /*12980*/  IADD3 R2, P6, R4, UR57, RZ ;  /* 0x0000003904027c10 */ /* 0x000fc8000ffde0ff */
[----:B------:R-:W-:Y:S02]  /*12990*/  IADD3.X R3, R5, UR56, RZ, P6, !PT ;  /* 0x0000003805037c10 */ /* 0x000fe4000b7fe4ff */
[----:B------:R-:W-:-:S13]  /*129a0*/  ISETP.LT.OR P6, PT, R0, 0x21, !P1 ;  /* 0x000000210000780c */ /* 0x000fda0004fc1670 */
[----:B------:R-:W-:-:S04]  /*129b0*/  @!P6 IADD3 R232, P5, R4, UR39, RZ ;  /* 0x0000002704e8ec10 */ /* 0x000fc8000ffbe0ff */
[----:B------:R-:W-:Y:S02]  /*129c0*/  @!P6 IADD3.X R233, R5, UR38, RZ, P5, !PT ;  /* 0x0000002605e9ec10 */ /* 0x000fe4000affe4ff */
[----:B------:R-:W-:-:S04]  /*129d0*/  ISETP.GE.AND P5, PT, R12, 0x101, PT ;  /* 0x000001010c00780c */ /* 0x000fc80003fa6270 */
[----:B------:R-:W-:Y:S02]  /*129e0*/  ISETP.LT.OR P2, PT, R0, 0x11, !P5 ;  /* 0x000000110000780c */ /* 0x000fe40006f41670 */
[----:B------:R-:W-:-:S11]  /*129f0*/  ISETP.GE.AND P6, PT, R12, 0x109, PT ;  /* 0x000001090c00780c */ /* 0x000fd60003fc6270 */
[----:B--2---:R-:W-:-:S05]  /*12a00*/  @!P2 IMAD R8, R14, R17, RZ ;  /* 0x000000110e08a224 */ /* 0x004fca00078e02ff */
[----:B------:R3:W-:Y:S01]  /*12a10*/  @!P2 STG.E.U8 desc[UR36][R2.64+0x10], R8 ;  /* 0x000010080200a986 */ /* 0x0007e2000c101124 */
[----:B------:R-:W-:-:S13]  /*12a20*/  ISETP.LT.OR P2, PT, R0, 0x12, !P5 ;  /* 0x000000120000780c */ /* 0x000fda0006f41670 */
[----:B---3--:R-:W-:-:S05]  /*12a30*/  @!P2 IMAD R8, R15, R17, RZ ;  /* 0x000000110f08a224 */ /* 0x008fca00078e02ff */
[----:B------:R-:W-:Y:S01]  /*12a40*/  @!P2 STG.E.U8 desc[UR36][R2.64+0x11], R8 ;  /* 0x000011080200a986 */ /* 0x000fe2000c101124 */
[----:B------:R-:W-:-:S13]  /*12a50*/  ISETP.LT.OR P2, PT, R0, 0x11, !P6 ;  /* 0x000000110000780c */ /* 0x000fda0007741670 */
[----:B------:R-:W-:Y:S01]  /*12a60*/  @!P2 IADD3 R14, P5, R2, UR39, RZ ;  /* 0x00000027020eac10 */ /* 0x000fe2000ffbe0ff */
[----:B----4-:R-:W-:-:S03]  /*12a70*/  @!P2 IMAD R13, R13, R17, RZ ;  /* 0x000000110d0da224 */ /* 0x010fc600078e02ff */
[----:B------:R-:W-:-:S05]  /*12a80*/  @!P2 IADD3.X R15, R3, UR38, RZ, P5, !PT ;  /* 0x00000026030fac10 */ /* 0x000fca000affe4ff */
[----:B------:R0:W-:Y:S04]  /*12a90*/  @!P2 STG.E.U8 desc[UR36][R14.64+0x10], R13 ;  /* 0x0000100d0e00a986 */ /* 0x0001e8000c101124 */
[----:B0-----:R-:W2:Y:S04]  /*12aa0*/  LDL.LU R14, [R1+0x16c] ;  /* 0x00016c00010e7983 */ /* 0x001ea80000300800 */
[----:B------:R-:W3:Y:S01]  /*12ab0*/  LDL.LU R15, [R1+0x170] ;  /* 0x00017000010f7983 */ /* 0x000ee20000300800 */
[----:B------:R-:W-:-:S13]  /*12ac0*/  ISETP.LT.OR P5, PT, R0, 0x12, !P6 ;  /* 0x000000120000780c */ /* 0x000fda00077a1670 */
[----:B------:R-:W-:-:S04]  /*12ad0*/  @!P5 IADD3 R8, P6, R2, UR39, RZ ;  /* 0x000000270208dc10 */ /* 0x000fc8000ffde0ff */
[----:B------:R-:W-:Y:S02]  /*12ae0*/  @!P5 IADD3.X R9, R3, UR38, RZ, P6, !PT ;  /* 0x000000260309dc10 */ /* 0x000fe4000b7fe4ff */
[----:B------:R-:W-:Y:S01]  /*12af0*/  ISETP.GE.AND P6, PT, R12, 0x109, PT ;  /* 0x000001090c00780c */ /* 0x000fe20003fc6270 */
[----:B--2---:R-:W-:-:S05]  /*12b00*/  @!P5 IMAD R13, R14, R17, RZ ;  /* 0x000000110e0dd224 */ /* 0x004fca00078e02ff */
[----:B------:R3:W-:Y:S01]  /*12b10*/  @!P5 STG.E.U8 desc[UR36][R8.64+0x11], R13 ;  /* 0x0000110d0800d986 */ /* 0x0007e2000c101124 */
[----:B------:R-:W-:-:S04]  /*12b20*/  ISETP.GE.AND P5, PT, R12, 0x101, PT ;  /* 0x000001010c00780c */ /* 0x000fc80003fa6270 */
[----:B------:R-:W-:-:S13]  /*12b30*/  ISETP.LT.OR P2, PT, R0, 0x19, !P5 ;  /* 0x000000190000780c */ /* 0x000fda0006f41670 */
[----:B---3--:R-:W-:-:S05]  /*12b40*/  @!P2 IMAD R8, R15, R17, RZ ;  /* 0x000000110f08a224 */ /* 0x008fca00078e02ff */
[----:B------:R0:W-:Y:S01]  /*12b50*/  @!P2 STG.E.U8 desc[UR36][R2.64+0x18], R8 ;  /* 0x000018080200a986 */ /* 0x0001e2000c101124 */
[----:B------:R-:W-:-:S13]  /*12b60*/  ISETP.LT.OR P2, PT, R0, 0x1a, !P5 ;  /* 0x0000001a0000780c */ /* 0x000fda0006f41670 */
[----:B0-----:R-:W-:Y:S02]  /*12b70*/  @!P2 IMAD R8, R235, R17, RZ ;  /* 0x00000011eb08a224 */ /* 0x001fe400078e02ff */
[----:B------:R-:W2:Y:S04]  /*12b80*/  LDL.LU R235, [R1+0x138] ;  /* 0x0001380001eb7983 */ /* 0x000ea80000300800 */
[----:B------:R0:W-:Y:S01]  /*12b90*/  @!P2 STG.E.U8 desc[UR36][R2.64+0x19], R8 ;  /* 0x000019080200a986 */ /* 0x0001e2000c101124 */
[----:B------:R-:W-:-:S13]  /*12ba0*/  ISETP.LT.OR P2, PT, R0, 0x19, !P6 ;  /* 0x000000190000780c */ /* 0x000fda0007741670 */
[----:B0-----:R-:W-:-:S04]  /*12bb0*/  @!P2 IADD3 R8, P5, R2, UR39, RZ ;  /* 0x000000270208ac10 */ /* 0x001fc8000ffbe0ff */
[----:B------:R-:W-:Y:S02]  /*12bc0*/  @!P2 IADD3.X R9, R3, UR38, RZ, P5, !PT ;  /* 0x000000260309ac10 */ /* 0x000fe4000affe4ff */
[----:B------:R-:W-:Y:S01]  /*12bd0*/  ISETP.LT.OR P5, PT, R0, 0x1a, !P6 ;  /* 0x0000001a0000780c */ /* 0x000fe200077a1670 */
[----:B------:R-:W-:Y:S02]  /*12be0*/  @!P2 IMAD R13, R234, R17, RZ ;  /* 0x00000011ea0da224 */ /* 0x000fe400078e02ff */
[----:B------:R-:W3:Y:S04]  /*12bf0*/  LDL.LU R234, [R1+0x13c] ;  /* 0x00013c0001ea7983 */ /* 0x000ee80000300800 */
[----:B------:R0:W-:Y:S06]  /*12c00*/  @!P2 STG.E.U8 desc[UR36][R8.64+0x18], R13 ;  /* 0x0000180d0800a986 */ /* 0x0001ec000c101124 */
[----:B------:R-:W-:-:S04]  /*12c10*/  @!P5 IADD3 R14, P6, R2, UR39, RZ ;  /* 0x00000027020edc10 */ /* 0x000fc8000ffde0ff */
[C---:B------:R-:W-:Y:S02]  /*12c20*/  @!P5 IADD3.X R15, R3.reuse, UR38, RZ, P6, !PT ;  /* 0x00000026030fdc10 */ /* 0x040fe4000b7fe4ff */
[----:B0-----:R-:W-:Y:S02]  /*12c30*/  IADD3 R8, P2, R2, UR57, RZ ;  /* 0x0000003902087c10 */ /* 0x001fe4000ff5e0ff */
[----:B------:R-:W-:Y:S02]  /*12c40*/  ISETP.GE.AND P6, PT, R12, 0x181, PT ;  /* 0x000001810c00780c */ /* 0x000fe40003fc6270 */
[----:B------:R-:W-:Y:S02]  /*12c50*/  IADD3.X R9, R3, UR56, RZ, P2, !PT ;  /* 0x0000003803097c10 */ /* 0x000fe400097fe4ff */
[----:B------:R-:W-:Y:S01]  /*12c60*/  ISETP.LT.OR P2, PT, R0, 0x11, !P6 ;  /* 0x000000110000780c */ /* 0x000fe20007741670 */
[----:B-----5:R-:W-:-:S05]  /*12c70*/  @!P5 IMAD R13, R22, R17, RZ ;  /* 0x00000011160dd224 */ /* 0x020fca00078e02ff */
[----:B------:R0:W-:Y:S07]  /*12c80*/  @!P5 STG.E.U8 desc[UR36][R14.64+0x19], R13 ;  /* 0x0000190d0e00d986 */ /* 0x0001ee000c101124 */
[----:B0-----:R-:W-:-:S05]  /*12c90*/  @!P2 IMAD R13, R21, R17, RZ ;  /* 0x00000011150da224 */ /* 0x001fca00078e02ff */
[----:B------:R0:W-:Y:S01]  /*12ca0*/  @!P2 STG.E.U8 desc[UR36][R8.64+0x10], R13 ;  /* 0x0000100d0800a986 */ /* 0x0001e2000c101124 */
[----:B------:R-:W-:Y:S02]  /*12cb0*/  ISETP.LT.OR P2, PT, R0, 0x12, !P6 ;  /* 0x000000120000780c */ /* 0x000fe40007741670 */
[----:B------:R-:W-:-:S11]  /*12cc0*/  ISETP.GE.AND P6, PT, R12, 0x189, PT ;  /* 0x000001890c00780c */ /* 0x000fd60003fc6270 */
[----:B0-----:R-:W-:-:S05]  /*12cd0*/  @!P2 IMAD R13, R20, R17, RZ ;  /* 0x00000011140da224 */ /* 0x001fca00078e02ff */
[----:B------:R0:W-:Y:S02]  /*12ce0*/  @!P2 STG.E.U8 desc[UR36][R8.64+0x11], R13 ;  /* 0x0000110d0800a986 */ /* 0x0001e4000c101124 */
[----:B0-----:R-:W-:-:S04]  /*12cf0*/  IADD3 R13, P2, R2, UR57, RZ ;  /* 0x00000039020d7c10 */ /* 0x001fc8000ff5e0ff */
[----:B------:R-:W-:Y:S02]  /*12d00*/  IADD3.X R22, R3, UR56, RZ, P2, !PT ;  /* 0x0000003803167c10 */ /* 0x000fe400097fe4ff */
[----:B------:R-:W-:-:S13]  /*12d10*/  ISETP.LT.OR P2, PT, R0, 0x11, !P6 ;  /* 0x000000110000780c */ /* 0x000fda0007741670 */
[----:B------:R-:W-:Y:S01]  /*12d20*/  @!P2 IADD3 R20, P5, R8, UR39, RZ ;  /* 0x000000270814ac10 */ /* 0x000fe2000ffbe0ff */
[----:B------:R-:W-:-:S03]  /*12d30*/  @!P2 IMAD R23, R23, R17, RZ ;  /* 0x000000111717a224 */ /* 0x000fc600078e02ff */
[----:B------:R-:W-:-:S05]  /*12d40*/  @!P2 IADD3.X R21, R9, UR38, RZ, P5, !PT ;  /* 0x000000260915ac10 */ /* 0x000fca000affe4ff */
[----:B------:R0:W-:Y:S04]  /*12d50*/  @!P2 STG.E.U8 desc[UR36][R20.64+0x10], R23 ;  /* 0x000010171400a986 */ /* 0x0001e8000c101124 */
[----:B0-----:R-:W4:Y:S01]  /*12d60*/  LDL.LU R20, [R1+0x14c] ;  /* 0x00014c0001147983 */ /* 0x001f220000300800 */
[----:B------:R-:W-:-:S03]  /*12d70*/  ISETP.LT.OR P5, PT, R0, 0x12, !P6 ;  /* 0x000000120000780c */ /* 0x000fc600077a1670 */
[----:B------:R-:W5:Y:S04]  /*12d80*/  LDL.LU R21, [R1+0x154] ;  /* 0x0001540001157983 */ /* 0x000f680000300800 */
[----:B------:R-:W2:Y:S06]  /*12d90*/  LDL.LU R23, [R1+0x134] ;  /* 0x0001340001177983 */ /* 0x000eac0000300800 */
[----:B------:R-:W-:-:S04]  /*12da0*/  @!P5 IADD3 R14, P6, R13, UR39, RZ ;  /* 0x000000270d0edc10 */ /* 0x000fc8000ffde0ff */
[----:B------:R-:W-:Y:S01]  /*12db0*/  @!P5 IADD3.X R15, R22, UR38, RZ, P6, !PT ;  /* 0x00000026160fdc10 */ /* 0x000fe2000b7fe4ff */
[----:B----4-:R-:W-:-:S05]  /*12dc0*/  @!P5 IMAD R20, R20, R17, RZ ;  /* 0x000000111414d224 */ /* 0x010fca00078e02ff */
[----:B------:R0:W-:Y:S04]  /*12dd0*/  @!P5 STG.E.U8 desc[UR36][R14.64+0x11], R20 ;  /* 0x000011140e00d986 */ /* 0x0001e8000c101124 */
[----:B0-----:R-:W4:Y:S01]  /*12de0*/  LDL.LU R15, [R1+0x150] ;  /* 0x00015000010f7983 */ /* 0x001f220000300800 */
[----:B------:R-:W-:-:S04]  /*12df0*/  ISETP.GE.AND P5, PT, R12, 0x181, PT ;  /* 0x000001810c00780c */ /* 0x000fc80003fa6270 */
[----:B------:R-:W-:Y:S02]  /*12e00*/  ISETP.LT.OR P2, PT, R0, 0x19, !P5 ;  /* 0x000000190000780c */ /* 0x000fe40006f41670 */
[----:B------:R-:W-:-:S11]  /*12e10*/  ISETP.GE.AND P6, PT, R12, 0x189, PT ;  /* 0x000001890c00780c */ /* 0x000fd60003fc6270 */
[----:B----4-:R-:W-:-:S05]  /*12e20*/  @!P2 IMAD R14, R15, R17, RZ ;  /* 0x000000110f0ea224 */ /* 0x010fca00078e02ff */
[----:B------:R5:W-:Y:S01]  /*12e30*/  @!P2 STG.E.U8 desc[UR36][R8.64+0x18], R14 ;  /* 0x0000180e0800a986 */ /* 0x000be2000c101124 */
[----:B------:R-:W-:-:S13]  /*12e40*/  ISETP.LT.OR P2, PT, R0, 0x1a, !P5 ;  /* 0x0000001a0000780c */ /* 0x000fda0006f41670 */
[----:B-----5:R-:W-:-:S05]  /*12e50*/  @!P2 IMAD R14, R21, R17, RZ ;  /* 0x00000011150ea224 */ /* 0x020fca00078e02ff */
[----:B------:R0:W-:Y:S01]  /*12e60*/  @!P2 STG.E.U8 desc[UR36][R8.64+0x19], R14 ;  /* 0x0000190e0800a986 */ /* 0x0001e2000c101124 */
[----:B------:R-:W-:-:S13]  /*12e70*/  ISETP.LT.OR P2, PT, R0, 0x19, !P6 ;  /* 0x000000190000780c */ /* 0x000fda0007741670 */
[----:B------:R-:W-:-:S04]  /*12e80*/  @!P2 IADD3 R20, P5, R8, UR39, RZ ;  /* 0x000000270814ac10 */ /* 0x000fc8000ffbe0ff */
[----:B------:R-:W-:Y:S02]  /*12e90*/  @!P2 IADD3.X R21, R9, UR38, RZ, P5, !PT ;  /* 0x000000260915ac10 */ /* 0x000fe4000affe4ff */
[----:B------:R-:W-:-:S13]  /*12ea0*/  ISETP.LT.OR P5, PT, R0, 0x1a, !P6 ;  /* 0x0000001a0000780c */ /* 0x000fda00077a1670 */
[----:B0-----:R-:W-:Y:S02]  /*12eb0*/  @!P5 IADD3 R14, P6, R13, UR39, RZ ;  /* 0x000000270d0edc10 */ /* 0x001fe4000ffde0ff */
[----:B------:R-:W4:Y:S02]  /*12ec0*/  LDL.LU R13, [R1+0x158] ;  /* 0x00015800010d7983 */ /* 0x000f240000300800 */
[----:B------:R-:W-:Y:S02]  /*12ed0*/  @!P5 IADD3.X R15, R22, UR38, RZ, P6, !PT ;  /* 0x00000026160fdc10 */ /* 0x000fe4000b7fe4ff */
[----:B------:R-:W5:Y:S01]  /*12ee0*/  LDL.LU R22, [R1+0x130] ;  /* 0x0001300001167983 */ /* 0x000f620000300800 */
[----:B----4-:R-:W-:-:S05]  /*12ef0*/  @!P2 IMAD R13, R13, R17, RZ ;  /* 0x000000110d0da224 */ /* 0x010fca00078e02ff */
[----:B------:R0:W-:Y:S04]  /*12f00*/  @!P2 STG.E.U8 desc[UR36][R20.64+0x18], R13 ;  /* 0x0000180d1400a986 */ /* 0x0001e8000c101124 */
[----:B0-----:R-:W4:Y:S04]  /*12f10*/  LDL.LU R21, [R1+0x15c] ;  /* 0x00015c0001157983 */ /* 0x001f280000300800 */
[----:B------:R-:W3:Y:S01]  /*12f20*/  LDL.LU R20, [R1+0x100] ;  /* 0x0001000001147983 */ /* 0x000ee20000300800 */
[----:B------:R-:W-:Y:S01]  /*12f30*/  LOP3.LUT P4, RZ, R19, 0x200, RZ, 0xc0, !PT ;  /* 0x0000020013ff7812 */ /* 0x000fe2000788c0ff */
[----:B----4-:R-:W-:-:S02]  /*12f40*/  @!P5 IMAD R13, R21, R17, RZ ;  /* 0x00000011150dd224 */ /* 0x010fc400078e02ff */
[----:B------:R-:W4:Y:S04]  /*12f50*/  LDL.LU R21, [R1+0x104] ;  /* 0x0001040001157983 */ /* 0x000f280000300800 */
[----:B------:R0:W-:Y:S04]  /*12f60*/  @!P5 STG.E.U8 desc[UR36][R14.64+0x19], R13 ;  /* 0x0000190d0e00d986 */ /* 0x0001e8000c101124 */
[----:B0-----:R-:W2:Y:S01]  /*12f70*/  LDL.LU R13, [R1+0x120] ;  /* 0x00012000010d7983 */ /* 0x001ea20000300800 */
[----:B------:R-:W-:-:S03]  /*12f80*/  ISETP.LT.OR P2, PT, R0, 0x21, !P4 ;  /* 0x000000210000780c */ /* 0x000fc60006741670 */
[----:B------:R-:W5:Y:S04]  /*12f90*/  LDL.LU R14, [R1+0x12c] ;  /* 0x00012c00010e7983 */ /* 0x000f680000300800 */
[----:B------:R-:W4:Y:S06]  /*12fa0*/  LDL.LU R15, [R1+0x108] ;  /* 0x00010800010f7983 */ /* 0x000f2c0000300800 */
[----:B--2---:R-:W-:-:S05]  /*12fb0*/  @!P2 IMAD R13, R13, R17, RZ ;  /* 0x000000110d0da224 */ /* 0x004fca00078e02ff */
[----:B------:R0:W-:Y:S04]  /*12fc0*/  @!P2 STG.E.U8 desc[UR36][R6.64+0x20], R13 ;  /* 0x0000200d0600a986 */ /* 0x0001e8000c101124 */
[----:B0-----:R-:W2:Y:S01]  /*12fd0*/  LDL.LU R13, [R1+0x124] ;  /* 0x00012400010d7983 */ /* 0x001ea20000300800 */
[----:B------:R-:W-:-:S13]  /*12fe0*/  ISETP.LT.OR P2, PT, R0, 0x22, !P4 ;  /* 0x000000220000780c */ /* 0x000fda0006741670 */
[----:B--2---:R-:W-:-:S05]  /*12ff0*/  @!P2 IMAD R13, R13, R17, RZ ;  /* 0x000000110d0da224 */ /* 0x004fca00078e02ff */
[----:B------:R0:W-:Y:S04]  /*13000*/  @!P2 STG.E.U8 desc[UR36][R6.64+0x21], R13 ;  /* 0x0000210d0600a986 */ /* 0x0001e8000c101124 */
[----:B0-----:R-:W2:Y:S01]  /*13010*/  LDL.LU R13, [R1+0x128] ;  /* 0x00012800010d7983 */ /* 0x001ea20000300800 */
[C---:B------:R-:W-:Y:S02]  /*13020*/  ISETP.LT.OR P2, PT, R0.reuse, 0x21, !P3 ;  /* 0x000000210000780c */ /* 0x040fe40005f41670 */
[----:B------:R-:W-:Y:S02]  /*13030*/  ISETP.LT.OR P6, PT, R0, 0x22, !P1 ;  /* 0x000000220000780c */ /* 0x000fe40004fc1670 */
[----:B------:R-:W-:-:S04]  /*13040*/  LOP3.LUT R19, R19, 0xfffffeff, RZ, 0xc0, !PT ;  /* 0xfffffeff13137812 */ /* 0x000fc800078ec0ff */
[----:B------:R-:W-:-:S05]  /*13050*/  @P4 LOP3.LUT R19, R19, 0x100, RZ, 0xfc, !PT ;  /* 0x0000010013134812 */ /* 0x000fca00078efcff */
[----:B--2---:R-:W-:-:S05]  /*13060*/  @!P2 IMAD R13, R13, R17, RZ ;  /* 0x000000110d0da224 */ /* 0x004fca00078e02ff */
[----:B------:R5:W-:Y:S01]  /*13070*/  @!P2 STG.E.U8 desc[UR36][R10.64+0x20], R13 ;  /* 0x0000200d0a00a986 */ /* 0x000be2000c101124 */
[----:B------:R-:W-:-:S13]  /*13080*/  ISETP.LT.OR P2, PT, R0, 0x22, !P3 ;  /* 0x000000220000780c */ /* 0x000fda0005f41670 */
[----:B-----5:R-:W-:-:S05]  /*13090*/  @!P2 IMAD R13, R14, R17, RZ ;  /* 0x000000110e0da224 */ /* 0x020fca00078e02ff */
        /* <DEDUP_REMOVED lines=8> */
[----:B0-----:R-:W-:Y:S01]  /*13120*/  @!P2 IMAD R13, R235, R17, RZ ;  /* 0x00000011eb0da224 */ /* 0x001fe200078e02ff */
[C---:B------:R-:W-:Y:S01]  /*13130*/  ISETP.LT.OR P4, PT, R0.reuse, 0x21, !P1 ;  /* 0x000000210000780c */ /* 0x040fe20004f81670 */
[----:B------:R-:W2:Y:S04]  /*13140*/  LDL.LU R235, [R1+0x118] ;  /* 0x0001180001eb7983 */ /* 0x000ea80000300800 */
[----:B------:R3:W-:Y:S01]  /*13150*/  @!P2 STG.E.U8 desc[UR36][R10.64+0x28], R13 ;  /* 0x0000280d0a00a986 */ /* 0x0007e2000c101124 */
[----:B------:R-:W-:-:S13]  /*13160*/  ISETP.LT.OR P2, PT, R0, 0x2a, !P3 ;  /* 0x0000002a0000780c */ /* 0x000fda0005f41670 */
[----:B---3--:R-:W-:Y:S02]  /*13170*/  @!P2 IMAD R13, R234, R17, RZ ;  /* 0x00000011ea0da224 */ /* 0x008fe400078e02ff */
[----:B------:R-:W3:Y:S04]  /*13180*/  LDL.LU R234, [R1+0x11c] ;  /* 0x00011c0001ea7983 */ /* 0x000ee80000300800 */
[----:B------:R0:W-:Y:S01]  /*13190*/  @!P2 STG.E.U8 desc[UR36][R10.64+0x29], R13 ;  /* 0x0000290d0a00a986 */ /* 0x0001e2000c101124 */
[----:B------:R-:W-:-:S04]  /*131a0*/  @!P6 IADD3 R22, P2, R4, UR39, RZ ;  /* 0x000000270416ec10 */ /* 0x000fc8000ff5e0ff */
[----:B------:R-:W-:Y:S02]  /*131b0*/  @!P6 IADD3.X R23, R5, UR38, RZ, P2, !PT ;  /* 0x000000260517ec10 */ /* 0x000fe400097fe4ff */
[----:B------:R-:W-:-:S13]  /*131c0*/  ISETP.LT.OR P2, PT, R0, 0x21, !P0 ;  /* 0x000000210000780c */ /* 0x000fda0004741670 */
[----:B0-----:R-:W-:-:S05]  /*131d0*/  @!P2 IMAD R13, R20, R17, RZ ;  /* 0x00000011140da224 */ /* 0x001fca00078e02ff */
[----:B------:R4:W-:Y:S01]  /*131e0*/  @!P2 STG.E.U8 desc[UR36][R4.64+0x20], R13 ;  /* 0x0000200d0400a986 */ /* 0x0009e2000c101124 */
[----:B------:R-:W-:-:S13]  /*131f0*/  ISETP.LT.OR P2, PT, R0, 0x22, !P0 ;  /* 0x000000220000780c */ /* 0x000fda0004741670 */
[----:B----4-:R-:W-:-:S05]  /*13200*/  @!P2 IMAD R13, R21, R17, RZ ;  /* 0x00000011150da224 */ /* 0x010fca00078e02ff */
[----:B------:R0:W-:Y:S02]  /*13210*/  @!P2 STG.E.U8 desc[UR36][R4.64+0x21], R13 ;  /* 0x0000210d0400a986 */ /* 0x0001e4000c101124 */
[----:B0-----:R-:W-:-:S05]  /*13220*/  @!P4 IMAD R13, R15, R17, RZ ;  /* 0x000000110f0dc224 */ /* 0x001fca00078e02ff */
[----:B------:R0:W-:Y:S04]  /*13230*/  @!P4 STG.E.U8 desc[UR36][R232.64+0x20], R13 ;  /* 0x0000200de800c986 */ /* 0x0001e8000c101124 */
[----:B0-----:R-:W4:Y:S04]  /*13240*/  LDL.LU R13, [R1+0x10c] ;  /* 0x00010c00010d7983 */ /* 0x001f280000300800 */
[----:B------:R-:W5:Y:S04]  /*13250*/  LDL.LU R232, [R1+0x110] ;  /* 0x0001100001e87983 */ /* 0x000f680000300800 */
[----:B------:R-:W2:Y:S01]  /*13260*/  LDL.LU R233, [R1+0x114] ;  /* 0x0001140001e97983 */ /* 0x000ea20000300800 */
[----:B------:R-:W-:-:S13]  /*13270*/  ISETP.LT.OR P2, PT, R0, 0x29, !P1 ;  /* 0x000000290000780c */ /* 0x000fda0004f41670 */
[----:B------:R-:W-:-:S04]  /*13280*/  @!P2 IADD3 R20, P5, R4, UR39, RZ ;  /* 0x000000270414ac10 */ /* 0x000fc8000ffbe0ff */
[----:B------:R-:W-:Y:S01]  /*13290*/  @!P2 IADD3.X R21, R5, UR38, RZ, P5, !PT ;  /* 0x000000260515ac10 */ /* 0x000fe2000affe4ff */
[----:B----4-:R-:W-:-:S05]  /*132a0*/  @!P6 IMAD R13, R13, R17, RZ ;  /* 0x000000110d0de224 */ /* 0x010fca00078e02ff */
[----:B------:R5:W-:Y:S01]  /*132b0*/  @!P6 STG.E.U8 desc[UR36][R22.64+0x21], R13 ;  /* 0x0000210d1600e986 */ /* 0x000be2000c101124 */
[----:B------:R-:W-:-:S13]  /*132c0*/  ISETP.LT.OR P6, PT, R0, 0x29, !P0 ;  /* 0x000000290000780c */ /* 0x000fda00047c1670 */
[----:B-----5:R-:W-:-:S05]  /*132d0*/  @!P6 IMAD R13, R232, R17, RZ ;  /* 0x00000011e80de224 */ /* 0x020fca00078e02ff */
[----:B------:R2:W-:Y:S01]  /*132e0*/  @!P6 STG.E.U8 desc[UR36][R4.64+0x28], R13 ;  /* 0x0000280d0400e986 */ /* 0x0005e2000c101124 */
[----:B------:R-:W-:-:S13]  /*132f0*/  ISETP.LT.OR P6, PT, R0, 0x2a, !P0 ;  /* 0x0000002a0000780c */ /* 0x000fda00047c1670 */
[----:B--2---:R-:W-:-:S05]  /*13300*/  @!P6 IMAD R13, R233, R17, RZ ;  /* 0x00000011e90de224 */ /* 0x004fca00078e02ff */
[----:B------:R0:W-:Y:S02]  /*13310*/  @!P6 STG.E.U8 desc[UR36][R4.64+0x29], R13 ;  /* 0x0000290d0400e986 */ /* 0x0001e4000c101124 */
[----:B0-----:R-:W-:-:S05]  /*13320*/  @!P2 IMAD R13, R235, R17, RZ ;  /* 0x00000011eb0da224 */ /* 0x001fca00078e02ff */
[----:B------:R0:W-:Y:S04]  /*13330*/  @!P2 STG.E.U8 desc[UR36][R20.64+0x28], R13 ;  /* 0x0000280d1400a986 */ /* 0x0001e8000c101124 */
[----:B0-----:R-:W2:Y:S04]  /*13340*/  LDL.LU R20, [R1+0xe0] ;  /* 0x0000e00001147983 */ /* 0x001ea80000300800 */
[----:B------:R-:W4:Y:S01]  /*13350*/  LDL.LU R21, [R1+0xe4] ;  /* 0x0000e40001157983 */ /* 0x000f220000300800 */
[----:B------:R-:W-:-:S03]  /*13360*/  ISETP.LT.OR P5, PT, R0, 0x2a, !P1 ;  /* 0x0000002a0000780c */ /* 0x000fc60004fa1670 */
[----:B------:R-:W5:Y:S04]  /*13370*/  LDL.LU R22, [R1+0xfc] ;  /* 0x0000fc0001167983 */ /* 0x000f680000300800 */
[----:B------:R-:W5:Y:S06]  /*13380*/  LDL.LU R23, [R1+0xc0] ;  /* 0x0000c00001177983 */ /* 0x000f6c0000300800 */
[----:B------:R-:W-:Y:S01]  /*13390*/  @!P5 IADD3 R14, P4, R4, UR39, RZ ;  /* 0x00000027040edc10 */ /* 0x000fe2000ff9e0ff */
[----:B---3--:R-:W-:-:S02]  /*133a0*/  @!P5 IMAD R13, R234, R17, RZ ;  /* 0x00000011ea0dd224 */ /* 0x008fc400078e02ff */
[----:B------:R-:W3:Y:S01]  /*133b0*/  LDL.LU R234, [R1+0xc4] ;  /* 0x0000c40001ea7983 */ /* 0x000ee20000300800 */
[----:B------:R-:W-:-:S03]  /*133c0*/  @!P5 IADD3.X R15, R5, UR38, RZ, P4, !PT ;  /* 0x00000026050fdc10 */ /* 0x000fc6000a7fe4ff */
[----:B------:R-:W3:Y:S04]  /*133d0*/  LDL.LU R235, [R1+0xc8] ;  /* 0x0000c80001eb7983 */ /* 0x000ee80000300800 */
[----:B------:R2:W-:Y:S01]  /*133e0*/  @!P5 STG.E.U8 desc[UR36][R14.64+0x29], R13 ;  /* 0x0000290d0e00d986 */ /* 0x0005e2000c101124 */
[----:B------:R-:W-:-:S04]  /*133f0*/  ISETP.GE.AND P5, PT, R12, 0x101, PT ;  /* 0x000001010c00780c */ /* 0x000fc80003fa6270 */
[----:B------:R-:W-:-:S13]  /*13400*/  ISETP.LT.OR P2, PT, R0, 0x21, !P5 ;  /* 0x000000210000780c */ /* 0x000fda0006f41670 */
[----:B--2---:R-:W-:-:S05]  /*13410*/  @!P2 IMAD R13, R20, R17, RZ ;  /* 0x00000011140da224 */ /* 0x004fca00078e02ff */
[----:B------:R4:W-:Y:S01]  /*13420*/  @!P2 STG.E.U8 desc[UR36][R2.64+0x20], R13 ;  /* 0x0000200d0200a986 */ /* 0x0009e2000c101124 */
[----:B------:R-:W-:-:S13]  /*13430*/  ISETP.LT.OR P2, PT, R0, 0x22, !P5 ;  /* 0x000000220000780c */ /* 0x000fda0006f41670 */
[----:B----4-:R-:W-:-:S05]  /*13440*/  @!P2 IMAD R13, R21, R17, RZ ;  /* 0x00000011150da224 */ /* 0x010fca00078e02ff */
[----:B------:R0:W-:Y:S04]  /*13450*/  @!P2 STG.E.U8 desc[UR36][R2.64+0x21], R13 ;  /* 0x0000210d0200a986 */ /* 0x0001e8000c101124 */
[----:B0-----:R-:W2:Y:S01]  /*13460*/  LDL.LU R13, [R1+0xe8] ;  /* 0x0000e800010d7983 */ /* 0x001ea20000300800 */
[----:B------:R-:W-:-:S13]  /*13470*/  ISETP.LT.OR P4, PT, R0, 0x31, !P1 ;  /* 0x000000310000780c */ /* 0x000fda0004f81670 */
[----:B------:R-:W-:-:S04]  /*13480*/  @!P4 IADD3 R232, P6, R4, UR39, RZ ;  /* 0x0000002704e8cc10 */ /* 0x000fc8000ffde0ff */
[----:B------:R-:W-:Y:S02]  /*13490*/  @!P4 IADD3.X R233, R5, UR38, RZ, P6, !PT ;  /* 0x0000002605e9cc10 */ /* 0x000fe4000b7fe4ff */
[----:B------:R-:W-:-:S04]  /*134a0*/  ISETP.GE.AND P6, PT, R12, 0x109, PT ;  /* 0x000001090c00780c */ /* 0x000fc80003fc6270 */
[----:B------:R-:W-:-:S13]  /*134b0*/  ISETP.LT.OR P2, PT, R0, 0x21, !P6 ;  /* 0x000000210000780c */ /* 0x000fda0007741670 */
[----:B------:R-:W-:-:S04]  /*134c0*/  @!P2 IADD3 R20, P5, R2, UR39, RZ ;  /* 0x000000270214ac10 */ /* 0x000fc8000ffbe0ff */
[----:B------:R-:W-:Y:S01]  /*134d0*/  @!P2 IADD3.X R21, R3, UR38, RZ, P5, !PT ;  /* 0x000000260315ac10 */ /* 0x000fe2000affe4ff */
[----:B--2---:R-:W-:-:S05]  /*134e0*/  @!P2 IMAD R13, R13, R17, RZ ;  /* 0x000000110d0da224 */ /* 0x004fca00078e02ff */
[----:B------:R0:W-:Y:S04]  /*134f0*/  @!P2 STG.E.U8 desc[UR36][R20.64+0x20], R13 ;  /* 0x0000200d1400a986 */ /* 0x0001e8000c101124 */
[----:B0-----:R-:W2:Y:S04]  /*13500*/  LDL.LU R13, [R1+0xec] ;  /* 0x0000ec00010d7983 */ /* 0x001ea80000300800 */
[----:B------:R-:W4:Y:S04]  /*13510*/  LDL.LU R20, [R1+0xf0] ;  /* 0x0000f00001147983 */ /* 0x000f280000300800 */
[----:B------:R-:W5:Y:S01]  /*13520*/  LDL.LU R21, [R1+0xf4] ;  /* 0x0000f40001157983 */ /* 0x000f620000300800 */
[----:B------:R-:W-:-:S13]  /*13530*/  ISETP.LT.OR P5, PT, R0, 0x22, !P6 ;  /* 0x000000220000780c */ /* 0x000fda00077a1670 */
[----:B------:R-:W-:-:S04]  /*13540*/  @!P5 IADD3 R14, P6, R2, UR39, RZ ;  /* 0x00000027020edc10 */ /* 0x000fc8000ffde0ff */
[----:B------:R-:W-:Y:S01]  /*13550*/  @!P5 IADD3.X R15, R3, UR38, RZ, P6, !PT ;  /* 0x00000026030fdc10 */ /* 0x000fe2000b7fe4ff */
[----:B--2---:R-:W-:-:S05]  /*13560*/  @!P5 IMAD R13, R13, R17, RZ ;  /* 0x000000110d0dd224 */ /* 0x004fca00078e02ff */
[----:B------:R4:W-:Y:S01]  /*13570*/  @!P5 STG.E.U8 desc[UR36][R14.64+0x21], R13 ;  /* 0x0000210d0e00d986 */ /* 0x0009e2000c101124 */
[----:B------:R-:W-:-:S04]  /*13580*/  ISETP.GE.AND P5, PT, R12, 0x101, PT ;  /* 0x000001010c00780c */ /* 0x000fc80003fa6270 */
[----:B------:R-:W-:-:S13]  /*13590*/  ISETP.LT.OR P2, PT, R0, 0x29, !P5 ;  /* 0x000000290000780c */ /* 0x000fda0006f41670 */
[----:B----4-:R-:W-:-:S05]  /*135a0*/  @!P2 IMAD R13, R20, R17, RZ ;  /* 0x00000011140da224 */ /* 0x010fca00078e02ff */
[----:B------:R5:W-:Y:S01]  /*135b0*/  @!P2 STG.E.U8 desc[UR36][R2.64+0x28], R13 ;  /* 0x0000280d0200a986 */ /* 0x000be2000c101124 */
[----:B------:R-:W-:-:S13]  /*135c0*/  ISETP.LT.OR P2, PT, R0, 0x2a, !P5 ;  /* 0x0000002a0000780c */ /* 0x000fda0006f41670 */
[----:B-----5:R-:W-:-:S05]  /*135d0*/  @!P2 IMAD R13, R21, R17, RZ ;  /* 0x00000011150da224 */ /* 0x020fca00078e02ff */
[----:B------:R0:W-:Y:S04]  /*135e0*/  @!P2 STG.E.U8 desc[UR36][R2.64+0x29], R13 ;  /* 0x0000290d0200a986 */ /* 0x0001e8000c101124 */
[----:B0-----:R-:W2:Y:S01]  /*135f0*/  LDL.LU R13, [R1+0xf8] ;  /* 0x0000f800010d7983 */ /* 0x001ea20000300800 */
[----:B------:R-:W-:-:S04]  /*13600*/  ISETP.GE.AND P6, PT, R12, 0x109, PT ;  /* 0x000001090c00780c */ /* 0x000fc80003fc6270 */
[----:B------:R-:W-:-:S13]  /*13610*/  ISETP.LT.OR P2, PT, R0, 0x29, !P6 ;  /* 0x000000290000780c */ /* 0x000fda0007741670 */
[----:B------:R-:W-:-:S04]  /*13620*/  @!P2 IADD3 R20, P5, R2, UR39, RZ ;  /* 0x000000270214ac10 */ /* 0x000fc8000ffbe0ff */
[----:B------:R-:W-:Y:S02]  /*13630*/  @!P2 IADD3.X R21, R3, UR38, RZ, P5, !PT ;  /* 0x000000260315ac10 */ /* 0x000fe4000affe4ff */
[----:B------:R-:W-:-:S13]  /*13640*/  ISETP.LT.OR P5, PT, R0, 0x2a, !P6 ;  /* 0x0000002a0000780c */ /* 0x000fda00077a1670 */
[----:B------:R-:W-:-:S04]  /*13650*/  @!P5 IADD3 R14, P6, R2, UR39, RZ ;  /* 0x00000027020edc10 */ /* 0x000fc8000ffde0ff */
[----:B------:R-:W-:Y:S02]  /*13660*/  @!P5 IADD3.X R15, R3, UR38, RZ, P6, !PT ;  /* 0x00000026030fdc10 */ /* 0x000fe4000b7fe4ff */
[----:B------:R-:W-:Y:S01]  /*13670*/  ISETP.GE.AND P6, PT, R12, 0x181, PT ;  /* 0x000001810c00780c */ /* 0x000fe20003fc6270 */
[----:B--2---:R-:W-:-:S05]  /*13680*/  @!P2 IMAD R13, R13, R17, RZ ;  /* 0x000000110d0da224 */ /* 0x004fca00078e02ff */
[----:B------:R0:W-:Y:S01]  /*13690*/  @!P2 STG.E.U8 desc[UR36][R20.64+0x28], R13 ;  /* 0x0000280d1400a986 */ /* 0x0001e2000c101124 */
[----:B------:R-:W-:Y:S01]  /*136a0*/  ISETP.LT.OR P2, PT, R0, 0x21, !P6 ;  /* 0x000000210000780c */ /* 0x000fe20007741670 */
[----:B0-----:R-:W-:-:S05]  /*136b0*/  @!P5 IMAD R13, R22, R17, RZ ;  /* 0x00000011160dd224 */ /* 0x001fca00078e02ff */
[----:B------:R0:W-:Y:S07]  /*136c0*/  @!P5 STG.E.U8 desc[UR36][R14.64+0x29], R13 ;  /* 0x0000290d0e00d986 */ /* 0x0001ee000c101124 */
[----:B0-----:R-:W-:-:S05]  /*136d0*/  @!P2 IMAD R13, R23, R17, RZ ;  /* 0x00000011170da224 */ /* 0x001fca00078e02ff */
[----:B------:R3:W-:Y:S01]  /*136e0*/  @!P2 STG.E.U8 desc[UR36][R8.64+0x20], R13 ;  /* 0x0000200d0800a986 */ /* 0x0007e2000c101124 */
[----:B------:R-:W-:-:S13]  /*136f0*/  ISETP.LT.OR P2, PT, R0, 0x22, !P6 ;  /* 0x000000220000780c */ /* 0x000fda0007741670 */
[----:B---3--:R-:W-:-:S05]  /*13700*/  @!P2 IMAD R13, R234, R17, RZ ;  /* 0x00000011ea0da224 */ /* 0x008fca00078e02ff */
[----:B------:R0:W-:Y:S01]  /*13710*/  @!P2 STG.E.U8 desc[UR36][R8.64+0x21], R13 ;  /* 0x0000210d0800a986 */ /* 0x0001e2000c101124 */
[----:B------:R-:W-:Y:S02]  /*13720*/  ISETP.GE.AND P6, PT, R12, 0x189, PT ;  /* 0x000001890c00780c */ /* 0x000fe40003fc6270 */
[----:B0-----:R-:W-:-:S04]  /*13730*/  IADD3 R13, P2, R2, UR57, RZ ;  /* 0x00000039020d7c10 */ /* 0x001fc8000ff5e0ff */
[----:B------:R-:W-:Y:S02]  /*13740*/  IADD3.X R23, R3, UR56, RZ, P2, !PT ;  /* 0x0000003803177c10 */ /* 0x000fe400097fe4ff */
[----:B------:R-:W-:-:S04]  /*13750*/  IADD3 R22, P2, R2, UR57, RZ ;  /* 0x0000003902167c10 */ /* 0x000fc8000ff5e0ff */
[----:B------:R-:W-:Y:S02]  /*13760*/  IADD3.X R234, R3, UR56, RZ, P2, !PT ;  /* 0x0000003803ea7c10 */ /* 0x000fe400097fe4ff */
[----:B------:R-:W-:-:S13]  /*13770*/  ISETP.LT.OR P2, PT, R0, 0x21, !P6 ;  /* 0x000000210000780c */ /* 0x000fda0007741670 */
[----:B------:R-:W-:Y:S01]  /*13780*/  @!P2 IADD3 R20, P5, R13, UR39, RZ ;  /* 0x000000270d14ac10 */ /* 0x000fe2000ffbe0ff */
[----:B------:R-:W-:-:S03]  /*13790*/  @!P2 IMAD R235, R235, R17, RZ ;  /* 0x00000011ebeba224 */ /* 0x000fc600078e02ff */
[----:B------:R-:W-:-:S05]  /*137a0*/  @!P2 IADD3.X R21, R23, UR38, RZ, P5, !PT ;  /* 0x000000261715ac10 */ /* 0x000fca000affe4ff */
[----:B------:R0:W-:Y:S04]  /*137b0*/  @!P2 STG.E.U8 desc[UR36][R20.64+0x20], R235 ;  /* 0x000020eb1400a986 */ /* 0x0001e8000c101124 */
[----:B0-----:R-:W2:Y:S01]  /*137c0*/  LDL.LU R20, [R1+0xcc] ;  /* 0x0000cc0001147983 */ /* 0x001ea20000300800 */
[----:B------:R-:W-:-:S03]  /*137d0*/  ISETP.LT.OR P5, PT, R0, 0x22, !P6 ;  /* 0x000000220000780c */ /* 0x000fc600077a1670 */
[----:B------:R-:W3:Y:S04]  /*137e0*/  LDL.LU R21, [R1+0xd4] ;  /* 0x0000d40001157983 */ /* 0x000ee80000300800 */
[----:B------:R-:W4:Y:S06]  /*137f0*/  LDL.LU R235, [R1+0xbc] ;  /* 0x0000bc0001eb7983 */ /* 0x000f2c0000300800 */
[----:B------:R-:W-:-:S04]  /*13800*/  @!P5 IADD3 R14, P6, R22, UR39, RZ ;  /* 0x00000027160edc10 */ /* 0x000fc8000ffde0ff */
[----:B------:R-:W-:Y:S01]  /*13810*/  @!P5 IADD3.X R15, R234, UR38, RZ, P6, !PT ;  /* 0x00000026ea0fdc10 */ /* 0x000fe2000b7fe4ff */
[----:B--2---:R-:W-:-:S05]  /*13820*/  @!P5 IMAD R20, R20, R17, RZ ;  /* 0x000000111414d224 */ /* 0x004fca00078e02ff */
[----:B------:R0:W-:Y:S04]  /*13830*/  @!P5 STG.E.U8 desc[UR36][R14.64+0x21], R20 ;  /* 0x000021140e00d986 */ /* 0x0001e8000c101124 */
[----:B0-----:R-:W2:Y:S01]  /*13840*/  LDL.LU R15, [R1+0xd0] ;  /* 0x0000d000010f7983 */ /* 0x001ea20000300800 */
[----:B------:R-:W-:-:S04]  /*13850*/  ISETP.GE.AND P5, PT, R12, 0x181, PT ;  /* 0x000001810c00780c */ /* 0x000fc80003fa6270 */
[----:B------:R-:W-:Y:S02]  /*13860*/  ISETP.LT.OR P2, PT, R0, 0x29, !P5 ;  /* 0x000000290000780c */ /* 0x000fe40006f41670 */
[----:B------:R-:W-:-:S11]  /*13870*/  ISETP.GE.AND P6, PT, R12, 0x189, PT ;  /* 0x000001890c00780c */ /* 0x000fd60003fc6270 */
[----:B--2---:R-:W-:-:S05]  /*13880*/  @!P2 IMAD R14, R15, R17, RZ ;  /* 0x000000110f0ea224 */ /* 0x004fca00078e02ff */
[----:B------:R3:W-:Y:S01]  /*13890*/  @!P2 STG.E.U8 desc[UR36][R8.64+0x28], R14 ;  /* 0x0000280e0800a986 */ /* 0x0007e2000c101124 */
[----:B------:R-:W-:-:S13]  /*138a0*/  ISETP.LT.OR P2, PT, R0, 0x2a, !P5 ;  /* 0x0000002a0000780c */ /* 0x000fda0006f41670 */
[----:B---3--:R-:W-:-:S05]  /*138b0*/  @!P2 IMAD R14, R21, R17, RZ ;  /* 0x00000011150ea224 */ /* 0x008fca00078e02ff */
[----:B------:R0:W-:Y:S01]  /*138c0*/  @!P2 STG.E.U8 desc[UR36][R8.64+0x29], R14 ;  /* 0x0000290e0800a986 */ /* 0x0001e2000c101124 */
[----:B------:R-:W-:-:S13]  /*138d0*/  ISETP.LT.OR P2, PT, R0, 0x29, !P6 ;  /* 0x000000290000780c */ /* 0x000fda0007741670 */
[----:B------:R-:W-:Y:S02]  /*138e0*/  @!P2 IADD3 R20, P5, R13, UR39, RZ ;  /* 0x000000270d14ac10 */ /* 0x000fe4000ffbe0ff */
[----:B------:R-:W2:Y:S02]  /*138f0*/  LDL.LU R13, [R1+0xd8] ;  /* 0x0000d800010d7983 */ /* 0x000ea40000300800 */
[----:B------:R-:W-:Y:S02]  /*13900*/  @!P2 IADD3.X R21, R23, UR38, RZ, P5, !PT ;  /* 0x000000261715ac10 */ /* 0x000fe4000affe4ff */
[----:B------:R-:W-:Y:S01]  /*13910*/  ISETP.LT.OR P5, PT, R0, 0x2a, !P6 ;  /* 0x0000002a0000780c */ /* 0x000fe200077a1670 */
[----:B------:R-:W3:-:S12]  /*13920*/  LDL.LU R23, [R1+0xb8] ;  /* 0x0000b80001177983 */ /* 0x000ed80000300800 */
[----:B0-----:R-:W-:Y:S02]  /*13930*/  @!P5 IADD3 R14, P6, R22, UR39, RZ ;  /* 0x00000027160edc10 */ /* 0x001fe4000ffde0ff */
[----:B------:R-:W5:Y:S02]  /*13940*/  LDL.LU R22, [R1+0xb4] ;  /* 0x0000b40001167983 */ /* 0x000f640000300800 */
[----:B------:R-:W-:Y:S02]  /*13950*/  @!P5 IADD3.X R15, R234, UR38, RZ, P6, !PT ;  /* 0x00000026ea0fdc10 */ /* 0x000fe4000b7fe4ff */
[----:B------:R-:W4:Y:S01]  /*13960*/  LDL.LU R234, [R1+0xb0] ;  /* 0x0000b00001ea7983 */ /* 0x000f220000300800 */
[----:B--2---:R-:W-:-:S05]  /*13970*/  @!P2 IMAD R13, R13, R17, RZ ;  /* 0x000000110d0da224 */ /* 0x004fca00078e02ff */
[----:B------:R0:W-:Y:S04]  /*13980*/  @!P2 STG.E.U8 desc[UR36][R20.64+0x28], R13 ;  /* 0x0000280d1400a986 */ /* 0x0001e8000c101124 */
[----:B0-----:R-:W2:Y:S04]  /*13990*/  LDL.LU R21, [R1+0xdc] ;  /* 0x0000dc0001157983 */ /* 0x001ea80000300800 */
[----:B------:R-:W3:Y:S01]  /*139a0*/  LDL.LU R20, [R1+0x80] ;  /* 0x0000800001147983 */ /* 0x000ee20000300800 */
[----:B------:R-:W-:Y:S01]  /*139b0*/  LOP3.LUT P4, RZ, R19, 0x100, RZ, 0xc0, !PT ;  /* 0x0000010013ff7812 */ /* 0x000fe2000788c0ff */
[----:B--2---:R-:W-:-:S02]  /*139c0*/  @!P5 IMAD R13, R21, R17, RZ ;  /* 0x00000011150dd224 */ /* 0x004fc400078e02ff */
[----:B------:R-:W2:Y:S04]  /*139d0*/  LDL.LU R21, [R1+0x84] ;  /* 0x0000840001157983 */ /* 0x000ea80000300800 */
[----:B------:R0:W-:Y:S04]  /*139e0*/  @!P5 STG.E.U8 desc[UR36][R14.64+0x29], R13 ;  /* 0x0000290d0e00d986 */ /* 0x0001e8000c101124 */
[----:B0-----:R-:W5:Y:S01]  /*139f0*/  LDL.LU R13, [R1+0xa0] ;  /* 0x0000a000010d7983 */ /* 0x001f620000300800 */
[----:B------:R-:W-:-:S03]  /*13a00*/  ISETP.LT.OR P2, PT, R0, 0x31, !P4 ;  /* 0x000000310000780c */ /* 0x000fc60006741670 */
[----:B------:R-:W4:Y:S04]  /*13a10*/  LDL.LU R14, [R1+0xac] ;  /* 0x0000ac00010e7983 */ /* 0x000f280000300800 */
[----:B------:R-:W2:Y:S06]  /*13a20*/  LDL.LU R15, [R1+0x88] ;  /* 0x00008800010f7983 */ /* 0x000eac0000300800 */
[----:B-----5:R-:W-:-:S05]  /*13a30*/  @!P2 IMAD R13, R13, R17, RZ ;  /* 0x000000110d0da224 */ /* 0x020fca00078e02ff */
[----:B------:R0:W-:Y:S04]  /*13a40*/  @!P2 STG.E.U8 desc[UR36][R6.64+0x30], R13 ;  /* 0x0000300d0600a986 */ /* 0x0001e8000c101124 */
[----:B0-----:R-:W5:Y:S01]  /*13a50*/  LDL.LU R13, [R1+0xa4] ;  /* 0x0000a400010d7983 */ /* 0x001f620000300800 */
[----:B------:R-:W-:-:S13]  /*13a60*/  ISETP.LT.OR P2, PT, R0, 0x32, !P4 ;  /* 0x000000320000780c */ /* 0x000fda0006741670 */
[----:B-----5:R-:W-:-:S05]  /*13a70*/  @!P2 IMAD R13, R13, R17, RZ ;  /* 0x000000110d0da224 */ /* 0x020fca00078e02ff */
[----:B------:R0:W-:Y:S04]  /*13a80*/  @!P2 STG.E.U8 desc[UR36][R6.64+0x31], R13 ;  /* 0x0000310d0600a986 */ /* 0x0001e8000c101124 */
[----:B0-----:R-:W5:Y:S01]  /*13a90*/  LDL.LU R13, [R1+0xa8] ;  /* 0x0000a800010d7983 */ /* 0x001f620000300800 */
[C---:B------:R-:W-:Y:S02]  /*13aa0*/  ISETP.LT.OR P2, PT, R0.reuse, 0x31, !P3 ;  /* 0x000000310000780c */ /* 0x040fe40005f41670 */
[----:B------:R-:W-:Y:S02]  /*13ab0*/  ISETP.LT.OR P6, PT, R0, 0x32, !P1 ;  /* 0x000000320000780c */ /* 0x000fe40004fc1670 */
[----:B------:R-:W-:-:S04]  /*13ac0*/  LOP3.LUT R19, R19, 0xffffff7f, RZ, 0xc0, !PT ;  /* 0xffffff7f13137812 */ /* 0x000fc800078ec0ff */
[----:B------:R-:W-:-:S05]  /*13ad0*/  @P4 LOP3.LUT R19, R19, 0x80, RZ, 0xfc, !PT ;  /* 0x0000008013134812 */ /* 0x000fca00078efcff */
[----:B-----5:R-:W-:-:S05]  /*13ae0*/  @!P2 IMAD R13, R13, R17, RZ ;  /* 0x000000110d0da224 */ /* 0x020fca00078e02ff */
[----:B------:R4:W-:Y:S01]  /*13af0*/  @!P2 STG.E.U8 desc[UR36][R10.64+0x30], R13 ;  /* 0x0000300d0a00a986 */ /* 0x0009e2000c101124 */
[----:B------:R-:W-:-:S13]  /*13b00*/  ISETP.LT.OR P2, PT, R0, 0x32, !P3 ;  /* 0x000000320000780c */ /* 0x000fda0005f41670 */
[----:B----4-:R-:W-:-:S05]  /*13b10*/  @!P2 IMAD R13, R14, R17, RZ ;  /* 0x000000110e0da224 */ /* 0x010fca00078e02ff */
[----:B------:R0:W-:Y:S01]  /*13b20*/  @!P2 STG.E.U8 desc[UR36][R10.64+0x31], R13 ;  /* 0x0000310d0a00a986 */ /* 0x0001e2000c101124 */
[----:B------:R-:W-:-:S13]  /*13b30*/  ISETP.LT.OR P2, PT, R0, 0x39, !P4 ;  /* 0x000000390000780c */ /* 0x000fda0006741670 */
[----:B0-----:R-:W-:Y:S02]  /*13b40*/  @!P2 IMAD R13, R234, R17, RZ ;  /* 0x00000011ea0da224 */ /* 0x001fe400078e02ff */
[----:B------:R-:W4:Y:S04]  /*13b50*/  LDL.LU R234, [R1+0x98] ;  /* 0x0000980001ea7983 */ /* 0x000f280000300800 */
[----:B------:R0:W-:Y:S01]  /*13b60*/  @!P2 STG.E.U8 desc[UR36][R6.64+0x38], R13 ;  /* 0x0000380d0600a986 */ /* 0x0001e2000c101124 */
[----:B------:R-:W-:-:S13]  /*13b70*/  ISETP.LT.OR P2, PT, R0, 0x3a, !P4 ;  /* 0x0000003a0000780c */ /* 0x000fda0006741670 */
[----:B0-----:R-:W-:-:S05]  /*13b80*/  @!P2 IMAD R13, R22, R17, RZ ;  /* 0x00000011160da224 */ /* 0x001fca00078e02ff */
[----:B------:R3:W-:Y:S01]  /*13b90*/  @!P2 STG.E.U8 desc[UR36][R6.64+0x39], R13 ;  /* 0x0000390d0600a986 */ /* 0x0007e2000c101124 */
[----:B------:R-:W-:-:S13]  /*13ba0*/  ISETP.LT.OR P2, PT, R0, 0x39, !P3 ;  /* 0x000000390000780c */ /* 0x000fda0005f41670 */
[----:B---3--:R-:W-:-:S05]  /*13bb0*/  @!P2 IMAD R13, R23, R17, RZ ;  /* 0x00000011170da224 */ /* 0x008fca00078e02ff */
[----:B------:R0:W-:Y:S01]  /*13bc0*/  @!P2 STG.E.U8 desc[UR36][R10.64+0x38], R13 ;  /* 0x0000380d0a00a986 */ /* 0x0001e2000c101124 */
[----:B------:R-:W-:-:S13]  /*13bd0*/  ISETP.LT.OR P2, PT, R0, 0x3a, !P3 ;  /* 0x0000003a0000780c */ /* 0x000fda0005f41670 */
[----:B0-----:R-:W-:Y:S01]  /*13be0*/  @!P2 IMAD R13, R235, R17, RZ ;  /* 0x00000011eb0da224 */ /* 0x001fe200078e02ff */
[----:B------:R-:W-:Y:S01]  /*13bf0*/  ISETP.LT.OR P4, PT, R0, 0x31, !P1 ;  /* 0x000000310000780c */ /* 0x000fe20004f81670 */
        /* <DEDUP_REMOVED lines=8> */
[----:B--2---:R-:W-:-:S05]  /*13c80*/  @!P2 IMAD R13, R21, R17, RZ ;  /* 0x00000011150da224 */ /* 0x004fca00078e02ff */
[----:B------:R0:W-:Y:S02]  /*13c90*/  @!P2 STG.E.U8 desc[UR36][R4.64+0x31], R13 ;  /* 0x0000310d0400a986 */ /* 0x0001e4000c101124 */
[----:B0-----:R-:W-:-:S05]  /*13ca0*/  @!P4 IMAD R13, R15, R17, RZ ;  /* 0x000000110f0dc224 */ /* 0x001fca00078e02ff */
[----:B------:R0:W-:Y:S04]  /*13cb0*/  @!P4 STG.E.U8 desc[UR36][R232.64+0x30], R13 ;  /* 0x0000300de800c986 */ /* 0x0001e8000c101124 */
[----:B0-----:R-:W2:Y:S04]  /*13cc0*/  LDL.LU R13, [R1+0x8c] ;  /* 0x00008c00010d7983 */ /* 0x001ea80000300800 */
[----:B------:R-:W5:Y:S04]  /*13cd0*/  LDL.LU R232, [R1+0x90] ;  /* 0x0000900001e87983 */ /* 0x000f680000300800 */
[----:B------:R-:W4:Y:S01]  /*13ce0*/  LDL.LU R233, [R1+0x94] ;  /* 0x0000940001e97983 */ /* 0x000f220000300800 */
[----:B------:R-:W-:-:S13]  /*13cf0*/  ISETP.LT.OR P2, PT, R0, 0x39, !P1 ;  /* 0x000000390000780c */ /* 0x000fda0004f41670 */
[----:B------:R-:W-:-:S04]  /*13d00*/  @!P2 IADD3 R20, P5, R4, UR39, RZ ;  /* 0x000000270414ac10 */ /* 0x000fc8000ffbe0ff */
[----:B------:R-:W-:Y:S01]  /*13d10*/  @!P2 IADD3.X R21, R5, UR38, RZ, P5, !PT ;  /* 0x000000260515ac10 */ /* 0x000fe2000affe4ff */
[----:B--2---:R-:W-:-:S05]  /*13d20*/  @!P6 IMAD R13, R13, R17, RZ ;  /* 0x000000110d0de224 */ /* 0x004fca00078e02ff */
[----:B------:R5:W-:Y:S01]  /*13d30*/  @!P6 STG.E.U8 desc[UR36][R22.64+0x31], R13 ;  /* 0x0000310d1600e986 */ /* 0x000be2000c101124 */
[----:B------:R-:W-:-:S13]  /*13d40*/  ISETP.LT.OR P6, PT, R0, 0x39, !P0 ;  /* 0x000000390000780c */ /* 0x000fda00047c1670 */
[----:B-----5:R-:W-:-:S05]  /*13d50*/  @!P6 IMAD R13, R232, R17, RZ ;  /* 0x00000011e80de224 */ /* 0x020fca00078e02ff */
[----:B------:R4:W-:Y:S01]  /*13d60*/  @!P6 STG.E.U8 desc[UR36][R4.64+0x38], R13 ;  /* 0x0000380d0400e986 */ /* 0x0009e2000c101124 */
[----:B------:R-:W-:-:S13]  /*13d70*/  ISETP.LT.OR P6, PT, R0, 0x3a, !P0 ;  /* 0x0000003a0000780c */ /* 0x000fda00047c1670 */
[----:B----4-:R-:W-:-:S05]  /*13d80*/  @!P6 IMAD R13, R233, R17, RZ ;  /* 0x00000011e90de224 */ /* 0x010fca00078e02ff */
[----:B------:R0:W-:Y:S02]  /*13d90*/  @!P6 STG.E.U8 desc[UR36][R4.64+0x39], R13 ;  /* 0x0000390d0400e986 */ /* 0x0001e4000c101124 */
[----:B0-----:R-:W-:-:S05]  /*13da0*/  @!P2 IMAD R13, R234, R17, RZ ;  /* 0x00000011ea0da224 */ /* 0x001fca00078e02ff */
[----:B------:R0:W-:Y:S04]  /*13db0*/  @!P2 STG.E.U8 desc[UR36][R20.64+0x38], R13 ;  /* 0x0000380d1400a986 */ /* 0x0001e8000c101124 */
[----:B0-----:R-:W2:Y:S04]  /*13dc0*/  LDL.LU R20, [R1+0x60] ;  /* 0x0000600001147983 */ /* 0x001ea80000300800 */
[----:B------:R-:W4:Y:S01]  /*13dd0*/  LDL.LU R21, [R1+0x64] ;  /* 0x0000640001157983 */ /* 0x000f220000300800 */
[----:B------:R-:W-:-:S03]  /*13de0*/  ISETP.LT.OR P5, PT, R0, 0x3a, !P1 ;  /* 0x0000003a0000780c */ /* 0x000fc60004fa1670 */
[----:B------:R-:W5:Y:S04]  /*13df0*/  LDL.LU R22, [R1+0x7c] ;  /* 0x00007c0001167983 */ /* 0x000f680000300800 */
[----:B------:R-:W5:Y:S04]  /*13e00*/  LDL.LU R23, [R1+0x40] ;  /* 0x0000400001177983 */ /* 0x000f680000300800 */
[----:B------:R-:W5:Y:S02]  /*13e10*/  LDL.LU R234, [R1+0x44] ;  /* 0x0000440001ea7983 */ /* 0x000f640000300800 */
[----:B------:R-:W-:Y:S01]  /*13e20*/  @!P5 IADD3 R14, P4, R4, UR39, RZ ;  /* 0x00000027040edc10 */ /* 0x000fe2000ff9e0ff */
[----:B---3--:R-:W-:-:S02]  /*13e30*/  @!P5 IMAD R13, R235, R17, RZ ;  /* 0x00000011eb0dd224 */ /* 0x008fc400078e02ff */
[----:B------:R-:W3:Y:S01]  /*13e40*/  LDL.LU R235, [R1+0x48] ;  /* 0x0000480001eb7983 */ /* 0x000ee20000300800 */
[----:B------:R-:W-:-:S05]  /*13e50*/  @!P5 IADD3.X R15, R5, UR38, RZ, P4, !PT ;  /* 0x00000026050fdc10 */ /* 0x000fca000a7fe4ff */
        /* <DEDUP_REMOVED lines=50> */
[----:B0-----:R-:W-:-:S05]  /*14180*/  @!P2 IMAD R13, R234, R17, RZ ;  /* 0x00000011ea0da224 */ /* 0x001fca00078e02ff */
        /* <DEDUP_REMOVED lines=8> */
[----:B---3--:R-:W-:-:S03]  /*14210*/  @!P2 IMAD R235, R235, R17, RZ ;  /* 0x00000011ebeba224 */ /* 0x008fc600078e02ff */
        /* <DEDUP_REMOVED lines=23> */
[----:B------:R-:W3:Y:S01]  /*14390*/  LDL.LU R23, [R1+0x5c] ;  /* 0x00005c0001177983 */ /* 0x000ee20000300800 */
[----:B------:R-:W-:-:S13]  /*143a0*/  ISETP.LT.OR P5, PT, R0, 0x3a, !P6 ;  /* 0x0000003a0000780c */ /* 0x000fda00077a1670 */
[----:B0-----:R-:W-:-:S04]  /*143b0*/  @!P5 IADD3 R14, P6, R22, UR39, RZ ;  /* 0x00000027160edc10 */ /* 0x001fc8000ffde0ff */
[----:B------:R-:W-:Y:S02]  /*143c0*/  @!P5 IADD3.X R15, R234, UR38, RZ, P6, !PT ;  /* 0x00000026ea0fdc10 */ /* 0x000fe4000b7fe4ff */
[----:B------:R-:W5:Y:S01]  /*143d0*/  LDL.LU R234, [R1+0x38] ;  /* 0x0000380001ea7983 */ /* 0x000f620000300800 */
[----:B--2---:R-:W-:-:S05]  /*143e0*/  @!P2 IMAD R13, R13, R17, RZ ;  /* 0x000000110d0da224 */ /* 0x004fca00078e02ff */
[----:B------:R3:W-:Y:S02]  /*143f0*/  @!P2 STG.E.U8 desc[UR36][R20.64+0x38], R13 ;  /* 0x0000380d1400a986 */ /* 0x0007e4000c101124 */
[----:B---3--:R-:W-:Y:S02]  /*14400*/  @!P5 IMAD R13, R23, R17, RZ ;  /* 0x00000011170dd224 */ /* 0x008fe400078e02ff */
[----:B------:R-:W2:Y:S04]  /*14410*/  LDL.LU R20, [R1+0x34] ;  /* 0x0000340001147983 */ /* 0x000ea80000300800 */
[----:B------:R-:W3:Y:S04]  /*14420*/  LDL.LU R22, [R1] ;  /* 0x0000000001167983 */ /* 0x000ee80000300800 */
[----:B------:R-:W3:Y:S04]  /*14430*/  LDL.LU R23, [R1+0x4] ;  /* 0x0000040001177983 */ /* 0x000ee80000300800 */
[----:B------:R-:W3:Y:S04]  /*14440*/  LDL.LU R21, [R1+0x8] ;  /* 0x0000080001157983 */ /* 0x000ee80000300800 */
[----:B------:R0:W-:Y:S04]  /*14450*/  @!P5 STG.E.U8 desc[UR36][R14.64+0x39], R13 ;  /* 0x0000390d0e00d986 */ /* 0x0001e8000c101124 */
[----:B0-----:R-:W4:Y:S01]  /*14460*/  LDL.LU R13, [R1+0x20] ;  /* 0x00002000010d7983 */ /* 0x001f220000300800 */
[----:B------:R-:W-:-:S03]  /*14470*/  LOP3.LUT P4, RZ, R19, 0x80, RZ, 0xc0, !PT ;  /* 0x0000008013ff7812 */ /* 0x000fc6000788c0ff */
[----:B------:R-:W5:Y:S01]  /*14480*/  LDL.LU R14, [R1+0x2c] ;  /* 0x00002c00010e7983 */ /* 0x000f620000300800 */
[----:B------:R-:W-:-:S03]  /*14490*/  ISETP.LT.OR P2, PT, R0, 0x41, !P4 ;  /* 0x000000410000780c */ /* 0x000fc60006741670 */
[----:B------:R-:W2:Y:S10]  /*144a0*/  LDL.LU R15, [R1+0x30] ;  /* 0x00003000010f7983 */ /* 0x000eb40000300800 */
[----:B----4-:R-:W-:-:S05]  /*144b0*/  @!P2 IMAD R13, R13, R17, RZ ;  /* 0x000000110d0da224 */ /* 0x010fca00078e02ff */
[----:B------:R0:W-:Y:S04]  /*144c0*/  @!P2 STG.E.U8 desc[UR36][R6.64+0x40], R13 ;  /* 0x0000400d0600a986 */ /* 0x0001e8000c101124 */
[----:B0-----:R-:W4:Y:S01]  /*144d0*/  LDL.LU R13, [R1+0x24] ;  /* 0x00002400010d7983 */ /* 0x001f220000300800 */
[----:B------:R-:W-:-:S13]  /*144e0*/  ISETP.LT.OR P2, PT, R0, 0x42, !P4 ;  /* 0x000000420000780c */ /* 0x000fda0006741670 */
[----:B----4-:R-:W-:-:S05]  /*144f0*/  @!P2 IMAD R13, R13, R17, RZ ;  /* 0x000000110d0da224 */ /* 0x010fca00078e02ff */
[----:B------:R0:W-:Y:S04]  /*14500*/  @!P2 STG.E.U8 desc[UR36][R6.64+0x41], R13 ;  /* 0x0000410d0600a986 */ /* 0x0001e8000c101124 */
[----:B0-----:R-:W4:Y:S01]  /*14510*/  LDL.LU R13, [R1+0x28] ;  /* 0x00002800010d7983 */ /* 0x001f220000300800 */
[C---:B------:R-:W-:Y:S02]  /*14520*/  ISETP.LT.OR P2, PT, R0.reuse, 0x41, !P3 ;  /* 0x000000410000780c */ /* 0x040fe40005f41670 */
[----:B------:R-:W-:Y:S02]  /*14530*/  ISETP.LT.OR P6, PT, R0, 0x42, !P1 ;  /* 0x000000420000780c */ /* 0x000fe40004fc1670 */
[----:B------:R-:W-:-:S04]  /*14540*/  LOP3.LUT R19, R19, 0xffffffbf, RZ, 0xc0, !PT ;  /* 0xffffffbf13137812 */ /* 0x000fc800078ec0ff */
[----:B------:R-:W-:-:S05]  /*14550*/  @P4 LOP3.LUT R19, R19, 0x40, RZ, 0xfc, !PT ;  /* 0x0000004013134812 */ /* 0x000fca00078efcff */
[----:B----4-:R-:W-:-:S05]  /*14560*/  @!P2 IMAD R13, R13, R17, RZ ;  /* 0x000000110d0da224 */ /* 0x010fca00078e02ff */
[----:B------:R5:W-:Y:S01]  /*14570*/  @!P2 STG.E.U8 desc[UR36][R10.64+0x40], R13 ;  /* 0x0000400d0a00a986 */ /* 0x000be2000c101124 */
[----:B------:R-:W-:-:S13]  /*14580*/  ISETP.LT.OR P2, PT, R0, 0x42, !P3 ;  /* 0x000000420000780c */ /* 0x000fda0005f41670 */
[----:B-----5:R-:W-:-:S05]  /*14590*/  @!P2 IMAD R13, R14, R17, RZ ;  /* 0x000000110e0da224 */ /* 0x020fca00078e02ff */
[----:B------:R2:W-:Y:S01]  /*145a0*/  @!P2 STG.E.U8 desc[UR36][R10.64+0x41], R13 ;  /* 0x0000410d0a00a986 */ /* 0x0005e2000c101124 */
[----:B------:R-:W-:-:S13]  /*145b0*/  ISETP.LT.OR P2, PT, R0, 0x49, !P4 ;  /* 0x000000490000780c */ /* 0x000fda0006741670 */
[----:B--2---:R-:W-:-:S05]  /*145c0*/  @!P2 IMAD R13, R15, R17, RZ ;  /* 0x000000110f0da224 */ /* 0x004fca00078e02ff */
        /* <DEDUP_REMOVED lines=10> */
[----:B0-----:R-:W-:Y:S02]  /*14670*/  @!P2 IMAD R13, R235, R17, RZ ;  /* 0x00000011eb0da224 */ /* 0x001fe400078e02ff */
[----:B------:R-:W4:Y:S04]  /*14680*/  LDL.LU R235, [R1+0x1c] ;  /* 0x00001c0001eb7983 */ /* 0x000f280000300800 */
[----:B------:R3:W-:Y:S01]  /*14690*/  @!P2 STG.E.U8 desc[UR36][R10.64+0x49], R13 ;  /* 0x0000490d0a00a986 */ /* 0x0007e2000c101124 */
[----:B------:R-:W-:-:S04]  /*146a0*/  @!P6 IADD3 R14, P2, R4, UR39, RZ ;  /* 0x00000027040eec10 */ /* 0x000fc8000ff5e0ff */
[----:B------:R-:W-:Y:S02]  /*146b0*/  @!P6 IADD3.X R15, R5, UR38, RZ, P2, !PT ;  /* 0x00000026050fec10 */ /* 0x000fe400097fe4ff */
[----:B------:R-:W-:-:S13]  /*146c0*/  ISETP.LT.OR P2, PT, R0, 0x41, !P0 ;  /* 0x000000410000780c */ /* 0x000fda0004741670 */
[----:B---3--:R-:W-:-:S05]  /*146d0*/  @!P2 IMAD R13, R22, R17, RZ ;  /* 0x00000011160da224 */ /* 0x008fca00078e02ff */
[----:B------:R0:W-:Y:S01]  /*146e0*/  @!P2 STG.E.U8 desc[UR36][R4.64+0x40], R13 ;  /* 0x0000400d0400a986 */ /* 0x0001e2000c101124 */
[----:B------:R-:W-:-:S13]  /*146f0*/  ISETP.LT.OR P2, PT, R0, 0x42, !P0 ;  /* 0x000000420000780c */ /* 0x000fda0004741670 */
[----:B0-----:R-:W-:-:S05]  /*14700*/  @!P2 IMAD R13, R23, R17, RZ ;  /* 0x00000011170da224 */ /* 0x001fca00078e02ff */
[----:B------:R0:W-:Y:S02]  /*14710*/  @!P2 STG.E.U8 desc[UR36][R4.64+0x41], R13 ;  /* 0x0000410d0400a986 */ /* 0x0001e4000c101124 */
[----:B0-----:R-:W-:-:S05]  /*14720*/  @!P4 IMAD R13, R21, R17, RZ ;  /* 0x00000011150dc224 */ /* 0x001fca00078e02ff */
[----:B------:R0:W-:Y:S04]  /*14730*/  @!P4 STG.E.U8 desc[UR36][R232.64+0x40], R13 ;  /* 0x0000400de800c986 */ /* 0x0001e8000c101124 */
[----:B0-----:R-:W3:Y:S04]  /*14740*/  LDL.LU R13, [R1+0xc] ;  /* 0x00000c00010d7983 */ /* 0x001ee80000300800 */
[----:B------:R-:W5:Y:S04]  /*14750*/  LDL.LU R232, [R1+0x10] ;  /* 0x0000100001e87983 */ /* 0x000f680000300800 */
[----:B------:R-:W2:Y:S01]  /*14760*/  LDL.LU R233, [R1+0x14] ;  /* 0x0000140001e97983 */ /* 0x000ea20000300800 */
[----:B------:R-:W-:-:S13]  /*14770*/  ISETP.LT.OR P2, PT, R0, 0x49, !P1 ;  /* 0x000000490000780c */ /* 0x000fda0004f41670 */
[----:B------:R-:W-:-:S04]  /*14780*/  @!P2 IADD3 R22, P5, R4, UR39, RZ ;  /* 0x000000270416ac10 */ /* 0x000fc8000ffbe0ff */
[----:B------:R-:W-:Y:S02]  /*14790*/  @!P2 IADD3.X R23, R5, UR38, RZ, P5, !PT ;  /* 0x000000260517ac10 */ /* 0x000fe4000affe4ff */
[----:B------:R-:W-:-:S13]  /*147a0*/  ISETP.LT.OR P5, PT, R0, 0x4a, !P1 ;  /* 0x0000004a0000780c */ /* 0x000fda0004fa1670 */
[----:B------:R-:W-:-:S04]  /*147b0*/  @!P5 IADD3 R20, P4, R4, UR39, RZ ;  /* 0x000000270414dc10 */ /* 0x000fc8000ff9e0ff */
[----:B------:R-:W-:Y:S02]  /*147c0*/  @!P5 IADD3.X R21, R5, UR38, RZ, P4, !PT ;  /* 0x000000260515dc10 */ /* 0x000fe4000a7fe4ff */
[----:B------:R-:W-:Y:S01]  /*147d0*/  ISETP.LT.OR P4, PT, R0, 0x51, !P1 ;  /* 0x000000510000780c */ /* 0x000fe20004f81670 */
[----:B---3--:R-:W-:-:S05]  /*147e0*/  @!P6 IMAD R13, R13, R17, RZ ;  /* 0x000000110d0de224 */ /* 0x008fca00078e02ff */
        /* <DEDUP_REMOVED lines=8> */
[----:B------:R4:W-:Y:S02]  /*14870*/  @!P2 STG.E.U8 desc[UR36][R22.64+0x48], R13 ;  /* 0x0000480d1600a986 */ /* 0x0009e4000c101124 */
[----:B----4-:R-:W-:-:S05]  /*14880*/  @!P5 IMAD R13, R235, R17, RZ ;  /* 0x00000011eb0dd224 */ /* 0x010fca00078e02ff */
[----:B------:R0:W-:Y:S01]  /*14890*/  @!P5 STG.E.U8 desc[UR36][R20.64+0x49], R13 ;  /* 0x0000490d1400d986 */ /* 0x0001e2000c101124 */
[----:B------:R-:W-:-:S04]  /*148a0*/  ISETP.GE.AND P5, PT, R12, 0x101, PT ;  /* 0x000001010c00780c */ /* 0x000fc80003fa6270 */
[----:B------:R-:W-:-:S13]  /*148b0*/  ISETP.LT.OR P2, PT, R0, 0x41, !P5 ;  /* 0x000000410000780c */ /* 0x000fda0006f41670 */
[----:B------:R-:W-:-:S05]  /*148c0*/  @!P2 IMAD R233, R224, R17, RZ ;  /* 0x00000011e0e9a224 */ /* 0x000fca00078e02ff */
[----:B------:R-:W-:Y:S01]  /*148d0*/  @!P2 STG.E.U8 desc[UR36][R2.64+0x40], R233 ;  /* 0x000040e90200a986 */ /* 0x000fe2000c101124 */
[----:B------:R-:W-:Y:S02]  /*148e0*/  ISETP.LT.OR P2, PT, R0, 0x42, !P5 ;  /* 0x000000420000780c */ /* 0x000fe40006f41670 */
[----:B------:R-:W-:-:S04]  /*148f0*/  @!P4 IADD3 R14, P6, R4, UR39, RZ ;  /* 0x00000027040ecc10 */ /* 0x000fc8000ffde0ff */
[----:B------:R-:W-:Y:S02]  /*14900*/  @!P4 IADD3.X R15, R5, UR38, RZ, P6, !PT ;  /* 0x00000026050fcc10 */ /* 0x000fe4000b7fe4ff */
[----:B------:R-:W-:-:S05]  /*14910*/  ISETP.GE.AND P6, PT, R12, 0x109, PT ;  /* 0x000001090c00780c */ /* 0x000fca0003fc6270 */
[----:B------:R-:W-:-:S05]  /*14920*/  @!P2 IMAD R225, R225, R17, RZ ;  /* 0x00000011e1e1a224 */ /* 0x000fca00078e02ff */
[----:B------:R-:W-:Y:S01]  /*14930*/  @!P2 STG.E.U8 desc[UR36][R2.64+0x41], R225 ;  /* 0x000041e10200a986 */ /* 0x000fe2000c101124 */
[----:B------:R-:W-:-:S13]  /*14940*/  ISETP.LT.OR P2, PT, R0, 0x41, !P6 ;  /* 0x000000410000780c */ /* 0x000fda0007741670 */
[----:B0-----:R-:W-:-:S04]  /*14950*/  @!P2 IADD3 R20, P5, R2, UR39, RZ ;  /* 0x000000270214ac10 */ /* 0x001fc8000ffbe0ff */
[----:B------:R-:W-:Y:S02]  /*14960*/  @!P2 IADD3.X R21, R3, UR38, RZ, P5, !PT ;  /* 0x000000260315ac10 */ /* 0x000fe4000affe4ff */
[----:B------:R-:W-:Y:S01]  /*14970*/  ISETP.LT.OR P5, PT, R0, 0x42, !P6 ;  /* 0x000000420000780c */ /* 0x000fe200077a1670 */
[----:B------:R-:W-:-:S12]  /*14980*/  @!P2 IMAD R226, R226, R17, RZ ;  /* 0x00000011e2e2a224 */ /* 0x000fd800078e02ff */
[----:B------:R-:W-:Y:S01]  /*14990*/  @!P5 IADD3 R22, P6, R2, UR39, RZ ;  /* 0x000000270216dc10 */ /* 0x000fe2000ffde0ff */
[----:B------:R-:W-:-:S03]  /*149a0*/  @!P5 IMAD R227, R227, R17, RZ ;  /* 0x00000011e3e3d224 */ /* 0x000fc600078e02ff */
[----:B------:R-:W-:Y:S01]  /*149b0*/  @!P5 IADD3.X R23, R3, UR38, RZ, P6, !PT ;  /* 0x000000260317dc10 */ /* 0x000fe2000b7fe4ff */
[----:B------:R0:W-:Y:S04]  /*149c0*/  @!P2 STG.E.U8 desc[UR36][R20.64+0x40], R226 ;  /* 0x000040e21400a986 */ /* 0x0001e8000c101124 */
[----:B------:R1:W-:Y:S01]  /*149d0*/  @!P5 STG.E.U8 desc[UR36][R22.64+0x41], R227 ;  /* 0x000041e31600d986 */ /* 0x0003e2000c101124 */
[----:B------:R-:W-:-:S04]  /*149e0*/  ISETP.GE.AND P5, PT, R12, 0x101, PT ;  /* 0x000001010c00780c */ /* 0x000fc80003fa6270 */
[----:B------:R-:W-:-:S13]  /*149f0*/  ISETP.LT.OR P2, PT, R0, 0x49, !P5 ;  /* 0x000000490000780c */ /* 0x000fda0006f41670 */
[----:B------:R-:W-:-:S05]  /*14a00*/  @!P2 IMAD R13, R228, R17, RZ ;  /* 0x00000011e40da224 */ /* 0x000fca00078e02ff */
[----:B------:R-:W-:Y:S01]  /*14a10*/  @!P2 STG.E.U8 desc[UR36][R2.64+0x48], R13 ;  /* 0x0000480d0200a986 */ /* 0x000fe2000c101124 */
[----:B------:R-:W-:Y:S02]  /*14a20*/  ISETP.LT.OR P2, PT, R0, 0x4a, !P5 ;  /* 0x0000004a0000780c */ /* 0x000fe40006f41670 */
[----:B------:R-:W-:-:S11]  /*14a30*/  ISETP.GE.AND P6, PT, R12, 0x109, PT ;  /* 0x000001090c00780c */ /* 0x000fd60003fc6270 */
[----:B------:R-:W-:-:S05]  /*14a40*/  @!P2 IMAD R229, R229, R17, RZ ;  /* 0x00000011e5e5a224 */ /* 0x000fca00078e02ff */
[----:B------:R2:W-:Y:S01]  /*14a50*/  @!P2 STG.E.U8 desc[UR36][R2.64+0x49], R229 ;  /* 0x000049e50200a986 */ /* 0x0005e2000c101124 */
[----:B------:R-:W-:-:S13]  /*14a60*/  ISETP.LT.OR P2, PT, R0, 0x49, !P6 ;  /* 0x000000490000780c */ /* 0x000fda0007741670 */
[----:B0-----:R-:W-:-:S04]  /*14a70*/  @!P2 IADD3 R20, P5, R2, UR39, RZ ;  /* 0x000000270214ac10 */ /* 0x001fc8000ffbe0ff */
[----:B------:R-:W-:Y:S02]  /*14a80*/  @!P2 IADD3.X R21, R3, UR38, RZ, P5, !PT ;  /* 0x000000260315ac10 */ /* 0x000fe4000affe4ff */
[----:B------:R-:W-:Y:S01]  /*14a90*/  ISETP.LT.OR P5, PT, R0, 0x4a, !P6 ;  /* 0x0000004a0000780c */ /* 0x000fe200077a1670 */
[----:B------:R-:W-:-:S12]  /*14aa0*/  @!P2 IMAD R225, R230, R17, RZ ;  /* 0x00000011e6e1a224 */ /* 0x000fd800078e02ff */
[----:B-1----:R-:W-:-:S04]  /*14ab0*/  @!P5 IADD3 R22, P6, R2, UR39, RZ ;  /* 0x000000270216dc10 */ /* 0x002fc8000ffde0ff */
[----:B------:R-:W-:Y:S02]  /*14ac0*/  @!P5 IADD3.X R23, R3, UR38, RZ, P6, !PT ;  /* 0x000000260317dc10 */ /* 0x000fe4000b7fe4ff */
[----:B------:R-:W-:Y:S01]  /*14ad0*/  ISETP.GE.AND P6, PT, R12, 0x181, PT ;  /* 0x000001810c00780c */ /* 0x000fe20003fc6270 */
[----:B------:R0:W-:Y:S03]  /*14ae0*/  @!P2 STG.E.U8 desc[UR36][R20.64+0x48], R225 ;  /* 0x000048e11400a986 */ /* 0x0001e6000c101124 */
[----:B------:R-:W-:Y:S01]  /*14af0*/  ISETP.LT.OR P2, PT, R0, 0x41, !P6 ;  /* 0x000000410000780c */ /* 0x000fe20007741670 */
[----:B------:R-:W-:-:S05]  /*14b00*/  @!P5 IMAD R231, R231, R17, RZ ;  /* 0x00000011e7e7d224 */ /* 0x000fca00078e02ff */
[----:B------:R1:W-:Y:S07]  /*14b10*/  @!P5 STG.E.U8 desc[UR36][R22.64+0x49], R231 ;  /* 0x000049e71600d986 */ /* 0x0003ee000c101124 */
[----:B------:R-:W-:-:S05]  /*14b20*/  @!P2 IMAD R227, R216, R17, RZ ;  /* 0x00000011d8e3a224 */ /* 0x000fca00078e02ff */
[----:B------:R3:W-:Y:S01]  /*14b30*/  @!P2 STG.E.U8 desc[UR36][R8.64+0x40], R227 ;  /* 0x000040e30800a986 */ /* 0x0007e2000c101124 */
[----:B------:R-:W-:-:S13]  /*14b40*/  ISETP.LT.OR P2, PT, R0, 0x42, !P6 ;  /* 0x000000420000780c */ /* 0x000fda0007741670 */
[----:B--2---:R-:W-:-:S05]  /*14b50*/  @!P2 IMAD R229, R217, R17, RZ ;  /* 0x00000011d9e5a224 */ /* 0x004fca00078e02ff */
[----:B------:R-:W-:Y:S01]  /*14b60*/  @!P2 STG.E.U8 desc[UR36][R8.64+0x41], R229 ;  /* 0x000041e50800a986 */ /* 0x000fe2000c101124 */
[----:B------:R-:W-:Y:S02]  /*14b70*/  IADD3 R224, P2, R2, UR57, RZ ;  /* 0x0000003902e07c10 */ /* 0x000fe4000ff5e0ff */
[----:B------:R-:W-:Y:S02]  /*14b80*/  ISETP.GE.AND P6, PT, R12, 0x189, PT ;  /* 0x000001890c00780c */ /* 0x000fe40003fc6270 */
[----:B------:R-:W-:Y:S02]  /*14b90*/  IADD3.X R216, R3, UR56, RZ, P2, !PT ;  /* 0x0000003803d87c10 */ /* 0x000fe400097fe4ff */
[----:B------:R-:W-:-:S04]  /*14ba0*/  IADD3 R217, P2, R2, UR57, RZ ;  /* 0x0000003902d97c10 */ /* 0x000fc8000ff5e0ff */
[----:B------:R-:W-:Y:S02]  /*14bb0*/  IADD3.X R13, R3, UR56, RZ, P2, !PT ;  /* 0x00000038030d7c10 */ /* 0x000fe400097fe4ff */
[----:B------:R-:W-:-:S13]  /*14bc0*/  ISETP.LT.OR P2, PT, R0, 0x41, !P6 ;  /* 0x000000410000780c */ /* 0x000fda0007741670 */
[----:B0-----:R-:W-:-:S04]  /*14bd0*/  @!P2 IADD3 R20, P5, R224, UR39, RZ ;  /* 0x00000027e014ac10 */ /* 0x001fc8000ffbe0ff */
[----:B------:R-:W-:Y:S02]  /*14be0*/  @!P2 IADD3.X R21, R216, UR38, RZ, P5, !PT ;  /* 0x00000026d815ac10 */ /* 0x000fe4000affe4ff */
[----:B------:R-:W-:Y:S01]  /*14bf0*/  ISETP.LT.OR P5, PT, R0, 0x42, !P6 ;  /* 0x000000420000780c */ /* 0x000fe200077a1670 */
[----:B------:R-:W-:-:S12]  /*14c00*/  @!P2 IMAD R225, R218, R17, RZ ;  /* 0x00000011dae1a224 */ /* 0x000fd800078e02ff */
[----:B-1----:R-:W-:Y:S01]  /*14c10*/  @!P5 IADD3 R22, P6, R217, UR39, RZ ;  /* 0x00000027d916dc10 */ /* 0x002fe2000ffde0ff */
[----:B------:R-:W-:-:S03]  /*14c20*/  @!P5 IMAD R219, R219, R17, RZ ;  /* 0x00000011dbdbd224 */ /* 0x000fc600078e02ff */
[----:B------:R-:W-:Y:S01]  /*14c30*/  @!P5 IADD3.X R23, R13, UR38, RZ, P6, !PT ;  /* 0x000000260d17dc10 */ /* 0x000fe2000b7fe4ff */
[----:B------:R0:W-:Y:S04]  /*14c40*/  @!P2 STG.E.U8 desc[UR36][R20.64+0x40], R225 ;  /* 0x000040e11400a986 */ /* 0x0001e8000c101124 */
[----:B------:R1:W-:Y:S01]  /*14c50*/  @!P5 STG.E.U8 desc[UR36][R22.64+0x41], R219 ;  /* 0x000041db1600d986 */ /* 0x0003e2000c101124 */
[----:B------:R-:W-:-:S04]  /*14c60*/  ISETP.GE.AND P5, PT, R12, 0x181, PT ;  /* 0x000001810c00780c */ /* 0x000fc80003fa6270 */
[----:B------:R-:W-:-:S13]  /*14c70*/  ISETP.LT.OR P2, PT, R0, 0x49, !P5 ;  /* 0x000000490000780c */ /* 0x000fda0006f41670 */
[----:B---3--:R-:W-:-:S05]  /*14c80*/  @!P2 IMAD R227, R220, R17, RZ ;  /* 0x00000011dce3a224 */ /* 0x008fca00078e02ff */
[----:B------:R-:W-:Y:S01]  /*14c90*/  @!P2 STG.E.U8 desc[UR36][R8.64+0x48], R227 ;  /* 0x000048e30800a986 */ /* 0x000fe2000c101124 */
[----:B------:R-:W-:Y:S02]  /*14ca0*/  ISETP.LT.OR P2, PT, R0, 0x4a, !P5 ;  /* 0x0000004a0000780c */ /* 0x000fe40006f41670 */
[----:B------:R-:W-:-:S11]  /*14cb0*/  ISETP.GE.AND P6, PT, R12, 0x189, PT ;  /* 0x000001890c00780c */ /* 0x000fd60003fc6270 */
[----:B------:R-:W-:-:S05]  /*14cc0*/  @!P2 IMAD R221, R221, R17, RZ ;  /* 0x00000011dddda224 */ /* 0x000fca00078e02ff */
[----:B------:R-:W-:Y:S01]  /*14cd0*/  @!P2 STG.E.U8 desc[UR36][R8.64+0x49], R221 ;  /* 0x000049dd0800a986 */ /* 0x000fe2000c101124 */
[----:B------:R-:W-:-:S13]  /*14ce0*/  ISETP.LT.OR P2, PT, R0, 0x49, !P6 ;  /* 0x000000490000780c */ /* 0x000fda0007741670 */
[----:B0-----:R-:W-:-:S04]  /*14cf0*/  @!P2 IADD3 R20, P5, R224, UR39, RZ ;  /* 0x00000027e014ac10 */ /* 0x001fc8000ffbe0ff */
[----:B------:R-:W-:Y:S02]  /*14d00*/  @!P2 IADD3.X R21, R216, UR38, RZ, P5, !PT ;  /* 0x00000026d815ac10 */ /* 0x000fe4000affe4ff */
[----:B------:R-:W-:Y:S02]  /*14d10*/  ISETP.LT.OR P5, PT, R0, 0x4a, !P6 ;  /* 0x0000004a0000780c */ /* 0x000fe400077a1670 */
[----:B------:R-:W-:-:S11]  /*14d20*/  LOP3.LUT P4, RZ, R19, 0x40, RZ, 0xc0, !PT ;  /* 0x0000004013ff7812 */ /* 0x000fd6000788c0ff */
[----:B-1----:R-:W-:-:S04]  /*14d30*/  @!P5 IADD3 R22, P6, R217, UR39, RZ ;  /* 0x00000027d916dc10 */ /* 0x002fc8000ffde0ff */
[----:B------:R-:W-:Y:S01]  /*14d40*/  @!P5 IADD3.X R23, R13, UR38, RZ, P6, !PT ;  /* 0x000000260d17dc10 */ /* 0x000fe2000b7fe4ff */
[----:B------:R-:W-:-:S05]  /*14d50*/  @!P2 IMAD R13, R222, R17, RZ ;  /* 0x00000011de0da224 */ /* 0x000fca00078e02ff */
[----:B------:R0:W-:Y:S01]  /*14d60*/  @!P2 STG.E.U8 desc[UR36][R20.64+0x48], R13 ;  /* 0x0000480d1400a986 */ /* 0x0001e2000c101124 */
[----:B------:R-:W-:Y:S01]  /*14d70*/  ISETP.LT.OR P2, PT, R0, 0x51, !P4 ;  /* 0x000000510000780c */ /* 0x000fe20006741670 */
[----:B------:R-:W-:-:S05]  /*14d80*/  @!P5 IMAD R223, R223, R17, RZ ;  /* 0x00000011dfdfd224 */ /* 0x000fca00078e02ff */
[----:B------:R1:W-:Y:S07]  /*14d90*/  @!P5 STG.E.U8 desc[UR36][R22.64+0x49], R223 ;  /* 0x000049df1600d986 */ /* 0x0003ee000c101124 */
[----:B------:R-:W-:-:S05]  /*14da0*/  @!P2 IMAD R217, R208, R17, RZ ;  /* 0x00000011d0d9a224 */ /* 0x000fca00078e02ff */
[----:B------:R-:W-:Y:S01]  /*14db0*/  @!P2 STG.E.U8 desc[UR36][R6.64+0x50], R217 ;  /* 0x000050d90600a986 */ /* 0x000fe2000c101124 */
[----:B------:R-:W-:-:S13]  /*14dc0*/  ISETP.LT.OR P2, PT, R0, 0x52, !P4 ;  /* 0x000000520000780c */ /* 0x000fda0006741670 */
        /* <DEDUP_REMOVED lines=9> */
[----:B0-----:R-:W-:-:S05]  /*14e60*/  @!P2 IMAD R13, R212, R17, RZ ;  /* 0x00000011d40da224 */ /* 0x001fca00078e02ff */
[----:B------:R0:W-:Y:S01]  /*14e70*/  @!P2 STG.E.U8 desc[UR36][R6.64+0x58], R13 ;  /* 0x0000580d0600a986 */ /* 0x0001e2000c101124 */
[----:B------:R-:W-:-:S13]  /*14e80*/  ISETP.LT.OR P2, PT, R0, 0x5a, !P4 ;  /* 0x0000005a0000780c */ /* 0x000fda0006741670 */
[----:B------:R-:W-:-:S05]  /*14e90*/  @!P2 IMAD R213, R213, R17, RZ ;  /* 0x00000011d5d5a224 */ /* 0x000fca00078e02ff */
[----:B------:R-:W-:Y:S01]  /*14ea0*/  @!P2 STG.E.U8 desc[UR36][R6.64+0x59], R213 ;  /* 0x000059d50600a986 */ /* 0x000fe2000c101124 */
[----:B------:R-:W-:-:S13]  /*14eb0*/  ISETP.LT.OR P2, PT, R0, 0x59, !P3 ;  /* 0x000000590000780c */ /* 0x000fda0005f41670 */
[----:B-1----:R-:W-:-:S05]  /*14ec0*/  @!P2 IMAD R23, R214, R17, RZ ;  /* 0x00000011d617a224 */ /* 0x002fca00078e02ff */
[----:B------:R1:W-:Y:S01]  /*14ed0*/  @!P2 STG.E.U8 desc[UR36][R10.64+0x58], R23 ;  /* 0x000058170a00a986 */ /* 0x0003e2000c101124 */
[C---:B------:R-:W-:Y:S02]  /*14ee0*/  ISETP.LT.OR P2, PT, R0.reuse, 0x5a, !P3 ;  /* 0x0000005a0000780c */ /* 0x040fe40005f41670 */
[----:B------:R-:W-:-:S11]  /*14ef0*/  ISETP.LT.OR P6, PT, R0, 0x52, !P1 ;  /* 0x000000520000780c */ /* 0x000fd60004fc1670 */
[----:B------:R-:W-:-:S05]  /*14f00*/  @!P2 IMAD R215, R215, R17, RZ ;  /* 0x00000011d7d7a224 */ /* 0x000fca00078e02ff */
[----:B------:R-:W-:Y:S01]  /*14f10*/  @!P2 STG.E.U8 desc[UR36][R10.64+0x59], R215 ;  /* 0x000059d70a00a986 */ /* 0x000fe2000c101124 */
[----:B------:R-:W-:-:S04]  /*14f20*/  @!P6 IADD3 R20, P2, R4, UR39, RZ ;  /* 0x000000270414ec10 */ /* 0x000fc8000ff5e0ff */
[----:B------:R-:W-:Y:S02]  /*14f30*/  @!P6 IADD3.X R21, R5, UR38, RZ, P2, !PT ;  /* 0x000000260515ec10 */ /* 0x000fe400097fe4ff */
[C---:B------:R-:W-:Y:S02]  /*14f40*/  ISETP.LT.OR P2, PT, R0.reuse, 0x51, !P0 ;  /* 0x000000510000780c */ /* 0x040fe40004741670 */
[----:B------:R-:W-:Y:S02]  /*14f50*/  P2R R208, PR, RZ, 0x10 ;  /* 0x00000010ffd07803 */ /* 0x000fe40000000000 */
[----:B------:R-:W-:-:S09]  /*14f60*/  ISETP.LT.OR P4, PT, R0, 0x51, !P1 ;  /* 0x000000510000780c */ /* 0x000fd20004f81670 */
[----:B0-----:R-:W-:-:S05]  /*14f70*/  @!P2 IMAD R13, R200, R17, RZ ;  /* 0x00000011c80da224 */ /* 0x001fca00078e02ff */
[----:B------:R0:W-:Y:S01]  /*14f80*/  @!P2 STG.E.U8 desc[UR36][R4.64+0x50], R13 ;  /* 0x0000500d0400a986 */ /* 0x0001e2000c101124 */
[----:B------:R-:W-:Y:S01]  /*14f90*/  ISETP.LT.OR P2, PT, R0, 0x52, !P0 ;  /* 0x000000520000780c */ /* 0x000fe20004741670 */
[-C--:B------:R-:W-:Y:S02]  /*14fa0*/  @!P4 IMAD R211, R202, R17.reuse, RZ ;  /* 0x00000011cad3c224 */ /* 0x080fe400078e02ff */
[----:B------:R-:W-:-:S10]  /*14fb0*/  @!P6 IMAD R203, R203, R17, RZ ;  /* 0x00000011cbcbe224 */ /* 0x000fd400078e02ff */
[----:B------:R-:W-:-:S05]  /*14fc0*/  @!P2 IMAD R209, R201, R17, RZ ;  /* 0x00000011c9d1a224 */ /* 0x000fca00078e02ff */
[----:B------:R-:W-:Y:S01]  /*14fd0*/  @!P2 STG.E.U8 desc[UR36][R4.64+0x51], R209 ;  /* 0x000051d10400a986 */ /* 0x000fe2000c101124 */
[----:B------:R-:W-:-:S03]  /*14fe0*/  ISETP.LT.OR P2, PT, R0, 0x59, !P1 ;  /* 0x000000590000780c */ /* 0x000fc60004f41670 */
[----:B------:R-:W-:Y:S04]  /*14ff0*/  @!P4 STG.E.U8 desc[UR36][R14.64+0x50], R211 ;  /* 0x000050d30e00c986 */ /* 0x000fe8000c101124 */
[----:B------:R2:W-:Y:S01]  /*15000*/  @!P6 STG.E.U8 desc[UR36][R20.64+0x51], R203 ;  /* 0x000051cb1400e986 */ /* 0x0005e2000c101124 */
[----:B------:R-:W-:-:S05]  /*15010*/  ISETP.LT.OR P6, PT, R0, 0x59, !P0 ;  /* 0x000000590000780c */ /* 0x000fca00047c1670 */
[----:B------:R-:W-:-:S04]  /*15020*/  @!P2 IADD3 R22, P5, R4, UR39, RZ ;  /* 0x000000270416ac10 */ /* 0x000fc8000ffbe0ff */
[----:B-1----:R-:W-:-:S04]  /*15030*/  @!P2 IADD3.X R23, R5, UR38, RZ, P5, !PT ;  /* 0x000000260517ac10 */ /* 0x002fc8000affe4ff */
[----:B0-----:R-:W-:Y:S01]  /*15040*/  @!P6 IMAD R13, R204, R17, RZ ;  /* 0x00000011cc0de224 */ /* 0x001fe200078e02ff */
[----:B------:R-:W-:-:S04]  /*15050*/  ISETP.LT.OR P5, PT, R0, 0x5a, !P1 ;  /* 0x0000005a0000780c */ /* 0x000fc80004fa1670 */
[----:B------:R0:W-:Y:S01]  /*15060*/  @!P6 STG.E.U8 desc[UR36][R4.64+0x58], R13 ;  /* 0x0000580d0400e986 */ /* 0x0001e2000c101124 */
[----:B------:R-:W-:Y:S01]  /*15070*/  ISETP.LT.OR P6, PT, R0, 0x5a, !P0 ;  /* 0x0000005a0000780c */ /* 0x000fe200047c1670 */
[----:B--2---:R-:W-:-:S07]  /*15080*/  @!P2 IMAD R203, R206, R17, RZ ;  /* 0x00000011cecba224 */ /* 0x004fce00078e02ff */
[----:B------:R-:W-:Y:S01]  /*15090*/  @!P5 IADD3 R200, P4, R4, UR39, RZ ;  /* 0x0000002704c8dc10 */ /* 0x000fe2000ff9e0ff */
[----:B------:R-:W-:-:S04]  /*150a0*/  @!P5 IMAD R207, R207, R17, RZ ;  /* 0x00000011cfcfd224 */ /* 0x000fc800078e02ff */
[----:B------:R-:W-:Y:S01]  /*150b0*/  @!P6 IMAD R205, R205, R17, RZ ;  /* 0x00000011cdcde224 */ /* 0x000fe200078e02ff */
[----:B------:R-:W-:-:S04]  /*150c0*/  @!P5 IADD3.X R201, R5, UR38, RZ, P4, !PT ;  /* 0x0000002605c9dc10 */ /* 0x000fc8000a7fe4ff */
[----:B------:R-:W-:Y:S04]  /*150d0*/  @!P6 STG.E.U8 desc[UR36][R4.64+0x59], R205 ;  /* 0x000059cd0400e986 */ /* 0x000fe8000c101124 */
[----:B------:R-:W-:Y:S04]  /*150e0*/  @!P2 STG.E.U8 desc[UR36][R22.64+0x58], R203 ;  /* 0x000058cb1600a986 */ /* 0x000fe8000c101124 */
[----:B------:R1:W-:Y:S01]  /*150f0*/  @!P5 STG.E.U8 desc[UR36][R200.64+0x59], R207 ;  /* 0x000059cfc800d986 */ /* 0x0003e2000c101124 */
[----:B------:R-:W-:-:S04]  /*15100*/  ISETP.GE.AND P5, PT, R12, 0x101, PT ;  /* 0x000001010c00780c */ /* 0x000fc80003fa6270 */
[C---:B------:R-:W-:Y:S02]  /*15110*/  ISETP.LT.OR P2, PT, R0.reuse, 0x51, !P5 ;  /* 0x000000510000780c */ /* 0x040fe40006f41670 */
[----:B------:R-:W-:-:S11]  /*15120*/  ISETP.LT.OR P4, PT, R0, 0x61, !P1 ;  /* 0x000000610000780c */ /* 0x000fd60004f81670 */
[----:B0-----:R-:W-:-:S05]  /*15130*/  @!P2 IMAD R13, R192, R17, RZ ;  /* 0x00000011c00da224 */ /* 0x001fca00078e02ff */
[----:B------:R0:W-:Y:S01]  /*15140*/  @!P2 STG.E.U8 desc[UR36][R2.64+0x50], R13 ;  /* 0x0000500d0200a986 */ /* 0x0001e2000c101124 */
[----:B------:R-:W-:Y:S02]  /*15150*/  ISETP.LT.OR P2, PT, R0, 0x52, !P5 ;  /* 0x000000520000780c */ /* 0x000fe40006f41670 */
[----:B------:R-:W-:-:S04]  /*15160*/  @!P4 IADD3 R14, P6, R4, UR39, RZ ;  /* 0x00000027040ecc10 */ /* 0x000fc8000ffde0ff */
[----:B------:R-:W-:Y:S02]  /*15170*/  @!P4 IADD3.X R15, R5, UR38, RZ, P6, !PT ;  /* 0x00000026050fcc10 */ /* 0x000fe4000b7fe4ff */
[----:B------:R-:W-:-:S05]  /*15180*/  ISETP.GE.AND P6, PT, R12, 0x109, PT ;  /* 0x000001090c00780c */ /* 0x000fca0003fc6270 */
[----:B------:R-:W-:-:S05]  /*15190*/  @!P2 IMAD R193, R193, R17, RZ ;  /* 0x00000011c1c1a224 */ /* 0x000fca00078e02ff */
[----:B------:R2:W-:Y:S01]  /*151a0*/  @!P2 STG.E.U8 desc[UR36][R2.64+0x51], R193 ;  /* 0x000051c10200a986 */ /* 0x0005e2000c101124 */
[----:B------:R-:W-:-:S13]  /*151b0*/  ISETP.LT.OR P2, PT, R0, 0x51, !P6 ;  /* 0x000000510000780c */ /* 0x000fda0007741670 */
[----:B------:R-:W-:-:S04]  /*151c0*/  @!P2 IADD3 R20, P5, R2, UR39, RZ ;  /* 0x000000270214ac10 */ /* 0x000fc8000ffbe0ff */
[----:B------:R-:W-:Y:S02]  /*151d0*/  @!P2 IADD3.X R21, R3, UR38, RZ, P5, !PT ;  /* 0x000000260315ac10 */ /* 0x000fe4000affe4ff */
[----:B------:R-:W-:Y:S01]  /*151e0*/  ISETP.LT.OR P5, PT, R0, 0x52, !P6 ;  /* 0x000000520000780c */ /* 0x000fe200077a1670 */
[----:B-1----:R-:W-:-:S12]  /*151f0*/  @!P2 IMAD R201, R194, R17, RZ ;  /* 0x00000011c2c9a224 */ /* 0x002fd800078e02ff */
[----:B------:R-:W-:Y:S01]  /*15200*/  @!P5 IADD3 R22, P6, R2, UR39, RZ ;  /* 0x000000270216dc10 */ /* 0x000fe2000ffde0ff */
[----:B------:R-:W-:-:S03]  /*15210*/  @!P5 IMAD R195, R195, R17, RZ ;  /* 0x00000011c3c3d224 */ /* 0x000fc600078e02ff */
[----:B------:R-:W-:Y:S01]  /*15220*/  @!P5 IADD3.X R23, R3, UR38, RZ, P6, !PT ;  /* 0x000000260317dc10 */ /* 0x000fe2000b7fe4ff */
[----:B------:R-:W-:Y:S04]  /*15230*/  @!P2 STG.E.U8 desc[UR36][R20.64+0x50], R201 ;  /* 0x000050c91400a986 */ /* 0x000fe8000c101124 */
[----:B------:R1:W-:Y:S01]  /*15240*/  @!P5 STG.E.U8 desc[UR36][R22.64+0x51], R195 ;  /* 0x000051c31600d986 */ /* 0x0003e2000c101124 */
[----:B------:R-:W-:-:S04]  /*15250*/  ISETP.GE.AND P5, PT, R12, 0x101, PT ;  /* 0x000001010c00780c */ /* 0x000fc80003fa6270 */
[----:B------:R-:W-:-:S13]  /*15260*/  ISETP.LT.OR P2, PT, R0, 0x59, !P5 ;  /* 0x000000590000780c */ /* 0x000fda0006f41670 */
[----:B0-----:R-:W-:-:S05]  /*15270*/  @!P2 IMAD R13, R196, R17, RZ ;  /* 0x00000011c40da224 */ /* 0x001fca00078e02ff */
[----:B------:R0:W-:Y:S01]  /*15280*/  @!P2 STG.E.U8 desc[UR36][R2.64+0x58], R13 ;  /* 0x0000580d0200a986 */ /* 0x0001e2000c101124 */
[----:B------:R-:W-:Y:S02]  /*15290*/  ISETP.LT.OR P2, PT, R0, 0x5a, !P5 ;  /* 0x0000005a0000780c */ /* 0x000fe40006f41670 */
[----:B------:R-:W-:-:S11]  /*152a0*/  ISETP.GE.AND P6, PT, R12, 0x109, PT ;  /* 0x000001090c00780c */ /* 0x000fd60003fc6270 */
[----:B------:R-:W-:-:S05]  /*152b0*/  @!P2 IMAD R197, R197, R17, RZ ;  /* 0x00000011c5c5a224 */ /* 0x000fca00078e02ff */
[----:B------:R-:W-:Y:S01]  /*152c0*/  @!P2 STG.E.U8 desc[UR36][R2.64+0x59], R197 ;  /* 0x000059c50200a986 */ /* 0x000fe2000c101124 */
[----:B------:R-:W-:-:S13]  /*152d0*/  ISETP.LT.OR P2, PT, R0, 0x59, !P6 ;  /* 0x000000590000780c */ /* 0x000fda0007741670 */
[----:B------:R-:W-:-:S04]  /*152e0*/  @!P2 IADD3 R192, P5, R2, UR39, RZ ;  /* 0x0000002702c0ac10 */ /* 0x000fc8000ffbe0ff */
[----:B--2---:R-:W-:Y:S02]  /*152f0*/  @!P2 IADD3.X R193, R3, UR38, RZ, P5, !PT ;  /* 0x0000002603c1ac10 */ /* 0x004fe4000affe4ff */
[----:B------:R-:W-:Y:S01]  /*15300*/  ISETP.LT.OR P5, PT, R0, 0x5a, !P6 ;  /* 0x0000005a0000780c */ /* 0x000fe200077a1670 */
[----:B-1----:R-:W-:-:S12]  /*15310*/  @!P2 IMAD R23, R198, R17, RZ ;  /* 0x00000011c617a224 */ /* 0x002fd800078e02ff */
[----:B------:R-:W-:-:S04]  /*15320*/  @!P5 IADD3 R20, P6, R2, UR39, RZ ;  /* 0x000000270214dc10 */ /* 0x000fc8000ffde0ff */
[----:B------:R-:W-:Y:S02]  /*15330*/  @!P5 IADD3.X R21, R3, UR38, RZ, P6, !PT ;  /* 0x000000260315dc10 */ /* 0x000fe4000b7fe4ff */
[----:B------:R-:W-:Y:S01]  /*15340*/  ISETP.GE.AND P6, PT, R12, 0x181, PT ;  /* 0x000001810c00780c */ /* 0x000fe20003fc6270 */
[----:B------:R1:W-:Y:S03]  /*15350*/  @!P2 STG.E.U8 desc[UR36][R192.64+0x58], R23 ;  /* 0x00005817c000a986 */ /* 0x0003e6000c101124 */
[----:B------:R-:W-:Y:S01]  /*15360*/  ISETP.LT.OR P2, PT, R0, 0x51, !P6 ;  /* 0x000000510000780c */ /* 0x000fe20007741670 */
[----:B------:R-:W-:-:S05]  /*15370*/  @!P5 IMAD R199, R199, R17, RZ ;  /* 0x00000011c7c7d224 */ /* 0x000fca00078e02ff */
[----:B------:R2:W-:Y:S07]  /*15380*/  @!P5 STG.E.U8 desc[UR36][R20.64+0x59], R199 ;  /* 0x000059c71400d986 */ /* 0x0005ee000c101124 */
[----:B0-----:R-:W-:-:S05]  /*15390*/  @!P2 IMAD R13, R184, R17, RZ ;  /* 0x00000011b80da224 */ /* 0x001fca00078e02ff */
[----:B------:R0:W-:Y:S01]  /*153a0*/  @!P2 STG.E.U8 desc[UR36][R8.64+0x50], R13 ;  /* 0x0000500d0800a986 */ /* 0x0001e2000c101124 */
[----:B------:R-:W-:-:S13]  /*153b0*/  ISETP.LT.OR P2, PT, R0, 0x52, !P6 ;  /* 0x000000520000780c */ /* 0x000fda0007741670 */
[----:B------:R-:W-:-:S05]  /*153c0*/  @!P2 IMAD R185, R185, R17, RZ ;  /* 0x00000011b9b9a224 */ /* 0x000fca00078e02ff */
[----:B------:R-:W-:Y:S01]  /*153d0*/  @!P2 STG.E.U8 desc[UR36][R8.64+0x51], R185 ;  /* 0x000051b90800a986 */ /* 0x000fe2000c101124 */
[----:B------:R-:W-:Y:S02]  /*153e0*/  IADD3 R184, P2, R2, UR57, RZ ;  /* 0x0000003902b87c10 */ /* 0x000fe4000ff5e0ff */
[----:B------:R-:W-:Y:S02]  /*153f0*/  ISETP.GE.AND P6, PT, R12, 0x189, PT ;  /* 0x000001890c00780c */ /* 0x000fe40003fc6270 */
[----:B------:R-:W-:Y:S02]  /*15400*/  IADD3.X R194, R3, UR56, RZ, P2, !PT ;  /* 0x0000003803c27c10 */ /* 0x000fe400097fe4ff */
[----:B-1----:R-:W-:-:S04]  /*15410*/  IADD3 R192, P2, R2, UR57, RZ ;  /* 0x0000003902c07c10 */ /* 0x002fc8000ff5e0ff */
[----:B------:R-:W-:Y:S02]  /*15420*/  IADD3.X R195, R3, UR56, RZ, P2, !PT ;  /* 0x0000003803c37c10 */ /* 0x000fe400097fe4ff */
[----:B------:R-:W-:-:S13]  /*15430*/  ISETP.LT.OR P2, PT, R0, 0x51, !P6 ;  /* 0x000000510000780c */ /* 0x000fda0007741670 */
[----:B--2---:R-:W-:-:S04]  /*15440*/  @!P2 IADD3 R20, P5, R184, UR39, RZ ;  /* 0x00000027b814ac10 */ /* 0x004fc8000ffbe0ff */
[----:B------:R-:W-:Y:S02]  /*15450*/  @!P2 IADD3.X R21, R194, UR38, RZ, P5, !PT ;  /* 0x00000026c215ac10 */ /* 0x000fe4000affe4ff */
[----:B------:R-:W-:Y:S01]  /*15460*/  ISETP.LT.OR P5, PT, R0, 0x52, !P6 ;  /* 0x000000520000780c */ /* 0x000fe200077a1670 */
[----:B0-----:R-:W-:-:S12]  /*15470*/  @!P2 IMAD R13, R186, R17, RZ ;  /* 0x00000011ba0da224 */ /* 0x001fd800078e02ff */
        /* <DEDUP_REMOVED lines=12> */
[----:B------:R-:W-:Y:S01]  /*15540*/  @!P2 STG.E.U8 desc[UR36][R8.64+0x59], R189 ;  /* 0x000059bd0800a986 */ /* 0x000fe2000c101124 */
[----:B------:R-:W-:Y:S02]  /*15550*/  ISETP.LT.OR P2, PT, R0, 0x59, !P6 ;  /* 0x000000590000780c */ /* 0x000fe40007741670 */
[----:B------:R-:W-:-:S11]  /*15560*/  ISETP.NE.AND P4, PT, R208, RZ, PT ;  /* 0x000000ffd000720c */ /* 0x000fd60003f85270 */
[----:B------:R-:W-:Y:S01]  /*15570*/  @!P2 IADD3 R184, P5, R184, UR39, RZ ;  /* 0x00000027b8b8ac10 */ /* 0x000fe2000ffbe0ff */
[----:B0-----:R-:W-:-:S03]  /*15580*/  @!P2 IMAD R13, R190, R17, RZ ;  /* 0x00000011be0da224 */ /* 0x001fc600078e02ff */
[----:B------:R-:W-:Y:S02]  /*15590*/  @!P2 IADD3.X R185, R194, UR38, RZ, P5, !PT ;  /* 0x00000026c2b9ac10 */ /* 0x000fe4000affe4ff */
[----:B------:R-:W-:-:S03]  /*155a0*/  ISETP.LT.OR P5, PT, R0, 0x5a, !P6 ;  /* 0x0000005a0000780c */ /* 0x000fc600077a1670 */
[----:B------:R0:W-:Y:S01]  /*155b0*/  @!P2 STG.E.U8 desc[UR36][R184.64+0x58], R13 ;  /* 0x0000580db800a986 */ /* 0x0001e2000c101124 */
[----:B------:R-:W-:-:S09]  /*155c0*/  ISETP.LT.OR P2, PT, R0, 0x61, !P4 ;  /* 0x000000610000780c */ /* 0x000fd20006741670 */
[----:B------:R-:W-:Y:S01]  /*155d0*/  @!P5 IADD3 R20, P6, R192, UR39, RZ ;  /* 0x00000027c014dc10 */ /* 0x000fe2000ffde0ff */
[----:B------:R-:W-:-:S03]  /*155e0*/  @!P5 IMAD R191, R191, R17, RZ ;  /* 0x00000011bfbfd224 */ /* 0x000fc600078e02ff */
[----:B------:R-:W-:Y:S01]  /*155f0*/  @!P5 IADD3.X R21, R195, UR38, RZ, P6, !PT ;  /* 0x00000026c315dc10 */ /* 0x000fe2000b7fe4ff */
[----:B-1----:R-:W-:-:S04]  /*15600*/  @!P2 IMAD R23, R176, R17, RZ ;  /* 0x00000011b017a224 */ /* 0x002fc800078e02ff */
[----:B------:R-:W-:Y:S04]  /*15610*/  @!P5 STG.E.U8 desc[UR36][R20.64+0x59], R191 ;  /* 0x000059bf1400d986 */ /* 0x000fe8000c101124 */
[----:B------:R1:W-:Y:S01]  /*15620*/  @!P2 STG.E.U8 desc[UR36][R6.64+0x60], R23 ;  /* 0x000060170600a986 */ /* 0x0003e2000c101124 */
        /* <DEDUP_REMOVED lines=287> */
[----:B------:R-:W-:Y:S01]  /*16820*/  @!P2 STG.E.U8 desc[UR36][R10.64+0x88], R23 ;  /* 0x000088170a00a986 */ /* 0x000fe2000c101124 */
        /* <DEDUP_REMOVED lines=13> */
[----:B0-----:R-:W-:-:S10]  /*16900*/  @!P6 IMAD R13, R107, R17, RZ ;  /* 0x000000116b0de224 */ /* 0x001fd400078e02ff */
[----:B------:R-:W-:-:S05]  /*16910*/  @!P2 IMAD R113, R105, R17, RZ ;  /* 0x000000116971a224 */ /* 0x000fca00078e02ff */
[----:B------:R0:W-:Y:S01]  /*16920*/  @!P2 STG.E.U8 desc[UR36][R4.64+0x81], R113 ;  /* 0x000081710400a986 */ /* 0x0001e2000c101124 */
[----:B------:R-:W-:-:S03]  /*16930*/  ISETP.LT.OR P2, PT, R0, 0x89, !P1 ;  /* 0x000000890000780c */ /* 0x000fc60004f41670 */
[----:B------:R-:W-:Y:S04]  /*16940*/  @!P4 STG.E.U8 desc[UR36][R14.64+0x80], R115 ;  /* 0x000080730e00c986 */ /* 0x000fe8000c101124 */
[----:B------:R1:W-:Y:S01]  /*16950*/  @!P6 STG.E.U8 desc[UR36][R20.64+0x81], R13 ;  /* 0x0000810d1400e986 */ /* 0x0003e2000c101124 */
[----:B------:R-:W-:-:S05]  /*16960*/  ISETP.LT.OR P6, PT, R0, 0x89, !P0 ;  /* 0x000000890000780c */ /* 0x000fca00047c1670 */
[----:B------:R-:W-:-:S04]  /*16970*/  @!P2 IADD3 R22, P5, R4, UR39, RZ ;  /* 0x000000270416ac10 */ /* 0x000fc8000ffbe0ff */
[----:B------:R-:W-:-:S04]  /*16980*/  @!P2 IADD3.X R23, R5, UR38, RZ, P5, !PT ;  /* 0x000000260517ac10 */ /* 0x000fc8000affe4ff */
[----:B0-----:R-:W-:Y:S01]  /*16990*/  @!P6 IMAD R113, R108, R17, RZ ;  /* 0x000000116c71e224 */ /* 0x001fe200078e02ff */
[----:B------:R-:W-:-:S04]  /*169a0*/  ISETP.LT.OR P5, PT, R0, 0x8a, !P1 ;  /* 0x0000008a0000780c */ /* 0x000fc80004fa1670 */
[----:B------:R0:W-:Y:S01]  /*169b0*/  @!P6 STG.E.U8 desc[UR36][R4.64+0x88], R113 ;  /* 0x000088710400e986 */ /* 0x0001e2000c101124 */
[----:B------:R-:W-:Y:S01]  /*169c0*/  ISETP.LT.OR P6, PT, R0, 0x8a, !P0 ;  /* 0x0000008a0000780c */ /* 0x000fe200047c1670 */
[----:B-1----:R-:W-:-:S07]  /*169d0*/  @!P2 IMAD R13, R110, R17, RZ ;  /* 0x000000116e0da224 */ /* 0x002fce00078e02ff */
[----:B------:R-:W-:Y:S01]  /*169e0*/  @!P5 IADD3 R104, P4, R4, UR39, RZ ;  /* 0x000000270468dc10 */ /* 0x000fe2000ff9e0ff */
[----:B------:R-:W-:-:S04]  /*169f0*/  @!P5 IMAD R111, R111, R17, RZ ;  /* 0x000000116f6fd224 */ /* 0x000fc800078e02ff */
[----:B------:R-:W-:Y:S01]  /*16a00*/  @!P6 IMAD R109, R109, R17, RZ ;  /* 0x000000116d6de224 */ /* 0x000fe200078e02ff */
[----:B------:R-:W-:-:S04]  /*16a10*/  @!P5 IADD3.X R105, R5, UR38, RZ, P4, !PT ;  /* 0x000000260569dc10 */ /* 0x000fc8000a7fe4ff */
[----:B------:R-:W-:Y:S04]  /*16a20*/  @!P6 STG.E.U8 desc[UR36][R4.64+0x89], R109 ;  /* 0x0000896d0400e986 */ /* 0x000fe8000c101124 */
[----:B------:R1:W-:Y:S04]  /*16a30*/  @!P2 STG.E.U8 desc[UR36][R22.64+0x88], R13 ;  /* 0x0000880d1600a986 */ /* 0x0003e8000c101124 */
[----:B------:R-:W-:Y:S01]  /*16a40*/  @!P5 STG.E.U8 desc[UR36][R104.64+0x89], R111 ;  /* 0x0000896f6800d986 */ /* 0x000fe2000c101124 */
[----:B------:R-:W-:-:S04]  /*16a50*/  ISETP.GE.AND P5, PT, R12, 0x101, PT ;  /* 0x000001010c00780c */ /* 0x000fc80003fa6270 */
[C---:B------:R-:W-:Y:S02]  /*16a60*/  ISETP.LT.OR P2, PT, R0.reuse, 0x81, !P5 ;  /* 0x000000810000780c */ /* 0x040fe40006f41670 */
[----:B------:R-:W-:-:S11]  /*16a70*/  ISETP.LT.OR P4, PT, R0, 0x91, !P1 ;  /* 0x000000910000780c */ /* 0x000fd60004f81670 */
[----:B0-----:R-:W-:-:S05]  /*16a80*/  @!P2 IMAD R113, R96, R17, RZ ;  /* 0x000000116071a224 */ /* 0x001fca00078e02ff */
[----:B------:R-:W-:Y:S01]  /*16a90*/  @!P2 STG.E.U8 desc[UR36][R2.64+0x80], R113 ;  /* 0x000080710200a986 */ /* 0x000fe2000c101124 */
        /* <DEDUP_REMOVED lines=14> */
[----:B------:R1:W-:Y:S04]  /*16b80*/  @!P2 STG.E.U8 desc[UR36][R14.64+0x80], R13 ;  /* 0x0000800d0e00a986 */ /* 0x0003e8000c101124 */
        /* <DEDUP_REMOVED lines=11> */
[----:B------:R-:W-:Y:S02]  /*16c40*/  @!P2 IADD3.X R23, R3, UR38, RZ, P5, !PT ;  /* 0x000000260317ac10 */ /* 0x000fe4000affe4ff */
[----:B------:R-:W-:Y:S01]  /*16c50*/  ISETP.LT.OR P5, PT, R0, 0x8a, !P6 ;  /* 0x0000008a0000780c */ /* 0x000fe200077a1670 */
[----:B-1----:R-:W-:-:S12]  /*16c60*/  @!P2 IMAD R13, R102, R17, RZ ;  /* 0x00000011660da224 */ /* 0x002fd800078e02ff */
[----:B------:R-:W-:-:S04]  /*16c70*/  @!P5 IADD3 R14, P6, R2, UR39, RZ ;  /* 0x00000027020edc10 */ /* 0x000fc8000ffde0ff */
[----:B------:R-:W-:Y:S02]  /*16c80*/  @!P5 IADD3.X R15, R3, UR38, RZ, P6, !PT ;  /* 0x00000026030fdc10 */ /* 0x000fe4000b7fe4ff */
[----:B------:R-:W-:Y:S01]  /*16c90*/  ISETP.GE.AND P6, PT, R12, 0x181, PT ;  /* 0x000001810c00780c */ /* 0x000fe20003fc6270 */
[----:B------:R-:W-:Y:S03]  /*16ca0*/  @!P2 STG.E.U8 desc[UR36][R22.64+0x88], R13 ;  /* 0x0000880d1600a986 */ /* 0x000fe6000c101124 */
[----:B------:R-:W-:Y:S01]  /*16cb0*/  ISETP.LT.OR P2, PT, R0, 0x81, !P6 ;  /* 0x000000810000780c */ /* 0x000fe20007741670 */
[----:B------:R-:W-:-:S05]  /*16cc0*/  @!P5 IMAD R103, R103, R17, RZ ;  /* 0x000000116767d224 */ /* 0x000fca00078e02ff */
[----:B------:R1:W-:Y:S07]  /*16cd0*/  @!P5 STG.E.U8 desc[UR36][R14.64+0x89], R103 ;  /* 0x000089670e00d986 */ /* 0x0003ee000c101124 */
[----:B--2---:R-:W-:-:S05]  /*16ce0*/  @!P2 IMAD R21, R88, R17, RZ ;  /* 0x000000115815a224 */ /* 0x004fca00078e02ff */
[----:B------:R2:W-:Y:S01]  /*16cf0*/  @!P2 STG.E.U8 desc[UR36][R8.64+0x80], R21 ;  /* 0x000080150800a986 */ /* 0x0005e2000c101124 */
[----:B------:R-:W-:-:S13]  /*16d00*/  ISETP.LT.OR P2, PT, R0, 0x82, !P6 ;  /* 0x000000820000780c */ /* 0x000fda0007741670 */
[----:B------:R-:W-:-:S05]  /*16d10*/  @!P2 IMAD R89, R89, R17, RZ ;  /* 0x000000115959a224 */ /* 0x000fca00078e02ff */
[----:B------:R3:W-:Y:S01]  /*16d20*/  @!P2 STG.E.U8 desc[UR36][R8.64+0x81], R89 ;  /* 0x000081590800a986 */ /* 0x0007e2000c101124 */
[----:B------:R-:W-:Y:S02]  /*16d30*/  IADD3 R88, P2, R2, UR57, RZ ;  /* 0x0000003902587c10 */ /* 0x000fe4000ff5e0ff */
[----:B------:R-:W-:Y:S02]  /*16d40*/  ISETP.GE.AND P6, PT, R12, 0x189, PT ;  /* 0x000001890c00780c */ /* 0x000fe40003fc6270 */
[----:B------:R-:W-:Y:S02]  /*16d50*/  IADD3.X R96, R3, UR56, RZ, P2, !PT ;  /* 0x0000003803607c10 */ /* 0x000fe400097fe4ff */
[----:B0-----:R-:W-:-:S04]  /*16d60*/  IADD3 R97, P2, R2, UR57, RZ ;  /* 0x0000003902617c10 */ /* 0x001fc8000ff5e0ff */
[----:B------:R-:W-:Y:S02]  /*16d70*/  IADD3.X R98, R3, UR56, RZ, P2, !PT ;  /* 0x0000003803627c10 */ /* 0x000fe400097fe4ff */
[----:B------:R-:W-:-:S13]  /*16d80*/  ISETP.LT.OR P2, PT, R0, 0x81, !P6 ;  /* 0x000000810000780c */ /* 0x000fda0007741670 */
[----:B-1----:R-:W-:-:S04]  /*16d90*/  @!P2 IADD3 R14, P5, R88, UR39, RZ ;  /* 0x00000027580eac10 */ /* 0x002fc8000ffbe0ff */
[----:B------:R-:W-:Y:S02]  /*16da0*/  @!P2 IADD3.X R15, R96, UR38, RZ, P5, !PT ;  /* 0x00000026600fac10 */ /* 0x000fe4000affe4ff */
[----:B------:R-:W-:Y:S01]  /*16db0*/  ISETP.LT.OR P5, PT, R0, 0x82, !P6 ;  /* 0x000000820000780c */ /* 0x000fe200077a1670 */
[----:B------:R-:W-:-:S12]  /*16dc0*/  @!P2 IMAD R13, R90, R17, RZ ;  /* 0x000000115a0da224 */ /* 0x000fd800078e02ff */
[----:B------:R-:W-:Y:S01]  /*16dd0*/  @!P5 IADD3 R20, P6, R97, UR39, RZ ;  /* 0x000000276114dc10 */ /* 0x000fe2000ffde0ff */
[----:B------:R-:W-:-:S03]  /*16de0*/  @!P5 IMAD R91, R91, R17, RZ ;  /* 0x000000115b5bd224 */ /* 0x000fc600078e02ff */
[----:B--2---:R-:W-:Y:S01]  /*16df0*/  @!P5 IADD3.X R21, R98, UR38, RZ, P6, !PT ;  /* 0x000000266215dc10 */ /* 0x004fe2000b7fe4ff */
[----:B------:R0:W-:Y:S04]  /*16e00*/  @!P2 STG.E.U8 desc[UR36][R14.64+0x80], R13 ;  /* 0x0000800d0e00a986 */ /* 0x0001e8000c101124 */
[----:B------:R1:W-:Y:S01]  /*16e10*/  @!P5 STG.E.U8 desc[UR36][R20.64+0x81], R91 ;  /* 0x0000815b1400d986 */ /* 0x0003e2000c101124 */
[----:B------:R-:W-:-:S04]  /*16e20*/  ISETP.GE.AND P5, PT, R12, 0x181, PT ;  /* 0x000001810c00780c */ /* 0x000fc80003fa6270 */
[----:B------:R-:W-:-:S13]  /*16e30*/  ISETP.LT.OR P2, PT, R0, 0x89, !P5 ;  /* 0x000000890000780c */ /* 0x000fda0006f41670 */
[----:B---3--:R-:W-:-:S05]  /*16e40*/  @!P2 IMAD R89, R92, R17, RZ ;  /* 0x000000115c59a224 */ /* 0x008fca00078e02ff */
[----:B------:R2:W-:Y:S01]  /*16e50*/  @!P2 STG.E.U8 desc[UR36][R8.64+0x88], R89 ;  /* 0x000088590800a986 */ /* 0x0005e2000c101124 */
        /* <DEDUP_REMOVED lines=22> */
[----:B--2---:R-:W-:-:S05]  /*16fc0*/  @!P2 IMAD R89, R82, R17, RZ ;  /* 0x000000115259a224 */ /* 0x004fca00078e02ff */
        /* <DEDUP_REMOVED lines=57> */
[----:B------:R-:W-:Y:S01]  /*17360*/  @!P2 STG.E.U8 desc[UR36][R2.64+0x91], R65 ;  /* 0x000091410200a986 */ /* 0x000fe2000c101124 */
        /* <DEDUP_REMOVED lines=30> */
[----:B0-----:R-:W-:-:S05]  /*17550*/  @!P2 IMAD R13, R56, R17, RZ ;  /* 0x00000011380da224 */ /* 0x001fca00078e02ff */
[----:B------:R0:W-:Y:S01]  /*17560*/  @!P2 STG.E.U8 desc[UR36][R8.64+0x90], R13 ;  /* 0x0000900d0800a986 */ /* 0x0001e2000c101124 */
[----:B------:R-:W-:-:S13]  /*17570*/  ISETP.LT.OR P2, PT, R0, 0x92, !P6 ;  /* 0x000000920000780c */ /* 0x000fda0007741670 */
[----:B------:R-:W-:-:S05]  /*17580*/  @!P2 IMAD R57, R57, R17, RZ ;  /* 0x000000113939a224 */ /* 0x000fca00078e02ff */
[----:B------:R2:W-:Y:S01]  /*17590*/  @!P2 STG.E.U8 desc[UR36][R8.64+0x91], R57 ;  /* 0x000091390800a986 */ /* 0x0005e2000c101124 */
[----:B------:R-:W-:Y:S02]  /*175a0*/  IADD3 R56, P2, R2, UR57, RZ ;  /* 0x0000003902387c10 */ /* 0x000fe4000ff5e0ff */
[----:B------:R-:W-:Y:S02]  /*175b0*/  ISETP.GE.AND P6, PT, R12, 0x189, PT ;  /* 0x000001890c00780c */ /* 0x000fe40003fc6270 */
[----:B------:R-:W-:Y:S02]  /*175c0*/  IADD3.X R64, R3, UR56, RZ, P2, !PT ;  /* 0x0000003803407c10 */ /* 0x000fe400097fe4ff */
[----:B------:R-:W-:-:S04]  /*175d0*/  IADD3 R65, P2, R2, UR57, RZ ;  /* 0x0000003902417c10 */ /* 0x000fc8000ff5e0ff */
[----:B------:R-:W-:Y:S02]  /*175e0*/  IADD3.X R66, R3, UR56, RZ, P2, !PT ;  /* 0x0000003803427c10 */ /* 0x000fe400097fe4ff */
[----:B------:R-:W-:-:S13]  /*175f0*/  ISETP.LT.OR P2, PT, R0, 0x91, !P6 ;  /* 0x000000910000780c */ /* 0x000fda0007741670 */
[----:B-1----:R-:W-:-:S04]  /*17600*/  @!P2 IADD3 R14, P5, R56, UR39, RZ ;  /* 0x00000027380eac10 */ /* 0x002fc8000ffbe0ff */
        /* <DEDUP_REMOVED lines=10> */
[----:B--2---:R-:W-:-:S05]  /*176b0*/  @!P2 IMAD R57, R60, R17, RZ ;  /* 0x000000113c39a224 */ /* 0x004fca00078e02ff */
        /* <DEDUP_REMOVED lines=28> */
[C---:B------:R-:W-:Y:S02]  /*17880*/  ISETP.LT.OR P2, PT, R0.reuse, 0xa9, !P4 ;  /* 0x000000a90000780c */ /* 0x040fe40006741670 */
[----:B------:R-:W-:-:S11]  /*17890*/  ISETP.LT.OR P4, PT, R0, 0xaa, !P4 ;  /* 0x000000aa0000780c */ /* 0x000fd60006781670 */
[----:B0-----:R-:W-:-:S05]  /*178a0*/  @!P2 IMAD R13, R52, R17, RZ ;  /* 0x00000011340da224 */ /* 0x001fca00078e02ff */
[----:B------:R-:W-:Y:S01]  /*178b0*/  @!P2 STG.E.U8 desc[UR36][R6.64+0xa8], R13 ;  /* 0x0000a80d0600a986 */ /* 0x000fe2000c101124 */
[C---:B------:R-:W-:Y:S01]  /*178c0*/  ISETP.LT.OR P2, PT, R0.reuse, 0xa9, !P3 ;  /* 0x000000a90000780c */ /* 0x040fe20005f41670 */
[----:B------:R-:W-:Y:S01]  /*178d0*/  @!P4 IMAD R53, R53, R17, RZ ;  /* 0x000000113535c224 */ /* 0x000fe200078e02ff */
[----:B------:R-:W-:-:S04]  /*178e0*/  ISETP.LT.OR P3, PT, R0, 0xaa, !P3 ;  /* 0x000000aa0000780c */ /* 0x000fc80005f61670 */
[----:B------:R0:W-:Y:S07]  /*178f0*/  @!P4 STG.E.U8 desc[UR36][R6.64+0xa9], R53 ;  /* 0x0000a9350600c986 */ /* 0x0001ee000c101124 */
[----:B-1----:R-:W-:-:S05]  /*17900*/  @!P2 IMAD R21, R54, R17, RZ ;  /* 0x000000113615a224 */ /* 0x002fca00078e02ff */
[----:B------:R-:W-:Y:S01]  /*17910*/  @!P2 STG.E.U8 desc[UR36][R10.64+0xa8], R21 ;  /* 0x0000a8150a00a986 */ /* 0x000fe2000c101124 */
[----:B------:R-:W-:Y:S01]  /*17920*/  ISETP.LT.OR P2, PT, R0, 0xa2, !P1 ;  /* 0x000000a20000780c */ /* 0x000fe20004f41670 */
[----:B------:R-:W-:-:S05]  /*17930*/  @!P3 IMAD R55, R55, R17, RZ ;  /* 0x000000113737b224 */ /* 0x000fca00078e02ff */
[----:B------:R1:W-:Y:S07]  /*17940*/  @!P3 STG.E.U8 desc[UR36][R10.64+0xa9], R55 ;  /* 0x0000a9370a00b986 */ /* 0x0003ee000c101124 */
[----:B------:R-:W-:-:S04]  /*17950*/  @!P2 IADD3 R14, P3, R4, UR39, RZ ;  /* 0x00000027040eac10 */ /* 0x000fc8000ff7e0ff */
[----:B------:R-:W-:Y:S02]  /*17960*/  @!P2 IADD3.X R15, R5, UR38, RZ, P3, !PT ;  /* 0x00000026050fac10 */ /* 0x000fe40009ffe4ff */
[C---:B------:R-:W-:Y:S02]  /*17970*/  ISETP.LT.OR P3, PT, R0.reuse, 0xa1, !P0 ;  /* 0x000000a10000780c */ /* 0x040fe40004761670 */
[----:B------:R-:W-:-:S11]  /*17980*/  ISETP.LT.OR P6, PT, R0, 0xa1, !P1 ;  /* 0x000000a10000780c */ /* 0x000fd60004fc1670 */
[----:B0-----:R-:W-:-:S05]  /*17990*/  @!P3 IMAD R7, R40, R17, RZ ;  /* 0x000000112807b224 */ /* 0x001fca00078e02ff */
[----:B------:R-:W-:Y:S01]  /*179a0*/  @!P3 STG.E.U8 desc[UR36][R4.64+0xa0], R7 ;  /* 0x0000a0070400b986 */ /* 0x000fe2000c101124 */
[----:B------:R-:W-:Y:S01]  /*179b0*/  ISETP.LT.OR P3, PT, R0, 0xa2, !P0 ;  /* 0x000000a20000780c */ /* 0x000fe20004761670 */
[-C--:B-1----:R-:W-:Y:S02]  /*179c0*/  @!P6 IMAD R11, R42, R17.reuse, RZ ;  /* 0x000000112a0be224 */ /* 0x082fe400078e02ff */
[----:B------:R-:W-:-:S10]  /*179d0*/  @!P2 IMAD R43, R43, R17, RZ ;  /* 0x000000112b2ba224 */ /* 0x000fd400078e02ff */
[----:B------:R-:W-:-:S05]  /*179e0*/  @!P3 IMAD R41, R41, R17, RZ ;  /* 0x000000112929b224 */ /* 0x000fca00078e02ff */
[----:B------:R-:W-:Y:S04]  /*179f0*/  @!P3 STG.E.U8 desc[UR36][R4.64+0xa1], R41 ;  /* 0x0000a1290400b986 */ /* 0x000fe8000c101124 */
[----:B------:R-:W-:Y:S04]  /*17a00*/  @!P6 STG.E.U8 desc[UR36][R72.64+0xa0], R11 ;  /* 0x0000a00b4800e986 */ /* 0x000fe8000c101124 */
[----:B------:R0:W-:Y:S01]  /*17a10*/  @!P2 STG.E.U8 desc[UR36][R14.64+0xa1], R43 ;  /* 0x0000a12b0e00a986 */ /* 0x0001e2000c101124 */
[C---:B------:R-:W-:Y:S02]  /*17a20*/  ISETP.LT.OR P2, PT, R0.reuse, 0xa9, !P0 ;  /* 0x000000a90000780c */ /* 0x040fe40004741670 */
[----:B------:R-:W-:-:S11]  /*17a30*/  ISETP.LT.OR P0, PT, R0, 0xaa, !P0 ;  /* 0x000000aa0000780c */ /* 0x000fd60004701670 */
[----:B------:R-:W-:-:S05]  /*17a40*/  @!P2 IMAD R13, R44, R17, RZ ;  /* 0x000000112c0da224 */ /* 0x000fca00078e02ff */
[----:B------:R1:W-:Y:S01]  /*17a50*/  @!P2 STG.E.U8 desc[UR36][R4.64+0xa8], R13 ;  /* 0x0000a80d0400a986 */ /* 0x0003e2000c101124 */
[C---:B------:R-:W-:Y:S01]  /*17a60*/  ISETP.LT.OR P2, PT, R0.reuse, 0xa9, !P1 ;  /* 0x000000a90000780c */ /* 0x040fe20004f41670 */
[----:B------:R-:W-:Y:S01]  /*17a70*/  @!P0 IMAD R45, R45, R17, RZ ;  /* 0x000000112d2d8224 */ /* 0x000fe200078e02ff */
[----:B------:R-:W-:-:S04]  /*17a80*/  ISETP.LT.OR P1, PT, R0, 0xaa, !P1 ;  /* 0x000000aa0000780c */ /* 0x000fc80004f21670 */
[----:B------:R2:W-:Y:S01]  /*17a90*/  @!P0 STG.E.U8 desc[UR36][R4.64+0xa9], R45 ;  /* 0x0000a92d04008986 */ /* 0x0005e2000c101124 */
[----:B------:R-:W-:-:S06]  /*17aa0*/  ISETP.GE.AND P5, PT, R12, 0x101, PT ;  /* 0x000001010c00780c */ /* 0x000fcc0003fa6270 */
[----:B------:R-:W-:Y:S01]  /*17ab0*/  @!P2 IADD3 R6, P0, R4, UR39, RZ ;  /* 0x000000270406ac10 */ /* 0x000fe2000ff1e0ff */
[----:B0-----:R-:W-:-:S03]  /*17ac0*/  @!P2 IMAD R15, R46, R17, RZ ;  /* 0x000000112e0fa224 */ /* 0x001fc600078e02ff */
[----:B------:R-:W-:Y:S02]  /*17ad0*/  @!P2 IADD3.X R7, R5, UR38, RZ, P0, !PT ;  /* 0x000000260507ac10 */ /* 0x000fe400087fe4ff */
[----:B------:R-:W-:-:S03]  /*17ae0*/  @!P1 IADD3 R10, P0, R4, UR39, RZ ;  /* 0x00000027040a9c10 */ /* 0x000fc6000ff1e0ff */
[----:B------:R0:W-:Y:S01]  /*17af0*/  @!P2 STG.E.U8 desc[UR36][R6.64+0xa8], R15 ;  /* 0x0000a80f0600a986 */ /* 0x0001e2000c101124 */
[C---:B------:R-:W-:Y:S01]  /*17b00*/  ISETP.LT.OR P2, PT, R0.reuse, 0xa1, !P5 ;  /* 0x000000a10000780c */ /* 0x040fe20006f41670 */
[----:B------:R-:W-:Y:S01]  /*17b10*/  @!P1 IMAD R47, R47, R17, RZ ;  /* 0x000000112f2f9224 */ /* 0x000fe200078e02ff */
[----:B------:R-:W-:Y:S02]  /*17b20*/  @!P1 IADD3.X R11, R5, UR38, RZ, P0, !PT ;  /* 0x00000026050b9c10 */ /* 0x000fe400087fe4ff */
[----:B------:R-:W-:Y:S02]  /*17b30*/  ISETP.LT.OR P0, PT, R0, 0xa2, !P5 ;  /* 0x000000a20000780c */ /* 0x000fe40006f01670 */
[----:B------:R-:W-:Y:S01]  /*17b40*/  ISETP.GE.AND P6, PT, R12, 0x109, PT ;  /* 0x000001090c00780c */ /* 0x000fe20003fc6270 */
[----:B------:R-:W-:Y:S03]  /*17b50*/  @!P1 STG.E.U8 desc[UR36][R10.64+0xa9], R47 ;  /* 0x0000a92f0a009986 */ /* 0x000fe6000c101124 */
[----:B------:R-:W-:-:S03]  /*17b60*/  ISETP.LT.OR P1, PT, R0, 0xa1, !P6 ;  /* 0x000000a10000780c */ /* 0x000fc60007721670 */
[----:B-1----:R-:W-:-:S04]  /*17b70*/  @!P2 IMAD R13, R32, R17, RZ ;  /* 0x00000011200da224 */ /* 0x002fc800078e02ff */
[----:B------:R-:W-:Y:S01]  /*17b80*/  @!P0 IMAD R33, R33, R17, RZ ;  /* 0x0000001121218224 */ /* 0x000fe200078e02ff */
[----:B------:R1:W-:Y:S01]  /*17b90*/  @!P2 STG.E.U8 desc[UR36][R2.64+0xa0], R13 ;  /* 0x0000a00d0200a986 */ /* 0x0003e2000c101124 */
[----:B------:R-:W-:-:S03]  /*17ba0*/  ISETP.LT.OR P2, PT, R0, 0xa2, !P6 ;  /* 0x000000a20000780c */ /* 0x000fc60007741670 */
[----:B------:R-:W-:Y:S01]  /*17bb0*/  @!P0 STG.E.U8 desc[UR36][R2.64+0xa1], R33 ;  /* 0x0000a12102008986 */ /* 0x000fe2000c101124 */
[----:B--2---:R-:W-:Y:S01]  /*17bc0*/  @!P1 IADD3 R4, P0, R2, UR39, RZ ;  /* 0x0000002702049c10 */ /* 0x004fe2000ff1e0ff */
[----:B0-----:R-:W-:-:S03]  /*17bd0*/  @!P1 IMAD R15, R34, R17, RZ ;  /* 0x00000011220f9224 */ /* 0x001fc600078e02ff */
[----:B------:R-:W-:Y:S02]  /*17be0*/  @!P1 IADD3.X R5, R3, UR38, RZ, P0, !PT ;  /* 0x0000002603059c10 */ /* 0x000fe400087fe4ff */
[----:B------:R-:W-:-:S03]  /*17bf0*/  ISETP.LT.OR P0, PT, R0, 0xa9, !P5 ;  /* 0x000000a90000780c */ /* 0x000fc60006f01670 */
[----:B------:R0:W-:Y:S01]  /*17c00*/  @!P1 STG.E.U8 desc[UR36][R4.64+0xa0], R15 ;  /* 0x0000a00f04009986 */ /* 0x0001e2000c101124 */
[----:B------:R-:W-:Y:S02]  /*17c10*/  @!P2 IADD3 R6, P1, R2, UR39, RZ ;  /* 0x000000270206ac10 */ /* 0x000fe4000ff3e0ff */
[C---:B------:R-:W-:Y:S02]  /*17c20*/  ISETP.LT.OR P3, PT, R0.reuse, 0xaa, !P5 ;  /* 0x000000aa0000780c */ /* 0x040fe40006f61670 */
[----:B------:R-:W-:Y:S02]  /*17c30*/  @!P2 IADD3.X R7, R3, UR38, RZ, P1, !PT ;  /* 0x000000260307ac10 */ /* 0x000fe40008ffe4ff */
[C---:B------:R-:W-:Y:S01]  /*17c40*/  ISETP.LT.OR P1, PT, R0.reuse, 0xa9, !P6 ;  /* 0x000000a90000780c */ /* 0x040fe20007721670 */
[-C--:B------:R-:W-:Y:S01]  /*17c50*/  @!P2 IMAD R35, R35, R17.reuse, RZ ;  /* 0x000000112323a224 */ /* 0x080fe200078e02ff */
[----:B------:R-:W-:Y:S01]  /*17c60*/  ISETP.LT.OR P4, PT, R0, 0xaa, !P6 ;  /* 0x000000aa0000780c */ /* 0x000fe20007781670 */
[----:B-1----:R-:W-:Y:S01]  /*17c70*/  @!P0 IMAD R13, R36, R17, RZ ;  /* 0x00000011240d8224 */ /* 0x002fe200078e02ff */
[----:B------:R-:W-:-:S02]  /*17c80*/  ISETP.GE.AND P5, PT, R12, 0x181, PT ;  /* 0x000001810c00780c */ /* 0x000fc40003fa6270 */
[----:B------:R1:W-:Y:S03]  /*17c90*/  @!P2 STG.E.U8 desc[UR36][R6.64+0xa1], R35 ;  /* 0x0000a1230600a986 */ /* 0x0003e6000c101124 */
[-C--:B------:R-:W-:Y:S01]  /*17ca0*/  @!P3 IMAD R37, R37, R17.reuse, RZ ;  /* 0x000000112525b224 */ /* 0x080fe200078e02ff */
[----:B------:R-:W-:Y:S01]  /*17cb0*/  @!P0 STG.E.U8 desc[UR36][R2.64+0xa8], R13 ;  /* 0x0000a80d02008986 */ /* 0x000fe2000c101124 */
[----:B------:R-:W-:Y:S02]  /*17cc0*/  ISETP.LT.OR P0, PT, R0, 0xa1, !P5 ;  /* 0x000000a10000780c */ /* 0x000fe40006f01670 */
[----:B0-----:R-:W-:Y:S01]  /*17cd0*/  @!P1 IADD3 R4, P2, R2, UR39, RZ ;  /* 0x0000002702049c10 */ /* 0x001fe2000ff5e0ff */
[----:B------:R-:W-:Y:S01]  /*17ce0*/  @!P3 STG.E.U8 desc[UR36][R2.64+0xa9], R37 ;  /* 0x0000a9250200b986 */ /* 0x000fe2000c101124 */
[----:B------:R-:W-:Y:S01]  /*17cf0*/  ISETP.LT.OR P3, PT, R0, 0xa2, !P5 ;  /* 0x000000a20000780c */ /* 0x000fe20006f61670 */
[----:B------:R-:W-:Y:S01]  /*17d00*/  @!P1 IMAD R15, R38, R17, RZ ;  /* 0x00000011260f9224 */ /* 0x000fe200078e02ff */
[----:B------:R-:W-:-:S02]  /*17d10*/  @!P1 IADD3.X R5, R3, UR38, RZ, P2, !PT ;  /* 0x0000002603059c10 */ /* 0x000fc400097fe4ff */
[----:B------:R-:W-:Y:S02]  /*17d20*/  ISETP.GE.AND P6, PT, R12, 0x189, PT ;  /* 0x000001890c00780c */ /* 0x000fe40003fc6270 */
[----:B------:R-:W-:Y:S01]  /*17d30*/  @!P4 IADD3 R10, P2, R2, UR39, RZ ;  /* 0x00000027020acc10 */ /* 0x000fe2000ff5e0ff */
[----:B------:R0:W-:Y:S01]  /*17d40*/  @!P1 STG.E.U8 desc[UR36][R4.64+0xa8], R15 ;  /* 0x0000a80f04009986 */ /* 0x0001e2000c101124 */
[----:B------:R-:W-:Y:S01]  /*17d50*/  ISETP.LT.OR P1, PT, R0, 0xa1, !P6 ;  /* 0x000000a10000780c */ /* 0x000fe20007721670 */
[-C--:B------:R-:W-:Y:S01]  /*17d60*/  @!P4 IMAD R39, R39, R17.reuse, RZ ;  /* 0x000000112727c224 */ /* 0x080fe200078e02ff */
[----:B------:R-:W-:Y:S01]  /*17d70*/  @!P4 IADD3.X R11, R3, UR38, RZ, P2, !PT ;  /* 0x00000026030bcc10 */ /* 0x000fe200097fe4ff */
[-C--:B-1----:R-:W-:Y:S02]  /*17d80*/  @!P0 IMAD R7, R24, R17.reuse, RZ ;  /* 0x0000001118078224 */ /* 0x082fe400078e02ff */
[----:B------:R-:W-:Y:S02]  /*17d90*/  @!P3 IMAD R25, R25, R17, RZ ;  /* 0x000000111919b224 */ /* 0x000fe400078e02ff */
[----:B------:R1:W-:Y:S01]  /*17da0*/  @!P4 STG.E.U8 desc[UR36][R10.64+0xa9], R39 ;  /* 0x0000a9270a00c986 */ /* 0x0003e2000c101124 */
[----:B------:R-:W-:-:S03]  /*17db0*/  ISETP.LT.OR P4, PT, R0, 0xa2, !P6 ;  /* 0x000000a20000780c */ /* 0x000fc60007781670 */
[----:B------:R2:W-:Y:S01]  /*17dc0*/  @!P0 STG.E.U8 desc[UR36][R8.64+0xa0], R7 ;  /* 0x0000a00708008986 */ /* 0x0005e2000c101124 */
[----:B------:R-:W-:-:S03]  /*17dd0*/  IADD3 R6, P0, R2, UR57, RZ ;  /* 0x0000003902067c10 */ /* 0x000fc6000ff1e0ff */
[----:B------:R3:W-:Y:S01]  /*17de0*/  @!P3 STG.E.U8 desc[UR36][R8.64+0xa1], R25 ;  /* 0x0000a1190800b986 */ /* 0x0007e2000c101124 */
[----:B------:R-:W-:Y:S02]  /*17df0*/  IADD3.X R12, R3, UR56, RZ, P0, !PT ;  /* 0x00000038030c7c10 */ /* 0x000fe400087fe4ff */
[----:B------:R-:W-:Y:S02]  /*17e00*/  ISETP.LT.OR P3, PT, R0, 0xa9, !P5 ;  /* 0x000000a90000780c */ /* 0x000fe40006f61670 */
[----:B0-----:R-:W-:Y:S02]  /*17e10*/  @!P1 IADD3 R4, P2, R6, UR39, RZ ;  /* 0x0000002706049c10 */ /* 0x001fe4000ff5e0ff */
[C---:B------:R-:W-:Y:S02]  /*17e20*/  ISETP.LT.OR P0, PT, R0.reuse, 0xaa, !P5 ;  /* 0x000000aa0000780c */ /* 0x040fe40006f01670 */
[C---:B------:R-:W-:Y:S02]  /*17e30*/  ISETP.LT.OR P5, PT, R0.reuse, 0xa9, !P6 ;  /* 0x000000a90000780c */ /* 0x040fe400077a1670 */
[----:B------:R-:W-:Y:S01]  /*17e40*/  ISETP.LT.OR P6, PT, R0, 0xaa, !P6 ;  /* 0x000000aa0000780c */ /* 0x000fe200077c1670 */
[----:B------:R-:W-:Y:S01]  /*17e50*/  @!P1 IMAD R13, R26, R17, RZ ;  /* 0x000000111a0d9224 */ /* 0x000fe200078e02ff */
[----:B------:R-:W-:-:S02]  /*17e60*/  @!P1 IADD3.X R5, R12, UR38, RZ, P2, !PT ;  /* 0x000000260c059c10 */ /* 0x000fc400097fe4ff */
[----:B-1----:R-:W-:-:S03]  /*17e70*/  IADD3 R10, P2, R2, UR57, RZ ;  /* 0x00000039020a7c10 */ /* 0x002fc6000ff5e0ff */
[----:B------:R3:W-:Y:S01]  /*17e80*/  @!P1 STG.E.U8 desc[UR36][R4.64+0xa0], R13 ;  /* 0x0000a00d04009986 */ /* 0x0007e2000c101124 */
[----:B------:R-:W-:Y:S02]  /*17e90*/  @!P4 IADD3 R2, P1, R10, UR39, RZ ;  /* 0x000000270a02cc10 */ /* 0x000fe4000ff3e0ff */
[----:B------:R-:W-:Y:S02]  /*17ea0*/  IADD3.X R0, R3, UR56, RZ, P2, !PT ;  /* 0x0000003803007c10 */ /* 0x000fe400097fe4ff */
[----:B------:R-:W-:Y:S02]  /*17eb0*/  @!P5 IADD3 R6, P2, R6, UR39, RZ ;  /* 0x000000270606dc10 */ /* 0x000fe4000ff5e0ff */
[----:B------:R-:W-:Y:S01]  /*17ec0*/  @!P4 IADD3.X R3, R0, UR38, RZ, P1, !PT ;  /* 0x000000260003cc10 */ /* 0x000fe20008ffe4ff */
[-C--:B------:R-:W-:Y:S01]  /*17ed0*/  @!P4 IMAD R27, R27, R17.reuse, RZ ;  /* 0x000000111b1bc224 */ /* 0x080fe200078e02ff */
[----:B------:R-:W-:Y:S01]  /*17ee0*/  @!P6 IADD3 R10, P1, R10, UR39, RZ ;  /* 0x000000270a0aec10 */ /* 0x000fe2000ff3e0ff */
[-C--:B------:R-:W-:Y:S01]  /*17ef0*/  @!P3 IMAD R15, R28, R17.reuse, RZ ;  /* 0x000000111c0fb224 */ /* 0x080fe200078e02ff */
[----:B--2---:R-:W-:Y:S01]  /*17f00*/  @!P5 IADD3.X R7, R12, UR38, RZ, P2, !PT ;  /* 0x000000260c07dc10 */ /* 0x004fe200097fe4ff */
[-C--:B------:R-:W-:Y:S01]  /*17f10*/  @!P0 IMAD R29, R29, R17.reuse, RZ ;  /* 0x000000111d1d8224 */ /* 0x080fe200078e02ff */
[----:B------:R-:W-:Y:S01]  /*17f20*/  @!P6 IADD3.X R11, R0, UR38, RZ, P1, !PT ;  /* 0x00000026000bec10 */ /* 0x000fe20008ffe4ff */
[----:B------:R-:W-:-:S02]  /*17f30*/  @!P5 IMAD R21, R30, R17, RZ ;  /* 0x000000111e15d224 */ /* 0x000fc400078e02ff */
[----:B------:R-:W-:Y:S01]  /*17f40*/  @!P6 IMAD R31, R31, R17, RZ ;  /* 0x000000111f1fe224 */ /* 0x000fe200078e02ff */
[----:B------:R3:W-:Y:S04]  /*17f50*/  @!P4 STG.E.U8 desc[UR36][R2.64+0xa1], R27 ;  /* 0x0000a11b0200c986 */ /* 0x0007e8000c101124 */
[----:B------:R3:W-:Y:S04]  /*17f60*/  @!P3 STG.E.U8 desc[UR36][R8.64+0xa8], R15 ;  /* 0x0000a80f0800b986 */ /* 0x0007e8000c101124 */
[----:B------:R3:W-:Y:S04]  /*17f70*/  @!P0 STG.E.U8 desc[UR36][R8.64+0xa9], R29 ;  /* 0x0000a91d08008986 */ /* 0x0007e8000c101124 */
[----:B------:R3:W-:Y:S04]  /*17f80*/  @!P5 STG.E.U8 desc[UR36][R6.64+0xa8], R21 ;  /* 0x0000a8150600d986 */ /* 0x0007e8000c101124 */
[----:B------:R3:W-:Y:S02]  /*17f90*/  @!P6 STG.E.U8 desc[UR36][R10.64+0xa9], R31 ;  /* 0x0000a91f0a00e986 */ /* 0x0007e4000c101124 */
.L_x_79:
[----:B------:R-:W-:Y:S05]  /*17fa0*/  BSYNC B0 ;  /* 0x0000000000007941 */ /* 0x000fea0003800000 */
.L_x_29:
[----:B0--3--:R-:W2:Y:S04]  /*17fb0*/  LDL.LU R3, [R1+0x250] ;  /* 0x0002500001037983 */ /* 0x009ea80000300800 */
[----:B------:R-:W2:Y:S01]  /*17fc0*/  LDL.LU R2, [R1+0x254] ;  /* 0x0002540001027983 */ /* 0x000ea20000300800 */
[----:B------:R-:W-:Y:S01]  /*17fd0*/  ULDC UR4, c[0x0][0xc] ;  /* 0x0000030000047ab9 */ /* 0x000fe20000000800 */
[----:B------:R-:W-:Y:S01]  /*17fe0*/  ULDC UR5, c[0x0][0x10] ;  /* 0x0000040000057ab9 */ /* 0x000fe20000000800 */
[----:B------:R-:W2:Y:S01]  /*17ff0*/  LDC R5, c[0x0][0x14] ;  /* 0x00000500ff057b82 */ /* 0x000ea20000000800 */
[----:B------:R-:W-:Y:S01]  /*18000*/  UIMAD.WIDE.U32 UR4, UR4, UR5, URZ ;  /* 0x00000005040472a5 */ /* 0x000fe2000f8e003f */
[----:B------:R-:W-:-:S05]  /*18010*/  PRMT R0, RZ, 0x7610, R0 ;  /* 0x00007610ff007816 */ /* 0x000fca0000000000 */
[----:B--2---:R-:W-:-:S04]  /*18020*/  IMAD.WIDE.U32 R2, R5, UR4, R2 ;  /* 0x0000000405027c25 */ /* 0x004fc8000f8e0002 */
[----:B------:R-:W-:Y:S01]  /*18030*/  IMAD R5, R5, UR5, RZ ;  /* 0x0000000505057c24 */ /* 0x000fe2000f8e02ff */
[----:B------:R-:W-:Y:S01]  /*18040*/  ULDC.64 UR4, c[0x0][0x650] ;  /* 0x0001940000047ab9 */ /* 0x000fe20000000a00 */
[----:B------:R-:W-:Y:S01]  /*18050*/  IMAD.MOV.U32 R6, RZ, RZ, R2 ;  /* 0x000000ffff067224 */ /* 0x000fe200078e0002 */
[----:B------:R-:W-:Y:S01]  /*18060*/  ISETP.GE.U32.AND P0, PT, R2, UR4, PT ;  /* 0x0000000402007c0c */ /* 0x000fe2000bf06070 */
[----:B------:R-:W-:Y:S01]  /*18070*/  IMAD.IADD R4, R3, 0x1, R5 ;  /* 0x0000000103047824 */ /* 0x000fe200078e0205 */
[----:B------:R-:W-:Y:S02]  /*18080*/  UMOV UR4, 0xffffffff ;  /* 0xffffffff00047882 */ /* 0x000fe40000000000 */
[----:B------:R-:W-:Y:S02]  /*18090*/  IMAD.U32 R2, RZ, RZ, UR4 ;  /* 0x00000004ff027e24 */ /* 0x000fe4000f8e00ff */
[----:B------:R0:W-:Y:S01]  /*180a0*/  STL [R1+0x250], R4 ;  /* 0x0002500401007387 */ /* 0x0001e20000100800 */
[----:B------:R-:W-:Y:S01]  /*180b0*/  ISETP.GE.U32.AND.EX P0, PT, R4, UR5, PT, P0 ;  /* 0x0000000504007c0c */ /* 0x000fe2000bf06100 */
[----:B------:R-:W-:-:S02]  /*180c0*/  UMOV UR5, 0xffffffff ;  /* 0xffffffff00057882 */ /* 0x000fc40000000000 */
[----:B------:R0:W-:Y:S01]  /*180d0*/  STL [R1+0x254], R6 ;  /* 0x0002540601007387 */ /* 0x0001e20000100800 */
[----:B------:R-:W-:-:S03]  /*180e0*/  IMAD.U32 R22, RZ, RZ, UR5 ;  /* 0x00000005ff167e24 */ /* 0x000fc6000f8e00ff */
[----:B------:R0:W-:Y:S06]  /*180f0*/  STL [R1+0x260], R2 ;  /* 0x0002600201007387 */ /* 0x0001ec0000100800 */
[----:B------:R-:W-:Y:S05]  /*18100*/  @P0 BRA `(.L_x_96) ;  /* 0x0000000400940947 */ /* 0x000fea0003800000 */
[----:B------:R-:W2:Y:S01]  /*18110*/  S2UR UR7, SR_CTAID.X ;  /* 0x00000000000779c3 */ /* 0x000ea20000002500 */
[----:B------:R-:W-:Y:S01]  /*18120*/  ULDC.64 UR4, c[0x0][0x628] ;  /* 0x00018a0000047ab9 */ /* 0x000fe20000000a00 */
[----:B------:R-:W-:Y:S01]  /*18130*/  ULDC UR6, c[0x0][0x150] ;  /* 0x0000540000067ab9 */ /* 0x000fe20000000800 */
[----:B------:R-:W-:Y:S01]  /*18140*/  ISETP.NE.U32.AND P0, PT, RZ, UR4, PT ;  /* 0x00000004ff007c0c */ /* 0x000fe2000bf05070 */
[----:B------:R-:W-:Y:S01]  /*18150*/  ULDC UR15, c[0x0][0x630] ;  /* 0x00018c00000f7ab9 */ /* 0x000fe20000000800 */
[----:B------:R-:W-:Y:S01]  /*18160*/  R2UR UR16, R6 ;  /* 0x00000000061072ca */ /* 0x000fe200000e0000 */
[----:B------:R-:W-:Y:S01]  /*18170*/  ULDC UR18, c[0x0][0x154] ;  /* 0x0000550000127ab9 */ /* 0x000fe20000000800 */
[----:B------:R-:W-:Y:S01]  /*18180*/  ISETP.NE.AND.EX P0, PT, RZ, UR5, PT, P0 ;  /* 0x00000005ff007c0c */ /* 0x000fe2000bf05300 */
[----:B------:R-:W3:Y:S01]  /*18190*/  S2UR UR19, SR_CTAID.Y ;  /* 0x00000000001379c3 */ /* 0x000ee20000002600 */
[----:B------:R-:W-:Y:S02]  /*181a0*/  R2UR UR17, R4 ;  /* 0x00000000041172ca */ /* 0x000fe400000e0000 */
[----:B------:R-:W-:-:S02]  /*181b0*/  R2UR UR12, R6 ;  /* 0x00000000060c72ca */ /* 0x000fc400000e0000 */
[----:B------:R-:W-:Y:S02]  /*181c0*/  R2UR UR13, R4 ;  /* 0x00000000040d72ca */ /* 0x000fe400000e0000 */
[----:B--2---:R-:W-:-:S05]  /*181d0*/  I2FP.F32.U32 R0, UR7 ;  /* 0x0000000700007c45 */ /* 0x004fca0008201000 */
[----:B------:R-:W-:-:S04]  /*181e0*/  FMUL R0, R0, UR6 ;  /* 0x0000000600007c20 */ /* 0x000fc80008400000 */
[----:B0-----:R0:W2:Y:S01]  /*181f0*/  F2I.U32.TRUNC.NTZ R2, R0 ;  /* 0x0000000000027305 */ /* 0x0010a2000020f000 */
[----:B---3--:R-:W-:Y:S05]  /*18200*/  @!P0 BRA `(.L_x_97) ;  /* 0x0000000000308947 */ /* 0x008fea0003800000 */
        /* <DEDUP_REMOVED lines=12> */
.L_x_97:
[----:B------:R-:W-:Y:S01]  /*182d0*/  USHF.R.U64 UR6, UR12, UR15, UR13 ;  /* 0x0000000f0c067299 */ /* 0x000fe2000800120d */
[----:B0-----:R-:W-:Y:S01]  /*182e0*/  I2FP.F32.U32 R0, UR19 ;  /* 0x0000001300007c45 */ /* 0x001fe20008201000 */
[----:B------:R-:W-:Y:S01]  /*182f0*/  USHF.R.U32.HI UR4, URZ, UR15, UR13 ;  /* 0x0000000f3f047299 */ /* 0x000fe2000801160d */
[----:B--2---:R-:W-:Y:S01]  /*18300*/  R2UR UR14, R2 ;  /* 0x00000000020e72ca */ /* 0x004fe200000e0000 */
[----:B------:R-:W-:Y:S02]  /*18310*/  UIADD3 UR9, UP0, URZ, -UR6, URZ ;  /* 0x800000063f097290 */ /* 0x000fe4000ff1e03f */
[----:B------:R-:W-:Y:S01]  /*18320*/  FMUL R0, R0, UR18 ;  /* 0x0000001200007c20 */ /* 0x000fe20008400000 */
[----:B------:R-:W-:Y:S01]  /*18330*/  ULDC.64 UR12, c[0x0][0x620] ;  /* 0x00018800000c7ab9 */ /* 0x000fe20000000a00 */
[----:B------:R-:W-:Y:S01]  /*18340*/  UIADD3.X UR4, URZ, ~UR4, URZ, UP0, !UPT ;  /* 0x800000043f047290 */ /* 0x000fe200087fe43f */
[----:B------:R-:W-:Y:S01]  /*18350*/  UMOV UR10, UR16 ;  /* 0x00000010000a7c82 */ /* 0x000fe20008000000 */
[----:B------:R-:W-:-:S02]  /*18360*/  UMOV UR11, UR17 ;  /* 0x00000011000b7c82 */ /* 0x000fc40008000000 */
[----:B------:R-:W0:Y:S01]  /*18370*/  F2I.U32.TRUNC.NTZ R0, R0 ;  /* 0x0000000000007305 */ /* 0x000e22000020f000 */
[----:B------:R-:W-:Y:S02]  /*18380*/  UIMAD UR4, UR4, UR12, URZ ;  /* 0x0000000c040472a4 */ /* 0x000fe4000f8e023f */
        /* <DEDUP_REMOVED lines=9> */
[----:B------:R-:W-:Y:S01]  /*18420*/  USHF.R.U64 UR12, UR10, UR13, UR11 ;  /* 0x0000000d0a0c7299 */ /* 0x000fe2000800120b */
[----:B0-----:R-:W-:Y:S01]  /*18430*/  R2UR UR16, R0 ;  /* 0x00000000001072ca */ /* 0x001fe200000e0000 */
[----:B------:R-:W-:Y:S01]  /*18440*/  USHF.R.U32.HI UR10, URZ, UR13, UR11 ;  /* 0x0000000d3f0a7299 */ /* 0x000fe2000801160b */
[----:B------:R-:W-:Y:S01]  /*18450*/  ISETP.NE.AND.EX P0, PT, RZ, UR5, PT, P0 ;  /* 0x00000005ff007c0c */ /* 0x000fe2000bf05300 */
[----:B------:R-:W-:Y:S01]  /*18460*/  ULDC UR17, c[0x0][0x608] ;  /* 0x0001820000117ab9 */ /* 0x000fe20000000800 */
[----:B------:R-:W-:-:S02]  /*18470*/  ULOP3.LUT UR23, URZ, UR18, URZ, 0x33, !UPT ;  /* 0x000000123f177292 */ /* 0x000fc4000f8e333f */
[----:B------:R-:W-:Y:S02]  /*18480*/  USHF.R.U64 UR18, UR12, UR17, UR10 ;  /* 0x000000110c127299 */ /* 0x000fe4000800120a */
[----:B------:R-:W-:Y:S01]  /*18490*/  USHF.R.U32.HI UR10, URZ, UR17, UR10 ;  /* 0x000000113f0a7299 */ /* 0x000fe2000801160a */
[----:B------:R-:W-:Y:S01]  /*184a0*/  UMOV UR20, 0x1 ;  /* 0x0000000100147882 */ /* 0x000fe20000000000 */
[----:B------:R-:W-:Y:S02]  /*184b0*/  UIADD3 UR14, -UR14, URZ, URZ ;  /* 0x0000003f0e0e7290 */ /* 0x000fe4000fffe13f */
[----:B------:R-:W-:Y:S02]  /*184c0*/  USHF.L.U32 UR13, UR20, UR22, URZ ;  /* 0x00000016140d7299 */ /* 0x000fe4000800063f */
[----:B------:R-:W-:Y:S01]  /*184d0*/  USHF.R.U64 UR20, UR18, UR22, UR10 ;  /* 0x0000001612147299 */ /* 0x000fe2000800120a */
[----:B------:R-:W-:Y:S01]  /*184e0*/  ULDC UR15, c[0x0][0x144] ;  /* 0x00005100000f7ab9 */ /* 0x000fe20000000800 */
[----:B------:R-:W-:Y:S01]  /*184f0*/  ULDC UR8, c[0x0][0x600] ;  /* 0x0001800000087ab9 */ /* 0x000fe20000000800 */
[----:B------:R-:W-:-:S02]  /*18500*/  UIADD3 UR21, -UR16, URZ, URZ ;  /* 0x0000003f10157290 */ /* 0x000fc4000fffe13f */
[----:B------:R-:W-:Y:S02]  /*18510*/  USHF.R.U32.HI UR17, URZ, UR22, UR10 ;  /* 0x000000163f117299 */ /* 0x000fe4000801160a */
[----:B------:R-:W-:Y:S02]  /*18520*/  UIADD3 UR9, UR8, -0x1, URZ ;  /* 0xffffffff08097890 */ /* 0x000fe4000fffe03f */
        /* <DEDUP_REMOVED lines=16> */
.L_x_98:
[----:B------:R-:W2:Y:S01]  /*18630*/  LDL R0, [R1+0x26c] ;  /* 0x00026c0001007983 */ /* 0x000ea20000100800 */
[----:B------:R-:W-:Y:S01]  /*18640*/  IMAD.U32 R2, RZ, RZ, UR6 ;  /* 0x00000006ff027e24 */ /* 0x000fe2000f8e00ff */
[----:B------:R-:W-:Y:S02]  /*18650*/  ULOP3.LUT UR7, UR18, UR23, URZ, 0xc0, !UPT ;  /* 0x0000001712077292 */ /* 0x000fe4000f8ec03f */
[----:B------:R-:W-:Y:S02]  /*18660*/  ULOP3.LUT UR9, UR12, UR9, URZ, 0xc0, !UPT ;  /* 0x000000090c097292 */ /* 0x000fe4000f8ec03f */
[----:B------:R3:W-:Y:S01]  /*18670*/  STL [R1+0x260], R2 ;  /* 0x0002600201007387 */ /* 0x0007e20000100800 */
[----:B--2---:R-:W-:Y:S01]  /*18680*/  R2UR UR4, R0 ;  /* 0x00000000000472ca */ /* 0x004fe200000e0000 */
[----:B------:R-:W-:-:S12]  /*18690*/  IMAD.MOV.U32 R0, RZ, RZ, 0x1 ;  /* 0x00000001ff007424 */ /* 0x000fd800078e00ff */
[----:B------:R-:W-:Y:S02]  /*186a0*/  UISETP.NE.AND UP0, UPT, UR4, URZ, UPT ;  /* 0x0000003f0400728c */ /* 0x000fe4000bf05270 */
[----:B------:R-:W-:-:S04]  /*186b0*/  USHF.R.U64 UR4, UR16, UR24, UR17 ;  /* 0x0000001810047299 */ /* 0x000fc80008001211 */
[----:B------:R-:W-:Y:S02]  /*186c0*/  UIADD3 UR5, -UR4, URZ, URZ ;  /* 0x0000003f04057290 */ /* 0x000fe4000fffe13f */
[----:B------:R-:W-:Y:S02]  /*186d0*/  UIMAD UR7, UR13, UR4, UR7 ;  /* 0x000000040d0772a4 */ /* 0x000fe4000f8e0207 */
[----:B------:R-:W-:Y:S02]  /*186e0*/  UIMAD UR4, UR5, UR25, UR20 ;  /* 0x00000019050472a4 */ /* 0x000fe4000f8e0214 */
[----:B------:R-:W-:Y:S01]  /*186f0*/  @UP0 UIMAD UR22, UR26, UR21, UR19 ;  /* 0x000000151a1602a4 */ /* 0x000fe2000f8e0213 */
[----:B------:R-:W-:Y:S01]  /*18700*/  ULDC UR5, c[0x0][0x610] ;  /* 0x0001840000057ab9 */ /* 0x000fe20000000800 */
[----:B------:R-:W-:Y:S02]  /*18710*/  UIMAD UR4, UR4, UR8, UR9 ;  /* 0x00000008040472a4 */ /* 0x000fe4000f8e0209 */
[----:B------:R-:W-:-:S04]  /*18720*/  UIMAD UR7, UR7, UR5, UR22 ;  /* 0x00000005070772a4 */ /* 0x000fc8000f8e0216 */
[----:B------:R-:W-:Y:S02]  /*18730*/  USEL UR5, UR4, UR7, !UP0 ;  /* 0x0000000704057287 */ /* 0x000fe4000c000000 */
[----:B------:R-:W-:-:S04]  /*18740*/  USEL UR7, UR7, UR4, !UP0 ;  /* 0x0000000407077287 */ /* 0x000fc8000c000000 */
[----:B---3--:R-:W-:-:S08]  /*18750*/  IMAD.U32 R22, RZ, RZ, UR5 ;  /* 0x00000005ff167e24 */ /* 0x008fd0000f8e00ff */
.L_x_96:
[----:B------:R-:W-:Y:S01]  /*18760*/  LOP3.LUT P0, RZ, R0, 0xff, RZ, 0xc0, !PT ;  /* 0x000000ff00ff7812 */ /* 0x000fe2000780c0ff */
[----:B------:R-:W-:-:S12]  /*18770*/  IMAD.U32 R23, RZ, RZ, UR7 ;  /* 0x00000007ff177e24 */ /* 0x000fd8000f8e00ff */
[----:B------:R-:W-:Y:S05]  /*18780*/  @P0 BRA `(.L_x_99) ;  /* 0xfffffe8c00000947 */ /* 0x000fea000383ffff */
[----:B------:R-:W-:Y:S05]  /*18790*/  EXIT ;  /* 0x000000000000794d */ /* 0x000fea0003800000 */
.L_x_4:
[----:B------:R-:W2:Y:S01]  /*187a0*/  LDL R5, [R1+0x254] ;  /* 0x0002540001057983 */ /* 0x000ea20000100800 */
[----:B------:R-:W-:-:S03]  /*187b0*/  ULDC.64 UR8, c[0x0][0x650] ;  /* 0x0001940000087ab9 */ /* 0x000fc60000000a00 */
[----:B------:R-:W3:Y:S01]  /*187c0*/  LDL R4, [R1+0x250] ;  /* 0x0002500001047983 */ /* 0x000ee20000100800 */
[----:B------:R-:W-:Y:S01]  /*187d0*/  PRMT R0, RZ, 0x7610, R0 ;  /* 0x00007610ff007816 */ /* 0x000fe20000000000 */
[----:B------:R-:W-:Y:S02]  /*187e0*/  IMAD.MOV.U32 R3, RZ, RZ, -0x1 ;  /* 0xffffffffff037424 */ /* 0x000fe400078e00ff */
[----:B------:R-:W-:Y:S02]  /*187f0*/  IMAD.MOV.U32 R2, RZ, RZ, -0x1 ;  /* 0xffffffffff027424 */ /* 0x000fe400078e00ff */
[----:B------:R-:W-:Y:S01]  /*18800*/  IMAD.MOV.U32 R10, RZ, RZ, -0x1 ;  /* 0xffffffffff0a7424 */ /* 0x000fe200078e00ff */
[----:B--2---:R-:W-:-:S04]  /*18810*/  ISETP.GE.U32.AND P0, PT, R5, UR8, PT ;  /* 0x0000000805007c0c */ /* 0x004fc8000bf06070 */
[----:B---3--:R-:W-:-:S13]  /*18820*/  ISETP.GE.U32.AND.EX P0, PT, R4, UR9, PT, P0 ;  /* 0x0000000904007c0c */ /* 0x008fda000bf06100 */
[----:B------:R-:W-:Y:S05]  /*18830*/  @P0 BRA `(.L_x_100) ;  /* 0x0000000400940947 */ /* 0x000fea0003800000 */
[----:B------:R-:W-:Y:S01]  /*18840*/  I2FP.F32.U32 R0, UR4 ;  /* 0x0000000400007c45 */ /* 0x000fe20008201000 */
[----:B0-----:R-:W-:Y:S01]  /*18850*/  ULDC.64 UR16, c[0x0][0x628] ;  /* 0x00018a0000107ab9 */ /* 0x001fe20000000a00 */
        /* <DEDUP_REMOVED lines=24> */
.L_x_101:
        /* <DEDUP_REMOVED lines=24> */
[----:B------:R-:W-:Y:S01]  /*18b60*/  UMOV UR19, 0x1 ;  /* 0x0000000100137882 */ /* 0x000fe20000000000 */
[----:B------:R-:W-:Y:S01]  /*18b70*/  ULDC UR20, c[0x0][0x608] ;  /* 0x0001820000147ab9 */ /* 0x000fe20000000800 */
[----:B------:R-:W-:Y:S01]  /*18b80*/  USHF.L.U32 UR26, UR19, UR23, URZ ;  /* 0x00000017131a7299 */ /* 0x000fe2000800063f */
[----:B------:R-:W-:Y:S01]  /*18b90*/  ISETP.NE.AND.EX P0, PT, RZ, UR9, PT, P0 ;  /* 0x00000009ff007c0c */ /* 0x000fe2000bf05300 */
[----:B------:R-:W-:Y:S02]  /*18ba0*/  USHF.R.U64 UR19, UR18, UR20, UR11 ;  /* 0x0000001412137299 */ /* 0x000fe4000800120b */
[----:B------:R-:W-:Y:S02]  /*18bb0*/  USHF.R.U32.HI UR11, URZ, UR20, UR11 ;  /* 0x000000143f0b7299 */ /* 0x000fe4000801160b */
[----:B------:R-:W-:-:S02]  /*18bc0*/  UIADD3 UR15, -UR15, URZ, URZ ;  /* 0x0000003f0f0f7290 */ /* 0x000fc4000fffe13f */
[----:B------:R-:W-:Y:S01]  /*18bd0*/  USHF.R.U64 UR20, UR19, UR23, UR11 ;  /* 0x0000001713147299 */ /* 0x000fe2000800120b */
[----:B------:R-:W-:Y:S01]  /*18be0*/  ULDC UR16, c[0x0][0x144] ;  /* 0x0000510000107ab9 */ /* 0x000fe20000000800 */
[----:B------:R-:W-:Y:S01]  /*18bf0*/  ULDC UR6, c[0x0][0x600] ;  /* 0x0001800000067ab9 */ /* 0x000fe20000000800 */
[----:B------:R-:W-:Y:S02]  /*18c00*/  USHF.R.U32.HI UR11, URZ, UR23, UR11 ;  /* 0x000000173f0b7299 */ /* 0x000fe4000801160b */
[----:B------:R-:W-:Y:S02]  /*18c10*/  UIMAD UR23, UR16, UR15, UR4 ;  /* 0x0000000f101772a4 */ /* 0x000fe4000f8e0204 */
[----:B------:R-:W-:Y:S02]  /*18c20*/  UIADD3 UR22, UR6, -0x1, URZ ;  /* 0xffffffff06167890 */ /* 0x000fe4000fffe03f */
[----:B------:R-:W-:Y:S02]  /*18c30*/  ULOP3.LUT UR27, URZ, UR13, URZ, 0x33, !UPT ;  /* 0x0000000d3f1b7292 */ /* 0x000fe4000f8e333f */
[----:B------:R-:W-:Y:S01]  /*18c40*/  UIADD3 UR21, -UR17, URZ, URZ ;  /* 0x0000003f11157290 */ /* 0x000fe2000fffe13f */
        /* <DEDUP_REMOVED lines=17> */
.L_x_102:
[----:B------:R-:W2:Y:S01]  /*18d60*/  LDL R0, [R1+0x26c] ;  /* 0x00026c0001007983 */ /* 0x000ea20000100800 */
[----:B------:R-:W-:Y:S01]  /*18d70*/  ULOP3.LUT UR18, UR18, UR22, URZ, 0xc0, !UPT ;  /* 0x0000001612127292 */ /* 0x000fe2000f8ec03f */
[----:B------:R-:W-:Y:S01]  /*18d80*/  IMAD.U32 R10, RZ, RZ, UR5 ;  /* 0x00000005ff0a7e24 */ /* 0x000fe2000f8e00ff */
[----:B--2---:R-:W-:Y:S01]  /*18d90*/  R2UR UR8, R0 ;  /* 0x00000000000872ca */ /* 0x004fe200000e0000 */
[----:B------:R-:W-:-:S12]  /*18da0*/  IMAD.MOV.U32 R0, RZ, RZ, 0x1 ;  /* 0x00000001ff007424 */ /* 0x000fd800078e00ff */
[----:B------:R-:W-:Y:S02]  /*18db0*/  UISETP.NE.AND UP0, UPT, UR8, URZ, UPT ;  /* 0x0000003f0800728c */ /* 0x000fe4000bf05270 */
[----:B------:R-:W-:Y:S02]  /*18dc0*/  USHF.R.U64 UR8, UR4, UR24, UR11 ;  /* 0x0000001804087299 */ /* 0x000fe4000800120b */
[----:B------:R-:W-:-:S04]  /*18dd0*/  ULOP3.LUT UR4, UR19, UR27, URZ, 0xc0, !UPT ;  /* 0x0000001b13047292 */ /* 0x000fc8000f8ec03f */
[----:B------:R-:W-:-:S03]  /*18de0*/  UIMAD UR4, UR26, UR8, UR4 ;  /* 0x000000081a0472a4 */ /* 0x000fc6000f8e0204 */
        /* <DEDUP_REMOVED lines=9> */
[----:B------:R-:W-:-:S07]  /*18e80*/  IMAD.U32 R3, RZ, RZ, UR4 ;  /* 0x00000004ff037e24 */ /* 0x000fce000f8e00ff */
.L_x_100:
[----:B------:R-:W-:-:S08]  /*18e90*/  NOP ;  /* 0x0000000000007918 */ /* 0x000fd00000000000 */
[----:B0-----:R-:W0:-:S00]  /*18ea0*/  USETMAXREG.DEALLOC.CTAPOOL 0x18 ;  /* 0x00000018000079c8 */ /* 0x001e0000080e0500 */
[----:B------:R-:W-:-:S13]  /*18eb0*/  ISETP.NE.AND P0, PT, RZ, UR10, PT ;  /* 0x0000000aff007c0c */ /* 0x000fda000bf05270 */
[----:B------:R-:W-:Y:S05]  /*18ec0*/  @P0 EXIT ;  /* 0x000000000000094d */ /* 0x000fea0003800000 */
[----:B0-----:R-:W-:Y:S01]  /*18ed0*/  LOP3.LUT P0, RZ, R0, 0xff, RZ, 0xc0, !PT ;  /* 0x000000ff00ff7812 */ /* 0x001fe2000780c0ff */
[----:B------:R-:W-:Y:S02]  /*18ee0*/  IMAD.MOV.U32 R0, RZ, RZ, 0x1 ;  /* 0x00000001ff007424 */ /* 0x000fe400078e00ff */
[----:B------:R-:W-:-:S10]  /*18ef0*/  IMAD.MOV.U32 R7, RZ, RZ, RZ ;  /* 0x000000ffff077224 */ /* 0x000fd400078e00ff */
[----:B------:R-:W-:Y:S05]  /*18f00*/  @!P0 BRA `(.L_x_103) ;  /* 0x0000000c006c8947 */ /* 0x000fea0003800000 */
[----:B------:R-:W0:Y:S01]  /*18f10*/  LDC R0, c[0x0][0x28c] ;  /* 0x0000a300ff007b82 */ /* 0x000e220000000800 */
[----:B------:R-:W1:Y:S01]  /*18f20*/  S2R R4, SR_TID.X ;  /* 0x0000000000047919 */ /* 0x000e620000002100 */
[----:B------:R-:W-:Y:S01]  /*18f30*/  ULDC UR5, c[0x0][0x658] ;  /* 0x0001960000057ab9 */ /* 0x000fe20000000800 */
[----:B------:R-:W-:Y:S01]  /*18f40*/  UMOV UR7, 0xffffffff ;  /* 0xffffffff00077882 */ /* 0x000fe20000000000 */
[----:B------:R-:W-:Y:S01]  /*18f50*/  ULDC UR6, c[0x0][0xc] ;  /* 0x0000030000067ab9 */ /* 0x000fe20000000800 */
[----:B------:R-:W-:Y:S01]  /*18f60*/  USHF.L.U32 UR9, UR7, UR5, URZ ;  /* 0x0000000507097299 */ /* 0x000fe2000800063f */
[----:B------:R-:W-:Y:S01]  /*18f70*/  BSSY B0, `(.L_x_103) ;  /* 0x00000d4000007945 */ /* 0x000fe20003800000 */
[----:B------:R-:W-:Y:S01]  /*18f80*/  UMOV UR8, 0x1 ;  /* 0x0000000100087882 */ /* 0x000fe20000000000 */
[----:B------:R-:W-:Y:S01]  /*18f90*/  ULDC UR7, c[0x0][0x10] ;  /* 0x0000040000077ab9 */ /* 0x000fe20000000800 */
[----:B------:R-:W-:Y:S01]  /*18fa0*/  USHF.L.U32 UR5, UR8, UR5, URZ ;  /* 0x0000000508057299 */ /* 0x000fe2000800063f */
[----:B------:R-:W-:Y:S01]  /*18fb0*/  IMAD.MOV.U32 R8, RZ, RZ, 0x1 ;  /* 0x00000001ff087424 */ /* 0x000fe200078e00ff */
[----:B------:R-:W-:Y:S01]  /*18fc0*/  UIMAD.WIDE.U32 UR6, UR6, UR7, URZ ;  /* 0x00000007060672a5 */ /* 0x000fe2000f8e003f */
[----:B------:R-:W-:Y:S01]  /*18fd0*/  IMAD.MOV.U32 R7, RZ, RZ, RZ ;  /* 0x000000ffff077224 */ /* 0x000fe200078e00ff */
[----:B------:R-:W-:Y:S01]  /*18fe0*/  ULDC UR8, c[0x0][0x14] ;  /* 0x0000050000087ab9 */ /* 0x000fe20000000800 */
[----:B------:R-:W-:Y:S01]  /*18ff0*/  ULDC UR4, c[0x0][0x600] ;  /* 0x0001800000047ab9 */ /* 0x000fe20000000800 */
[----:B------:R-:W-:-:S02]  /*19000*/  UIMAD.WIDE.U32 UR20, UR6, UR8, URZ ;  /* 0x00000008061472a5 */ /* 0x000fc4000f8e003f */
[----:B------:R-:W-:Y:S02]  /*19010*/  UIMAD UR7, UR7, UR8, URZ ;  /* 0x00000008070772a4 */ /* 0x000fe4000f8e023f */
[----:B------:R-:W-:Y:S02]  /*19020*/  ULOP3.LUT UR24, UR60, 0x2, URZ, 0xfc, !UPT ;  /* 0x000000023c187892 */ /* 0x000fe4000f8efc3f */
[----:B------:R-:W-:Y:S02]  /*19030*/  UIADD3 UR4, UR4, -0x1, URZ ;  /* 0xffffffff04047890 */ /* 0x000fe4000fffe03f */
[----:B------:R-:W-:Y:S01]  /*19040*/  ULOP3.LUT UR6, URZ, UR9, URZ, 0x33, !UPT ;  /* 0x000000093f067292 */ /* 0x000fe2000f8e333f */
[----:B0-----:R-:W-:Y:S01]  /*19050*/  VIADD R0, R0, 0x1f ;  /* 0x0000001f00007836 */ /* 0x001fe20000000000 */
[----:B------:R-:W-:Y:S01]  /*19060*/  UIADD3 UR7, UR21, UR7, URZ ;  /* 0x0000000715077290 */ /* 0x000fe2000fffe03f */
[----:B------:R-:W-:-:S03]  /*19070*/  ULDC.64 UR22, c[0x0][0x198] ;  /* 0x0000660000167ab9 */ /* 0x000fc60000000a00 */
[----:B------:R-:W-:-:S04]  /*19080*/  SHF.R.S32.HI R5, RZ, 0x1f, R0 ;  /* 0x0000001fff057819 */ /* 0x000fc80000011400 */
[----:B------:R-:W-:Y:S01]  /*19090*/  LEA.HI R5, R5, R0, RZ, 0x5 ;  /* 0x0000000005057211 */ /* 0x000fe200078f28ff */
[----:B------:R-:W-:Y:S01]  /*190a0*/  IMAD.MOV.U32 R0, RZ, RZ, 0x1 ;  /* 0x00000001ff007424 */ /* 0x000fe200078e00ff */
[C---:B-1----:R-:W-:Y:S02]  /*190b0*/  LOP3.LUT P2, RZ, R4.reuse, 0x7f, RZ, 0xc0, !PT ;  /* 0x0000007f04ff7812 */ /* 0x042fe4000784c0ff */
[----:B------:R-:W-:Y:S02]  /*190c0*/  SHF.R.S32.HI R6, RZ, 0x5, R5 ;  /* 0x00000005ff067819 */ /* 0x000fe40000011405 */
[----:B------:R-:W-:-:S03]  /*190d0*/  LOP3.LUT P0, RZ, R4, 0x1f, RZ, 0xc0, !PT ;  /* 0x0000001f04ff7812 */ /* 0x000fc6000780c0ff */
[----:B------:R-:W-:Y:S01]  /*190e0*/  VIADD R13, R6, 0x1 ;  /* 0x00000001060d7836 */ /* 0x000fe20000000000 */
[----:B------:R-:W-:-:S13]  /*190f0*/  PLOP3.LUT P0, PT, P0, P2, PT, 0x8a, 0x0 ;  /* 0x000000000000781c */ /* 0x000fda0000705172 */
.L_x_115:
[----:B------:R-:W-:-:S03]  /*19100*/  UMOV UR8, 0xffffffff ;  /* 0xffffffff00087882 */ /* 0x000fc60000000000 */
[----:B------:R-:W-:Y:S05]  /*19110*/  BRA.DIV UR8, `(.L_x_104) ;  /* 0x0000001208b07947 */ /* 0x000fea000b800000 */
[----:B------:R-:W-:-:S13]  /*19120*/  ELECT P6, URZ, PT ;  /* 0x00000000003f782f */ /* 0x000fda00038c0000 */
.L_x_132:
[----:B------:R-:W0:Y:S01]  /*19130*/  LDC R4, c[0x0][0x28c] ;  /* 0x0000a300ff047b82 */ /* 0x000e220000000800 */
[----:B------:R-:W-:Y:S01]  /*19140*/  BSSY B1, `(.L_x_105) ;  /* 0x0000038000017945 */ /* 0x000fe20003800000 */
[----:B0-----:R-:W-:-:S13]  /*19150*/  ISETP.LT.OR P6, PT, R4, 0x1, !P6 ;  /* 0x000000010400780c */ /* 0x001fda00077c1670 */
[----:B------:R-:W-:Y:S05]  /*19160*/  @P6 BRA `(.L_x_106) ;  /* 0x0000000000d46947 */ /* 0x000fea0003800000 */
[----:B------:R-:W-:Y:S02]  /*19170*/  IMAD R2, R2, 0xb0, RZ ;  /* 0x000000b002027824 */ /* 0x000fe400078e02ff */
[----:B------:R-:W-:Y:S02]  /*19180*/  IMAD.SHL.U32 R3, R3, 0x200, RZ ;  /* 0x0000020003037824 */ /* 0x000fe400078e00ff */
[----:B------:R-:W-:Y:S02]  /*19190*/  IMAD.MOV.U32 R15, RZ, RZ, RZ ;  /* 0x000000ffff0f7224 */ /* 0x000fe400078e00ff */
[----:B------:R-:W-:Y:S02]  /*191a0*/  IMAD.MOV.U32 R4, RZ, RZ, R13 ;  /* 0x000000ffff047224 */ /* 0x000fe400078e000d */
[----:B------:R-:W-:Y:S02]  /*191b0*/  IMAD.MOV.U32 R5, RZ, RZ, R0 ;  /* 0x000000ffff057224 */ /* 0x000fe400078e0000 */
[----:B------:R-:W-:-:S07]  /*191c0*/  IMAD.MOV.U32 R9, RZ, RZ, R7 ;  /* 0x000000ffff097224 */ /* 0x000fce00078e0007 */
.L_x_110:
[----:B------:R-:W0:Y:S01]  /*191d0*/  S2R R12, SR_CgaCtaId ;  /* 0x00000000000c7919 */ /* 0x000e220000008800 */
[----:B------:R-:W-:-:S04]  /*191e0*/  MOV R11, 0x400 ;  /* 0x00000400000b7802 */ /* 0x000fc80000000f00 */
[----:B0-----:R-:W-:Y:S02]  /*191f0*/  LEA R16, R12, R11, 0x18 ;  /* 0x0000000b0c107211 */ /* 0x001fe400078ec0ff */
[----:B------:R-:W-:Y:S01]  /*19200*/  SHF.L.U32 R11, R5, 0x1f, RZ ;  /* 0x0000001f050b7819 */ /* 0x000fe200000006ff */
[----:B------:R-:W0:Y:S02]  /*19210*/  @!P2 LDC R12, c[0x0][0x500] ;  /* 0x00014000ff0cab82 */ /* 0x000e240000000800 */
[----:B------:R-:W-:-:S04]  /*19220*/  IMAD R14, R9, 0x8, R16 ;  /* 0x00000008090e7824 */ /* 0x000fc800078e0210 */
[----:B------:R-:W1:Y:S02]  /*19230*/  SYNCS.PHASECHK.TRANS64.TRYWAIT P1, [R14+URZ+0x50], R11 ;  /* 0x0000500b0e0075a7 */ /* 0x000e64000802017f */
[----:B-1----:R-:W-:Y:S05]  /*19240*/  @!P1 BRA `(.L_x_107) ;  /* 0x0000001000849947 */ /* 0x002fea0003800000 */
.L_x_133:
[----:B------:R-:W-:Y:S01]  /*19250*/  UPRMT UR8, UR24, 0x9910, URZ ;  /* 0x0000991018087896 */ /* 0x000fe2000800003f */
[----:B0-----:R0:W-:Y:S03]  /*19260*/  @!P2 SYNCS.ARRIVE.TRANS64 RZ, [R14+URZ], R12 ;  /* 0x0000000c0effa9a7 */ /* 0x0011e6000800003f */
[----:B------:R-:W-:-:S06]  /*19270*/  UISETP.NE.AND UP0, UPT, UR8, 0x2, UPT ;  /* 0x000000020800788c */ /* 0x000fcc000bf05270 */
[----:B------:R-:W-:-:S13]  /*19280*/  PLOP3.LUT P1, PT, PT, PT, UP0, 0x80, 0x0 ;  /* 0x000000000000781c */ /* 0x000fda0003f2f008 */
[----:B0-----:R-:W-:Y:S05]  /*19290*/  @P1 BRA `(.L_x_108) ;  /* 0x0000000000041947 */ /* 0x001fea0003800000 */
[----:B------:R-:W-:Y:S01]  /*192a0*/  BPT.TRAP 0x1 ;  /* 0x000000040000795c */ /* 0x000fe20000300000 */
.L_x_108:
[----:B------:R-:W-:Y:S05]  /*192b0*/  @P0 BRA `(.L_x_109) ;  /* 0x0000000000040947 */ /* 0x000fea0003800000 */
[----:B------:R-:W-:Y:S01]  /*192c0*/  BPT.TRAP 0x1 ;  /* 0x000000040000795c */ /* 0x000fe20000300000 */
.L_x_109:
[--C-:B-1----:R-:W-:Y:S01]  /*192d0*/  IMAD R11, R9, 0x4000, R16.reuse ;  /* 0x00004000090b7824 */ /* 0x102fe200078e0210 */
[----:B------:R-:W-:Y:S01]  /*192e0*/  R2UR UR18, R3 ;  /* 0x00000000031272ca */ /* 0x000fe200000e0000 */
[----:B------:R-:W-:Y:S01]  /*192f0*/  IMAD R16, R9, 0x1600, R16 ;  /* 0x0000160009107824 */ /* 0x000fe200078e0210 */
[----:B------:R-:W-:Y:S01]  /*19300*/  R2UR UR9, R14 ;  /* 0x000000000e0972ca */ /* 0x000fe200000e0000 */
[----:B------:R-:W-:Y:S01]  /*19310*/  VIADD R4, R4, 0xffffffff ;  /* 0xffffffff04047836 */ /* 0x000fe20000000000 */
[----:B------:R-:W-:Y:S01]  /*19320*/  R2UR UR8, R11 ;  /* 0x000000000b0872ca */ /* 0x000fe200000e0000 */
[----:B------:R-:W-:Y:S01]  /*19330*/  UIADD3 UR14, UP0, UR22, 0xf0, URZ ;  /* 0x000000f0160e7890 */ /* 0x000fe2000ff1e03f */
[----:B------:R-:W-:Y:S01]  /*19340*/  R2UR UR11, R16 ;  /* 0x00000000100b72ca */ /* 0x000fe200000e0000 */
[----:B------:R-:W-:Y:S01]  /*19350*/  UIADD3 UR26, UP1, UR22, 0x1f0, URZ ;  /* 0x000001f0161a7890 */ /* 0x000fe2000ff3e03f */
[----:B------:R-:W-:Y:S01]  /*19360*/  R2UR UR10, R15 ;  /* 0x000000000f0a72ca */ /* 0x000fe200000e0000 */
[----:B------:R-:W-:Y:S01]  /*19370*/  UIADD3.X UR15, URZ, UR23, URZ, UP0, !UPT ;  /* 0x000000173f0f7290 */ /* 0x000fe200087fe43f */
[----:B------:R-:W-:Y:S01]  /*19380*/  R2UR UR12, R10 ;  /* 0x000000000a0c72ca */ /* 0x000fe200000e0000 */
[----:B------:R-:W-:Y:S01]  /*19390*/  VIADD R9, R9, 0x1 ;  /* 0x0000000109097836 */ /* 0x000fe20000000000 */
[----:B------:R-:W-:Y:S01]  /*193a0*/  R2UR UR19, R2 ;  /* 0x00000000021372ca */ /* 0x000fe200000e0000 */
[----:B------:R-:W-:Y:S01]  /*193b0*/  UIADD3.X UR27, URZ, UR23, URZ, UP1, !UPT ;  /* 0x000000173f1b7290 */ /* 0x000fe20008ffe43f */
[----:B------:R-:W-:Y:S01]  /*193c0*/  ISETP.GT.AND P3, PT, R4, 0x1, PT ;  /* 0x000000010400780c */ /* 0x000fe20003f64270 */
[----:B------:R-:W-:Y:S01]  /*193d0*/  UMOV UR16, 0x0 ;  /* 0x0000000000107882 */ /* 0x000fe20000000000 */
[----:B------:R-:W-:Y:S01]  /*193e0*/  UMOV UR17, 0x10000000 ;  /* 0x1000000000117882 */ /* 0x000fe20000000000 */
[----:B------:R-:W-:Y:S01]  /*193f0*/  UIADD3 UR8, UR8, 0x180, URZ ;  /* 0x0000018008087890 */ /* 0x000fe2000fffe03f */
[----:B------:R-:W-:Y:S01]  /*19400*/  ISETP.NE.AND P1, PT, R9, 0xa, PT ;  /* 0x0000000a0900780c */ /* 0x000fe20003f25270 */
[----:B------:R-:W-:Y:S01]  /*19410*/  UIADD3 UR13, UR11, 0x28180, URZ ;  /* 0x000281800b0d7890 */ /* 0x000fe2000fffe03f */
[----:B------:R-:W-:-:S02]  /*19420*/  VIADD R15, R15, 0x20 ;  /* 0x000000200f0f7836 */ /* 0x000fc40000000000 */
[----:B------:R-:W-:Y:S01]  /*19430*/  UMOV UR11, UR18 ;  /* 0x00000012000b7c82 */ /* 0x000fe20008000000 */
[----:B------:R-:W-:Y:S02]  /*19440*/  SEL R12, RZ, 0x1, P1 ;  /* 0x00000001ff0c7807 */ /* 0x000fe40000800000 */
[----:B------:R-:W-:Y:S01]  /*19450*/  SEL R9, R9, RZ, P1 ;  /* 0x000000ff09097207 */ /* 0x000fe20000800000 */
[----:B------:R0:W-:Y:S01]  /*19460*/  UTMALDG.3D [UR8], [UR14], desc[UR16] ;  /* 0x000010080e0075b4 */ /* 0x0001e20008011000 */
[----:B------:R-:W-:Y:S01]  /*19470*/  LOP3.LUT R5, R5, R12, RZ, 0x3c, !PT ;  /* 0x0000000c05057212 */ /* 0x000fe200078e3cff */
[----:B0-----:R-:W-:Y:S01]  /*19480*/  UMOV UR8, UR13 ;  /* 0x0000000d00087c82 */ /* 0x001fe20008000000 */
[----:B------:R-:W-:Y:S02]  /*19490*/  UMOV UR11, UR19 ;  /* 0x00000013000b7c82 */ /* 0x000fe40008000000 */
[----:B------:R0:W-:Y:S02]  /*194a0*/  UTMALDG.3D [UR8], [UR26], desc[UR16] ;  /* 0x000010081a0075b4 */ /* 0x0001e40008011000 */
[----:B0-----:R-:W-:Y:S05]  /*194b0*/  @P3 BRA `(.L_x_110) ;  /* 0xfffffffc00443947 */ /* 0x001fea000383ffff */
.L_x_106:
[----:B------:R-:W-:Y:S05]  /*194c0*/  BSYNC B1 ;  /* 0x0000000000017941 */ /* 0x000fea0003800000 */
.L_x_105:
[----:B------:R-:W2:Y:S01]  /*194d0*/  LDL.LU R14, [R1+0x250] ;  /* 0x00025000010e7983 */ /* 0x000ea20000300800 */
[----:B------:R-:W-:Y:S01]  /*194e0*/  LOP3.LUT P1, RZ, R8, 0xff, RZ, 0xc0, !PT ;  /* 0x000000ff08ff7812 */ /* 0x000fe2000782c0ff */
[C---:B------:R-:W-:Y:S01]  /*194f0*/  IMAD.IADD R4, R6.reuse, 0x1, R7 ;  /* 0x0000000106047824 */ /* 0x040fe200078e0207 */
[----:B------:R-:W-:Y:S01]  /*19500*/  ULDC.64 UR8, c[0x0][0x650] ;  /* 0x0001940000087ab9 */ /* 0x000fe20000000a00 */
[----:B------:R-:W3:Y:S01]  /*19510*/  LDL.LU R12, [R1+0x254] ;  /* 0x00025400010c7983 */ /* 0x000ee20000300800 */
[----:B------:R-:W-:Y:S01]  /*19520*/  ISETP.GE.U32.AND P3, PT, R6, 0xa, PT ;  /* 0x0000000a0600780c */ /* 0x000fe20003f66070 */
[----:B------:R-:W-:Y:S01]  /*19530*/  BSSY B1, `(.L_x_111) ;  /* 0x0000075000017945 */ /* 0x000fe20003800000 */
[----:B------:R-:W-:Y:S01]  /*19540*/  IMAD.MOV.U32 R10, RZ, RZ, -0x1 ;  /* 0xffffffffff0a7424 */ /* 0x000fe200078e00ff */
[----:B------:R-:W-:-:S06]  /*19550*/  PRMT R8, RZ, 0x7610, R8 ;  /* 0x00007610ff087816 */ /* 0x000fcc0000000008 */
[----:B------:R-:W0:Y:S01]  /*19560*/  @P1 S2R R3, SR_CgaCtaId ;  /* 0x0000000000031919 */ /* 0x000e220000008800 */
[----:B------:R-:W-:-:S04]  /*19570*/  @P1 MOV R2, 0x400 ;  /* 0x0000040000021802 */ /* 0x000fc80000000f00 */
[----:B0-----:R-:W-:-:S04]  /*19580*/  @P1 LEA R2, R3, R2, 0x18 ;  /* 0x0000000203021211 */ /* 0x001fc800078ec0ff */
[----:B------:R0:W-:Y:S01]  /*19590*/  @P1 SYNCS.ARRIVE.TRANS64.A1T0 RZ, [R2+URZ+0xb8], RZ ;  /* 0x0000b8ff02ff19a7 */ /* 0x0001e2000810003f */
[----:B------:R-:W-:-:S04]  /*195a0*/  ISETP.GT.U32.AND P1, PT, R4, 0x9, PT ;  /* 0x000000090400780c */ /* 0x000fc80003f24070 */
[----:B------:R-:W-:Y:S01]  /*195b0*/  ISETP.LT.U32.AND P1, PT, R6, 0xa, P1 ;  /* 0x0000000a0600780c */ /* 0x000fe20000f21070 */
[----:B0-----:R-:W-:-:S04]  /*195c0*/  IMAD.WIDE.U32 R2, R4, -0x33333333, RZ ;  /* 0xcccccccd04027825 */ /* 0x001fc800078e00ff */
[----:B------:R-:W-:Y:S01]  /*195d0*/  IMAD.MOV.U32 R2, RZ, RZ, -0x1 ;  /* 0xffffffffff027424 */ /* 0x000fe200078e00ff */
[----:B------:R-:W-:Y:S02]  /*195e0*/  SHF.R.U32.HI R5, RZ, 0x3, R3 ;  /* 0x00000003ff057819 */ /* 0x000fe40000011603 */
[----:B------:R-:W-:-:S03]  /*195f0*/  SEL R3, RZ, 0x1, !P1 ;  /* 0x00000001ff037807 */ /* 0x000fc60004800000 */
[--C-:B------:R-:W-:Y:S01]  /*19600*/  IMAD R7, R5, -0xa, R4.reuse ;  /* 0xfffffff605077824 */ /* 0x100fe200078e0204 */
[----:B------:R-:W-:Y:S01]  /*19610*/  LOP3.LUT R0, R0, R3, RZ, 0x3c, !PT ;  /* 0x0000000300007212 */ /* 0x000fe200078e3cff */
[----:B------:R-:W-:Y:S01]  /*19620*/  IMAD.MOV.U32 R3, RZ, RZ, -0x1 ;  /* 0xffffffffff037424 */ /* 0x000fe200078e00ff */
[----:B------:R-:W-:Y:S02]  /*19630*/  PRMT R4, RZ, 0x7610, R4 ;  /* 0x00007610ff047816 */ /* 0x000fe40000000004 */
[----:B------:R-:W-:Y:S02]  /*19640*/  @P3 LOP3.LUT R0, R0, 0x1, R5, 0x78, !PT ;  /* 0x0000000100003812 */ /* 0x000fe400078e7805 */
[----:B---3--:R-:W-:-:S04]  /*19650*/  IADD3 R12, P1, R12, UR20, RZ ;  /* 0x000000140c0c7c10 */ /* 0x008fc8000ff3e0ff */
[----:B--2---:R-:W-:Y:S01]  /*19660*/  IADD3.X R14, R14, UR7, RZ, P1, !PT ;  /* 0x000000070e0e7c10 */ /* 0x004fe20008ffe4ff */
[----:B------:R0:W-:Y:S01]  /*19670*/  STL [R1+0x254], R12 ;  /* 0x0002540c01007387 */ /* 0x0001e20000100800 */
[----:B------:R-:W-:-:S03]  /*19680*/  ISETP.GE.U32.AND P1, PT, R12, UR8, PT ;  /* 0x000000080c007c0c */ /* 0x000fc6000bf26070 */
[----:B------:R0:W-:Y:S01]  /*19690*/  STL [R1+0x250], R14 ;  /* 0x0002500e01007387 */ /* 0x0001e20000100800 */
[----:B------:R-:W-:-:S13]  /*196a0*/  ISETP.GE.U32.AND.EX P1, PT, R14, UR9, PT, P1 ;  /* 0x000000090e007c0c */ /* 0x000fda000bf26110 */
[----:B0-----:R-:W-:Y:S05]  /*196b0*/  @P1 BRA `(.L_x_112) ;  /* 0x0000000400701947 */ /* 0x001fea0003800000 */
[----:B------:R-:W0:Y:S01]  /*196c0*/  S2UR UR8, SR_CTAID.X ;  /* 0x00000000000879c3 */ /* 0x000e220000002500 */
[----:B------:R-:W-:Y:S01]  /*196d0*/  ULDC.64 UR10, c[0x0][0x628] ;  /* 0x00018a00000a7ab9 */ /* 0x000fe20000000a00 */
[----:B------:R-:W-:Y:S01]  /*196e0*/  ULDC UR9, c[0x0][0x150] ;  /* 0x0000540000097ab9 */ /* 0x000fe20000000800 */
[----:B------:R-:W-:Y:S01]  /*196f0*/  ISETP.NE.U32.AND P1, PT, RZ, UR10, PT ;  /* 0x0000000aff007c0c */ /* 0x000fe2000bf25070 */
[----:B------:R-:W-:Y:S01]  /*19700*/  ULDC UR12, c[0x0][0x630] ;  /* 0x00018c00000c7ab9 */ /* 0x000fe20000000800 */
[----:B------:R-:W-:Y:S01]  /*19710*/  ULDC UR14, c[0x0][0x154] ;  /* 0x00005500000e7ab9 */ /* 0x000fe20000000800 */
[----:B------:R-:W-:Y:S01]  /*19720*/  IMAD.MOV.U32 R3, RZ, RZ, R14 ;  /* 0x000000ffff037224 */ /* 0x000fe200078e000e */
[----:B------:R-:W-:Y:S01]  /*19730*/  ISETP.NE.AND.EX P1, PT, RZ, UR11, PT, P1 ;  /* 0x0000000bff007c0c */ /* 0x000fe2000bf25310 */
[----:B------:R-:W1:Y:S01]  /*19740*/  S2UR UR13, SR_CTAID.Y ;  /* 0x00000000000d79c3 */ /* 0x000e620000002600 */
[----:B0-----:R-:W-:-:S05]  /*19750*/  I2FP.F32.U32 R2, UR8 ;  /* 0x0000000800027c45 */ /* 0x001fca0008201000 */
[----:B------:R-:W-:Y:S01]  /*19760*/  FMUL R9, R2, UR9 ;  /* 0x0000000902097c20 */ /* 0x000fe20008400000 */
[----:B------:R-:W-:Y:S01]  /*19770*/  IMAD.MOV.U32 R2, RZ, RZ, R12 ;  /* 0x000000ffff027224 */ /* 0x000fe200078e000c */
[----:B-1----:R-:W-:-:S04]  /*19780*/  I2FP.F32.U32 R11, UR13 ;  /* 0x0000000d000b7c45 */ /* 0x002fc80008201000 */
[----:B------:R-:W0:Y:S01]  /*19790*/  F2I.U32.TRUNC.NTZ R9, R9 ;  /* 0x0000000900097305 */ /* 0x000e22000020f000 */
[----:B------:R-:W-:Y:S05]  /*197a0*/  @!P1 BRA `(.L_x_113) ;  /* 0x0000000000289947 */ /* 0x000fea0003800000 */
[----:B------:R-:W-:Y:S02]  /*197b0*/  ULDC UR9, c[0x0][0x634] ;  /* 0x00018d0000097ab9 */ /* 0x000fe40000000800 */
[----:B------:R-:W-:-:S05]  /*197c0*/  IADD3 R3, P1, R12, UR9, RZ ;  /* 0x000000090c037c10 */ /* 0x000fca000ff3e0ff */
[----:B------:R-:W-:-:S04]  /*197d0*/  IMAD.X R15, RZ, RZ, R14, P1 ;  /* 0x000000ffff0f7224 */ /* 0x000fc800008e060e */
[----:B------:R-:W-:-:S04]  /*197e0*/  IMAD.WIDE.U32 R4, R15, UR10, RZ ;  /* 0x0000000a0f047c25 */ /* 0x000fc8000f8e00ff */
[----:B------:R-:W-:-:S04]  /*197f0*/  IMAD.WIDE.U32 R4, P1, R3, UR11, R4 ;  /* 0x0000000b03047c25 */ /* 0x000fc8000f820004 */
[----:B------:R-:W-:-:S04]  /*19800*/  IMAD.WIDE.U32 R2, R3, UR10, RZ ;  /* 0x0000000a03027c25 */ /* 0x000fc8000f8e00ff */
[----:B------:R-:W-:Y:S01]  /*19810*/  IMAD.MOV.U32 R2, RZ, RZ, R5 ;  /* 0x000000ffff027224 */ /* 0x000fe200078e0005 */
[----:B------:R-:W-:Y:S01]  /*19820*/  IADD3 RZ, P3, R3, R4, RZ ;  /* 0x0000000403ff7210 */ /* 0x000fe20007f7e0ff */
[----:B------:R-:W-:-:S04]  /*19830*/  IMAD.X R3, RZ, RZ, RZ, P1 ;  /* 0x000000ffff037224 */ /* 0x000fc800008e06ff */
[----:B------:R-:W-:-:S08]  /*19840*/  IMAD.WIDE.U32.X R2, R15, UR11, R2, P3 ;  /* 0x0000000b0f027c25 */ /* 0x000fd000098e0402 */
.L_x_113:
[--C-:B------:R-:W-:Y:S01]  /*19850*/  SHF.R.U64 R10, R2, UR12, R3.reuse ;  /* 0x0000000c020a7c19 */ /* 0x100fe20008001203 */
[----:B------:R-:W-:Y:S01]  /*19860*/  FMUL R4, R11, UR14 ;  /* 0x0000000e0b047c20 */ /* 0x000fe20008400000 */
[----:B------:R-:W-:Y:S01]  /*19870*/  SHF.R.U32.HI R2, RZ, UR12, R3 ;  /* 0x0000000cff027c19 */ /* 0x000fe20008011603 */
[----:B------:R-:W-:Y:S01]  /*19880*/  ULDC.64 UR10, c[0x0][0x620] ;  /* 0x00018800000a7ab9 */ /* 0x000fe20000000a00 */
[----:B------:R-:W-:Y:S01]  /*19890*/  IADD3 R11, P1, RZ, -R10, RZ ;  /* 0x8000000aff0b7210 */ /* 0x000fe20007f3e0ff */
[----:B------:R-:W-:Y:S01]  /*198a0*/  IMAD.MOV.U32 R3, RZ, RZ, R14 ;  /* 0x000000ffff037224 */ /* 0x000fe200078e000e */
[----:B------:R-:W-:Y:S01]  /*198b0*/  ULDC.64 UR14, c[0x0][0x640] ;  /* 0x00019000000e7ab9 */ /* 0x000fe20000000a00 */
[----:B------:R-:W1:Y:S01]  /*198c0*/  F2I.U32.TRUNC.NTZ R4, R4 ;  /* 0x0000000400047305 */ /* 0x000e62000020f000 */
[----:B0-----:R-:W-:Y:S01]  /*198d0*/  R2UR UR9, R9 ;  /* 0x00000000090972ca */ /* 0x001fe200000e0000 */
[----:B------:R-:W-:Y:S01]  /*198e0*/  IMAD.X R2, RZ, RZ, ~R2, P1 ;  /* 0x000000ffff027224 */ /* 0x000fe200008e0e02 */
[----:B------:R-:W-:-:S03]  /*198f0*/  ISETP.NE.U32.AND P1, PT, RZ, UR14, PT ;  /* 0x0000000eff007c0c */ /* 0x000fc6000bf25070 */
[----:B------:R-:W-:Y:S01]  /*19900*/  IMAD R2, R2, UR10, RZ ;  /* 0x0000000a02027c24 */ /* 0x000fe2000f8e02ff */
[----:B------:R-:W-:-:S03]  /*19910*/  ISETP.NE.AND.EX P1, PT, RZ, UR15, PT, P1 ;  /* 0x0000000fff007c0c */ /* 0x000fc6000bf25310 */
[----:B------:R-:W-:Y:S02]  /*19920*/  IMAD R5, R11, UR11, R2 ;  /* 0x0000000b0b057c24 */ /* 0x000fe4000f8e0202 */
[----:B------:R-:W-:Y:S01]  /*19930*/  IMAD.MOV.U32 R2, RZ, RZ, R12 ;  /* 0x000000ffff027224 */ /* 0x000fe200078e000c */
[----:B-1----:R-:W-:-:S03]  /*19940*/  R2UR UR11, R4 ;  /* 0x00000000040b72ca */ /* 0x002fc600000e0000 */
[----:B------:R-:W-:Y:S01]  /*19950*/  IMAD.WIDE.U32 R2, R11, UR10, R2 ;  /* 0x0000000a0b027c25 */ /* 0x000fe2000f8e0002 */
[----:B------:R-:W-:-:S03]  /*19960*/  ULDC UR10, c[0x0][0x618] ;  /* 0x00018600000a7ab9 */ /* 0x000fc60000000800 */
[----:B------:R-:W-:-:S05]  /*19970*/  IMAD.IADD R3, R3, 0x1, R5 ;  /* 0x0000000103037824 */ /* 0x000fca00078e0205 */
[--C-:B------:R-:W-:Y:S02]  /*19980*/  SHF.R.U64 R9, R2, UR10, R3.reuse ;  /* 0x0000000a02097c19 */ /* 0x100fe40008001203 */
[----:B------:R-:W-:Y:S01]  /*19990*/  SHF.R.U32.HI R2, RZ, UR10, R3 ;  /* 0x0000000aff027c19 */ /* 0x000fe20008011603 */
[----:B------:R-:W-:-:S03]  /*199a0*/  ULDC UR10, c[0x0][0x608] ;  /* 0x00018200000a7ab9 */ /* 0x000fc60000000800 */
[--C-:B------:R-:W-:Y:S02]  /*199b0*/  SHF.R.U64 R11, R9, UR10, R2.reuse ;  /* 0x0000000a090b7c19 */ /* 0x100fe40008001202 */
[----:B------:R-:W-:Y:S01]  /*199c0*/  SHF.R.U32.HI R2, RZ, UR10, R2 ;  /* 0x0000000aff027c19 */ /* 0x000fe20008011602 */
[----:B------:R-:W-:-:S03]  /*199d0*/  ULDC UR10, c[0x0][0x658] ;  /* 0x00019600000a7ab9 */ /* 0x000fc60000000800 */
[--C-:B------:R-:W-:Y:S02]  /*199e0*/  SHF.R.U64 R12, R11, UR10, R2.reuse ;  /* 0x0000000a0b0c7c19 */ /* 0x100fe40008001202 */
[----:B------:R-:W-:-:S03]  /*199f0*/  SHF.R.U32.HI R15, RZ, UR10, R2 ;  /* 0x0000000aff0f7c19 */ /* 0x000fc60008011602 */
[----:B------:R-:W-:Y:S02]  /*19a00*/  IMAD.MOV.U32 R2, RZ, RZ, R12 ;  /* 0x000000ffff027224 */ /* 0x000fe400078e000c */
[----:B------:R-:W-:Y:S01]  /*19a10*/  IMAD.MOV.U32 R3, RZ, RZ, R15 ;  /* 0x000000ffff037224 */ /* 0x000fe200078e000f */
[----:B------:R-:W-:Y:S06]  /*19a20*/  @!P1 BRA `(.L_x_114) ;  /* 0x0000000000289947 */ /* 0x000fec0003800000 */
        /* <DEDUP_REMOVED lines=10> */
.L_x_114:
[----:B------:R-:W2:Y:S01]  /*19ad0*/  LDL R4, [R1+0x26c] ;  /* 0x00026c0001047983 */ /* 0x000ea20000100800 */
[----:B------:R-:W-:Y:S01]  /*19ae0*/  UIADD3 UR11, -UR11, URZ, URZ ;  /* 0x0000003f0b0b7290 */ /* 0x000fe2000fffe13f */
[----:B------:R-:W-:Y:S02]  /*19af0*/  LOP3.LUT R11, R11, UR6, RZ, 0xc0, !PT ;  /* 0x000000060b0b7c12 */ /* 0x000fe4000f8ec0ff */
[----:B------:R-:W-:Y:S02]  /*19b00*/  LOP3.LUT R9, R9, UR4, RZ, 0xc0, !PT ;  /* 0x0000000409097c12 */ /* 0x000fe4000f8ec0ff */
[----:B--2---:R-:W-:Y:S01]  /*19b10*/  R2UR UR10, R4 ;  /* 0x00000000040a72ca */ /* 0x004fe200000e0000 */
[----:B------:R-:W-:-:S12]  /*19b20*/  IMAD.MOV.U32 R4, RZ, RZ, 0x1 ;  /* 0x00000001ff047424 */ /* 0x000fd800078e00ff */
[----:B------:R-:W-:-:S03]  /*19b30*/  UISETP.NE.AND UP0, UPT, UR10, URZ, UPT ;  /* 0x0000003f0a00728c */ /* 0x000fc6000bf05270 */
[----:B------:R-:W-:Y:S02]  /*19b40*/  ULDC UR10, c[0x0][0x648] ;  /* 0x00019200000a7ab9 */ /* 0x000fe40000000800 */
[----:B------:R-:W-:Y:S01]  /*19b50*/  SHF.R.U64 R2, R2, UR10, R3 ;  /* 0x0000000a02027c19 */ /* 0x000fe20008001203 */
[----:B------:R-:W-:Y:S01]  /*19b60*/  ULDC UR10, c[0x0][0x638] ;  /* 0x00018e00000a7ab9 */ /* 0x000fe20000000800 */
[----:B------:R-:W-:Y:S02]  /*19b70*/  PLOP3.LUT P1, PT, PT, PT, UP0, 0x40, 0x0 ;  /* 0x000000000000781c */ /* 0x000fe40003f2e808 */
[----:B------:R-:W-:Y:S01]  /*19b80*/  PLOP3.LUT P3, PT, PT, PT, UP0, 0x40, 0x0 ;  /* 0x000000000000781c */ /* 0x000fe20003f6e808 */
[----:B------:R-:W-:Y:S02]  /*19b90*/  IMAD.MOV R5, RZ, RZ, -R2 ;  /* 0x000000ffff057224 */ /* 0x000fe400078e0a02 */
[----:B------:R-:W-:Y:S02]  /*19ba0*/  IMAD R3, R2, UR5, R11 ;  /* 0x0000000502037c24 */ /* 0x000fe4000f8e020b */
[----:B------:R-:W-:Y:S01]  /*19bb0*/  IMAD R12, R5, UR10, R12 ;  /* 0x0000000a050c7c24 */ /* 0x000fe2000f8e020c */
[----:B------:R-:W-:-:S03]  /*19bc0*/  UIADD3 UR10, -UR9, URZ, URZ ;  /* 0x0000003f090a7290 */ /* 0x000fc6000fffe13f */
[----:B------:R-:W-:Y:S02]  /*19bd0*/  ULDC UR9, c[0x0][0x144] ;  /* 0x0000510000097ab9 */ /* 0x000fe40000000800 */
[----:B------:R-:W-:-:S03]  /*19be0*/  UIMAD UR8, UR9, UR10, UR8 ;  /* 0x0000000a090872a4 */ /* 0x000fc6000f8e0208 */
[----:B------:R-:W-:Y:S02]  /*19bf0*/  ULDC UR9, c[0x0][0x148] ;  /* 0x0000520000097ab9 */ /* 0x000fe40000000800 */
[----:B------:R-:W-:-:S03]  /*19c00*/  @UP0 UIMAD UR8, UR9, UR11, UR13 ;  /* 0x0000000b090802a4 */ /* 0x000fc6000f8e020d */
[----:B------:R-:W-:Y:S02]  /*19c10*/  ULDC UR9, c[0x0][0x600] ;  /* 0x0001800000097ab9 */ /* 0x000fe40000000800 */
[----:B------:R-:W-:Y:S02]  /*19c20*/  IMAD R12, R12, UR9, R9 ;  /* 0x000000090c0c7c24 */ /* 0x000fe4000f8e0209 */
[----:B------:R-:W-:Y:S01]  /*19c30*/  IMAD.U32 R2, RZ, RZ, UR8 ;  /* 0x00000008ff027e24 */ /* 0x000fe2000f8e00ff */
[----:B------:R-:W-:-:S03]  /*19c40*/  ULDC UR8, c[0x0][0x610] ;  /* 0x0001840000087ab9 */ /* 0x000fc60000000800 */
[----:B------:R-:W-:-:S05]  /*19c50*/  IMAD R3, R3, UR8, R2 ;  /* 0x0000000803037c24 */ /* 0x000fca000f8e0202 */
[----:B------:R-:W-:Y:S02]  /*19c60*/  SEL R2, R12, R3, P1 ;  /* 0x000000030c027207 */ /* 0x000fe40000800000 */
[----:B------:R-:W-:-:S07]  /*19c70*/  SEL R3, R3, R12, P3 ;  /* 0x0000000c03037207 */ /* 0x000fce0001800000 */
.L_x_112:
[----:B------:R-:W-:Y:S05]  /*19c80*/  BSYNC B1 ;  /* 0x0000000000017941 */ /* 0x000fea0003800000 */
.L_x_111:
[----:B------:R-:W-:-:S13]  /*19c90*/  LOP3.LUT P1, RZ, R4, 0xff, RZ, 0xc0, !PT ;  /* 0x000000ff04ff7812 */ /* 0x000fda000782c0ff */
[----:B------:R-:W-:Y:S05]  /*19ca0*/  @P1 BRA `(.L_x_115) ;  /* 0xfffffff400141947 */ /* 0x000fea000383ffff */
[----:B------:R-:W-:Y:S05]  /*19cb0*/  BSYNC B0 ;  /* 0x0000000000007941 */ /* 0x000fea0003800000 */
.L_x_103:
[----:B------:R-:W-:-:S03]  /*19cc0*/  UMOV UR8, 0xffffffff ;  /* 0xffffffff00087882 */ /* 0x000fc60000000000 */
[----:B------:R-:W-:Y:S05]  /*19cd0*/  BRA.DIV UR8, `(.L_x_116) ;  /* 0x0000000608f47947 */ /* 0x000fea000b800000 */
[----:B------:R-:W-:-:S13]  /*19ce0*/  ELECT P6, URZ, PT ;  /* 0x00000000003f782f */ /* 0x000fda00038c0000 */
.L_x_136:
[----:B------:R-:W-:Y:S04]  /*19cf0*/  BSSY B0, `(.L_x_117) ;  /* 0x0000062000007945 */ /* 0x000fe80003800000 */
[----:B------:R-:W-:Y:S05]  /*19d00*/  @!P6 BRA `(.L_x_118) ;  /* 0x000000040080e947 */ /* 0x000fea0003800000 */
[----:B------:R-:W-:-:S04]  /*19d10*/  ULOP3.LUT UR8, UR60, 0x2, URZ, 0xfc, !UPT ;  /* 0x000000023c087892 */ /* 0x000fc8000f8efc3f */
[----:B------:R-:W-:-:S06]  /*19d20*/  UISETP.NE.AND UP0, UPT, UR8, 0x3, UPT ;  /* 0x000000030800788c */ /* 0x000fcc000bf05270 */
[----:B------:R-:W-:-:S13]  /*19d30*/  PLOP3.LUT P0, PT, PT, PT, UP0, 0x80, 0x0 ;  /* 0x000000000000781c */ /* 0x000fda0003f0f008 */
[----:B------:R-:W-:Y:S05]  /*19d40*/  @!P0 BRA `(.L_x_119) ;  /* 0x0000000000048947 */ /* 0x000fea0003800000 */
[----:B------:R-:W-:Y:S01]  /*19d50*/  BPT.TRAP 0x1 ;  /* 0x000000040000795c */ /* 0x000fe20000300000 */
.L_x_119:
[----:B------:R-:W0:Y:S01]  /*19d60*/  S2R R3, SR_CgaCtaId ;  /* 0x0000000000037919 */ /* 0x000e220000008800 */
[----:B------:R-:W-:-:S04]  /*19d70*/  MOV R2, 0x400 ;  /* 0x0000040000027802 */ /* 0x000fc80000000f00 */
[----:B0-----:R-:W-:Y:S02]  /*19d80*/  LEA R2, R3, R2, 0x18 ;  /* 0x0000000203027211 */ /* 0x001fe400078ec0ff */
[----:B------:R-:W-:-:S03]  /*19d90*/  SHF.L.U32 R3, R0, 0x1f, RZ ;  /* 0x0000001f00037819 */ /* 0x000fc600000006ff */
[----:B------:R-:W-:-:S04]  /*19da0*/  VIADD R2, R2, 0x50 ;  /* 0x0000005002027836 */ /* 0x000fc80000000000 */
[----:B------:R-:W-:-:S04]  /*19db0*/  IMAD R4, R7, 0x8, R2 ;  /* 0x0000000807047824 */ /* 0x000fc800078e0202 */
[----:B------:R-:W0:Y:S02]  /*19dc0*/  SYNCS.PHASECHK.TRANS64.TRYWAIT P0, [R4+URZ], R3 ;  /* 0x00000003040075a7 */ /* 0x000e24000800017f */
[----:B0-----:R-:W-:Y:S05]  /*19dd0*/  @!P0 BRA `(.L_x_120) ;  /* 0x0000000400d48947 */ /* 0x001fea0003800000 */
.L_x_137:
[----:B------:R-:W-:-:S05]  /*19de0*/  VIADD R7, R7, 0x1 ;  /* 0x0000000107077836 */ /* 0x000fca0000000000 */
[----:B------:R-:W-:-:S04]  /*19df0*/  ISETP.NE.AND P0, PT, R7, 0xa, PT ;  /* 0x0000000a0700780c */ /* 0x000fc80003f05270 */
[----:B0-----:R-:W-:Y:S02]  /*19e00*/  SEL R3, RZ, 0x1, P0 ;  /* 0x00000001ff037807 */ /* 0x001fe40000000000 */
[----:B------:R-:W-:Y:S02]  /*19e10*/  SEL R7, R7, RZ, P0 ;  /* 0x000000ff07077207 */ /* 0x000fe40000000000 */
[----:B------:R-:W-:-:S03]  /*19e20*/  LOP3.LUT R4, R0, R3, RZ, 0x3c, !PT ;  /* 0x0000000300047212 */ /* 0x000fc600078e3cff */
[----:B------:R-:W-:Y:S01]  /*19e30*/  IMAD R3, R7, 0x8, R2 ;  /* 0x0000000807037824 */ /* 0x000fe200078e0202 */
[----:B------:R-:W-:-:S04]  /*19e40*/  SHF.L.U32 R0, R4, 0x1f, RZ ;  /* 0x0000001f04007819 */ /* 0x000fc800000006ff */
[----:B------:R-:W0:Y:S02]  /*19e50*/  SYNCS.PHASECHK.TRANS64.TRYWAIT P0, [R3+URZ], R0 ;  /* 0x00000000030075a7 */ /* 0x000e24000800017f */
[----:B0-----:R-:W-:Y:S05]  /*19e60*/  @!P0 BRA `(.L_x_121) ;  /* 0x0000000400c48947 */ /* 0x001fea0003800000 */
.L_x_138:
[----:B0-----:R-:W-:-:S05]  /*19e70*/  VIADD R0, R7, 0x1 ;  /* 0x0000000107007836 */ /* 0x001fca0000000000 */
[----:B------:R-:W-:-:S04]  /*19e80*/  ISETP.NE.AND P0, PT, R0, 0xa, PT ;  /* 0x0000000a0000780c */ /* 0x000fc80003f05270 */
[----:B------:R-:W-:Y:S02]  /*19e90*/  SEL R3, RZ, 0x1, P0 ;  /* 0x00000001ff037807 */ /* 0x000fe40000000000 */
[----:B------:R-:W-:Y:S02]  /*19ea0*/  SEL R5, R0, RZ, P0 ;  /* 0x000000ff00057207 */ /* 0x000fe40000000000 */
[----:B------:R-:W-:-:S03]  /*19eb0*/  LOP3.LUT R4, R4, R3, RZ, 0x3c, !PT ;  /* 0x0000000304047212 */ /* 0x000fc600078e3cff */
[----:B------:R-:W-:Y:S01]  /*19ec0*/  IMAD R3, R5, 0x8, R2 ;  /* 0x0000000805037824 */ /* 0x000fe200078e0202 */
[----:B------:R-:W-:-:S04]  /*19ed0*/  SHF.L.U32 R0, R4, 0x1f, RZ ;  /* 0x0000001f04007819 */ /* 0x000fc800000006ff */
[----:B------:R-:W0:Y:S02]  /*19ee0*/  SYNCS.PHASECHK.TRANS64.TRYWAIT P0, [R3+URZ], R0 ;  /* 0x00000000030075a7 */ /* 0x000e24000800017f */
[----:B0-----:R-:W-:Y:S05]  /*19ef0*/  @!P0 BRA `(.L_x_122) ;  /* 0x0000000400b48947 */ /* 0x001fea0003800000 */
.L_x_139:
        /* <DEDUP_REMOVED lines=9> */
.L_x_140:
        /* <DEDUP_REMOVED lines=9> */
.L_x_141:
        /* <DEDUP_REMOVED lines=9> */
.L_x_142:
        /* <DEDUP_REMOVED lines=9> */
.L_x_143:
        /* <DEDUP_REMOVED lines=9> */
.L_x_144:
        /* <DEDUP_REMOVED lines=9> */
.L_x_145:
[----:B0-----:R-:W-:-:S05]  /*1a260*/  VIADD R0, R5, 0x1 ;  /* 0x0000000105007836 */ /* 0x001fca0000000000 */
[----:B------:R-:W-:-:S04]  /*1a270*/  ISETP.NE.AND P0, PT, R0, 0xa, PT ;  /* 0x0000000a0000780c */ /* 0x000fc80003f05270 */
[----:B------:R-:W-:Y:S02]  /*1a280*/  SEL R4, RZ, 0x1, P0 ;  /* 0x00000001ff047807 */ /* 0x000fe40000000000 */
[----:B------:R-:W-:Y:S02]  /*1a290*/  SEL R3, R0, RZ, P0 ;  /* 0x000000ff00037207 */ /* 0x000fe40000000000 */
[----:B------:R-:W-:-:S03]  /*1a2a0*/  LOP3.LUT R0, R7, R4, RZ, 0x3c, !PT ;  /* 0x0000000407007212 */ /* 0x000fc600078e3cff */
[----:B------:R-:W-:Y:S01]  /*1a2b0*/  IMAD R3, R3, 0x8, R2 ;  /* 0x0000000803037824 */ /* 0x000fe200078e0202 */
[----:B------:R-:W-:-:S07]  /*1a2c0*/  SHF.L.U32 R0, R0, 0x1f, RZ ;  /* 0x0000001f00007819 */ /* 0x000fce00000006ff */
.L_x_129:
[----:B0-----:R0:W1:Y:S02]  /*1a2d0*/  SYNCS.PHASECHK.TRANS64.TRYWAIT P0, [R3+URZ], R0 ;  /* 0x00000000030075a7 */ /* 0x001064000800017f */
[----:B-1----:R-:W-:Y:S05]  /*1a2e0*/  @!P0 NANOSLEEP.SYNCS 0x989680 ;  /* 0x009896800000895d */ /* 0x002fea0003900000 */
[----:B------:R-:W1:Y:S02]  /*1a2f0*/  @!P0 SYNCS.PHASECHK.TRANS64 P0, [R3+URZ], R0 ;  /* 0x00000000030085a7 */ /* 0x000e64000800007f */
[----:B-1----:R-:W-:Y:S05]  /*1a300*/  @!P0 BRA `(.L_x_129) ;  /* 0xfffffffc00f08947 */ /* 0x002fea000383ffff */
.L_x_118:
[----:B------:R-:W-:Y:S05]  /*1a310*/  BSYNC B0 ;  /* 0x0000000000007941 */ /* 0x000fea0003800000 */
.L_x_117:
[----:B------:R-:W-:Y:S05]  /*1a320*/  EXIT ;  /* 0x000000000000794d */ /* 0x000fea0003800000 */
.L_x_18:
[----:B-1----:R1:W3:Y:S02]  /*1a330*/  SYNCS.PHASECHK.TRANS64.TRYWAIT P1, [R3+URZ], R0 ;  /* 0x00000000030075a7 */ /* 0x0022e4000802017f */
[----:B---3--:R-:W-:Y:S05]  /*1a340*/  @!P1 NANOSLEEP.SYNCS 0x989680 ;  /* 0x009896800000995d */ /* 0x008fea0003900000 */
[----:B------:R-:W3:Y:S02]  /*1a350*/  @!P1 SYNCS.PHASECHK.TRANS64 P1, [R3+URZ], R0 ;  /* 0x00000000030095a7 */ /* 0x000ee4000802007f */
[----:B---3--:R-:W-:Y:S05]  /*1a360*/  @!P1 BRA `(.L_x_18) ;  /* 0xfffffffc00f09947 */ /* 0x008fea000383ffff */
[----:B------:R-:W-:Y:S05]  /*1a370*/  BRA `(.L_x_17) ;  /* 0xfffffe7000d07947 */ /* 0x000fea000383ffff */
.L_x_23:
[----:B-1----:R-:W-:-:S04]  /*1a380*/  IMAD.U32 R4, RZ, RZ, UR4 ;  /* 0x00000004ff047e24 */ /* 0x002fc8000f8e00ff */
[----:B------:R1:W4:Y:S03]  /*1a390*/  SYNCS.PHASECHK.TRANS64.TRYWAIT P1, [R4+URZ], R3 ;  /* 0x00000003040075a7 */ /* 0x000326000802017f */
[----:B----4-:R-:W-:Y:S05]  /*1a3a0*/  @!P1 NANOSLEEP.SYNCS 0x989680 ;  /* 0x009896800000995d */ /* 0x010fea0003900000 */
[----:B------:R-:W4:Y:S02]  /*1a3b0*/  @!P1 SYNCS.PHASECHK.TRANS64 P1, [R4+URZ], R3 ;  /* 0x00000003040095a7 */ /* 0x000f24000802007f */
[----:B----4-:R-:W-:Y:S05]  /*1a3c0*/  @!P1 BRA `(.L_x_23) ;  /* 0xfffffffc00ec9947 */ /* 0x010fea000383ffff */
[----:B------:R-:W-:Y:S05]  /*1a3d0*/  BRA `(.L_x_22) ;  /* 0xfffffe8800607947 */ /* 0x000fea000383ffff */
.L_x_104:
[----:B------:R-:W-:Y:S01]  /*1a3e0*/  BSSY B1, `(.L_x_130) ;  /* 0x0000006000017945 */ /* 0x000fe20003800000 */
[----:B------:R-:W-:-:S07]  /*1a3f0*/  IMAD.MOV.U32 R15, RZ, RZ, -0x1 ;  /* 0xffffffffff0f7424 */ /* 0x000fce00078e00ff */
[----:B------:R-:W-:Y:S05]  /*1a400*/  WARPSYNC.COLLECTIVE R15, `(.L_x_131) ;  /* 0x000000000f0c7348 */ /* 0x000fea0003c00000 */
[----:B------:R-:W-:Y:S02]  /*1a410*/  ELECT P6, UR62, PT ;  /* 0x00000000003e782f */ /* 0x000fe400038c0000 */
[----:B------:R-:W-:Y:S01]  /*1a420*/  MOV R14, UR62 ;  /* 0x0000003e000e7c02 */ /* 0x000fe20008000f00 */
[----:B------:R-:W-:Y:S10]  /*1a430*/  ENDCOLLECTIVE ;  /* 0x000000000000791b */ /* 0x000ff40003800000 */
.L_x_131:
[----:B------:R-:W-:Y:S05]  /*1a440*/  BSYNC B1 ;  /* 0x0000000000017941 */ /* 0x000fea0003800000 */
.L_x_130:
[----:B------:R-:W-:Y:S05]  /*1a450*/  BRA `(.L_x_132) ;  /* 0xffffffec00347947 */ /* 0x000fea000383ffff */
.L_x_107:
[----:B-1----:R1:W2:Y:S02]  /*1a460*/  SYNCS.PHASECHK.TRANS64.TRYWAIT P1, [R14+URZ+0x50], R11 ;  /* 0x0000500b0e0075a7 */ /* 0x0022a4000802017f */
[----:B--2---:R-:W-:Y:S05]  /*1a470*/  @!P1 NANOSLEEP.SYNCS 0x989680 ;  /* 0x009896800000995d */ /* 0x004fea0003900000 */
[----:B------:R-:W2:Y:S02]  /*1a480*/  @!P1 SYNCS.PHASECHK.TRANS64 P1, [R14+URZ+0x50], R11 ;  /* 0x0000500b0e0095a7 */ /* 0x000ea4000802007f */
[----:B--2---:R-:W-:Y:S05]  /*1a490*/  @!P1 BRA `(.L_x_107) ;  /* 0xfffffffc00f09947 */ /* 0x004fea000383ffff */
[----:B------:R-:W-:Y:S05]  /*1a4a0*/  BRA `(.L_x_133) ;  /* 0xffffffec00687947 */ /* 0x000fea000383ffff */
.L_x_116:
[----:B------:R-:W-:Y:S01]  /*1a4b0*/  BSSY B0, `(.L_x_134) ;  /* 0x0000006000007945 */ /* 0x000fe20003800000 */
[----:B------:R-:W-:-:S07]  /*1a4c0*/  IMAD.MOV.U32 R15, RZ, RZ, -0x1 ;  /* 0xffffffffff0f7424 */ /* 0x000fce00078e00ff */
[----:B------:R-:W-:Y:S05]  /*1a4d0*/  WARPSYNC.COLLECTIVE R15, `(.L_x_135) ;  /* 0x000000000f0c7348 */ /* 0x000fea0003c00000 */
[----:B------:R-:W-:Y:S02]  /*1a4e0*/  ELECT P6, UR62, PT ;  /* 0x00000000003e782f */ /* 0x000fe400038c0000 */
[----:B------:R-:W-:Y:S01]  /*1a4f0*/  MOV R14, UR62 ;  /* 0x0000003e000e7c02 */ /* 0x000fe20008000f00 */
[----:B------:R-:W-:Y:S10]  /*1a500*/  ENDCOLLECTIVE ;  /* 0x000000000000791b */ /* 0x000ff40003800000 */
.L_x_135:
[----:B------:R-:W-:Y:S05]  /*1a510*/  BSYNC B0 ;  /* 0x0000000000007941 */ /* 0x000fea0003800000 */
.L_x_134:
[----:B------:R-:W-:Y:S05]  /*1a520*/  BRA `(.L_x_136) ;  /* 0xfffffff400f07947 */ /* 0x000fea000383ffff */
.L_x_120:
[----:B0-----:R0:W1:Y:S02]  /*1a530*/  SYNCS.PHASECHK.TRANS64.TRYWAIT P0, [R4+URZ], R3 ;  /* 0x00000003040075a7 */ /* 0x001064000800017f */
[----:B-1----:R-:W-:Y:S05]  /*1a540*/  @!P0 NANOSLEEP.SYNCS 0x989680 ;  /* 0x009896800000895d */ /* 0x002fea0003900000 */
[----:B------:R-:W1:Y:S02]  /*1a550*/  @!P0 SYNCS.PHASECHK.TRANS64 P0, [R4+URZ], R3 ;  /* 0x00000003040085a7 */ /* 0x000e64000800007f */
[----:B-1----:R-:W-:Y:S05]  /*1a560*/  @!P0 BRA `(.L_x_120) ;  /* 0xfffffffc00f08947 */ /* 0x002fea000383ffff */
[----:B------:R-:W-:Y:S05]  /*1a570*/  BRA `(.L_x_137) ;  /* 0xfffffff800187947 */ /* 0x000fea000383ffff */
.L_x_121:
[----:B0-----:R0:W1:Y:S02]  /*1a580*/  SYNCS.PHASECHK.TRANS64.TRYWAIT P0, [R3+URZ], R0 ;  /* 0x00000000030075a7 */ /* 0x001064000800017f */
[----:B-1----:R-:W-:Y:S05]  /*1a590*/  @!P0 NANOSLEEP.SYNCS 0x989680 ;  /* 0x009896800000895d */ /* 0x002fea0003900000 */
[----:B------:R-:W1:Y:S02]  /*1a5a0*/  @!P0 SYNCS.PHASECHK.TRANS64 P0, [R3+URZ], R0 ;  /* 0x00000000030085a7 */ /* 0x000e64000800007f */
[----:B-1----:R-:W-:Y:S05]  /*1a5b0*/  @!P0 BRA `(.L_x_121) ;  /* 0xfffffffc00f08947 */ /* 0x002fea000383ffff */
[----:B------:R-:W-:Y:S05]  /*1a5c0*/  BRA `(.L_x_138) ;  /* 0xfffffff800287947 */ /* 0x000fea000383ffff */
.L_x_122:
[----:B0-----:R0:W1:Y:S02]  /*1a5d0*/  SYNCS.PHASECHK.TRANS64.TRYWAIT P0, [R3+URZ], R0 ;  /* 0x00000000030075a7 */ /* 0x001064000800017f */
[----:B-1----:R-:W-:Y:S05]  /*1a5e0*/  @!P0 NANOSLEEP.SYNCS 0x989680 ;  /* 0x009896800000895d */ /* 0x002fea0003900000 */
[----:B------:R-:W1:Y:S02]  /*1a5f0*/  @!P0 SYNCS.PHASECHK.TRANS64 P0, [R3+URZ], R0 ;  /* 0x00000000030085a7 */ /* 0x000e64000800007f */
[----:B-1----:R-:W-:Y:S05]  /*1a600*/  @!P0 BRA `(.L_x_122) ;  /* 0xfffffffc00f08947 */ /* 0x002fea000383ffff */
[----:B------:R-:W-:Y:S05]  /*1a610*/  BRA `(.L_x_139) ;  /* 0xfffffff800387947 */ /* 0x000fea000383ffff */
.L_x_123:
[----:B0-----:R0:W1:Y:S02]  /*1a620*/  SYNCS.PHASECHK.TRANS64.TRYWAIT P0, [R3+URZ], R0 ;  /* 0x00000000030075a7 */ /* 0x001064000800017f */
[----:B-1----:R-:W-:Y:S05]  /*1a630*/  @!P0 NANOSLEEP.SYNCS 0x989680 ;  /* 0x009896800000895d */ /* 0x002fea0003900000 */
[----:B------:R-:W1:Y:S02]  /*1a640*/  @!P0 SYNCS.PHASECHK.TRANS64 P0, [R3+URZ], R0 ;  /* 0x00000000030085a7 */ /* 0x000e64000800007f */
[----:B-1----:R-:W-:Y:S05]  /*1a650*/  @!P0 BRA `(.L_x_123) ;  /* 0xfffffffc00f08947 */ /* 0x002fea000383ffff */
[----:B------:R-:W-:Y:S05]  /*1a660*/  BRA `(.L_x_140) ;  /* 0xfffffff800487947 */ /* 0x000fea000383ffff */
.L_x_124:
[----:B0-----:R0:W1:Y:S02]  /*1a670*/  SYNCS.PHASECHK.TRANS64.TRYWAIT P0, [R3+URZ], R0 ;  /* 0x00000000030075a7 */ /* 0x001064000800017f */
[----:B-1----:R-:W-:Y:S05]  /*1a680*/  @!P0 NANOSLEEP.SYNCS 0x989680 ;  /* 0x009896800000895d */ /* 0x002fea0003900000 */
[----:B------:R-:W1:Y:S02]  /*1a690*/  @!P0 SYNCS.PHASECHK.TRANS64 P0, [R3+URZ], R0 ;  /* 0x00000000030085a7 */ /* 0x000e64000800007f */
[----:B-1----:R-:W-:Y:S05]  /*1a6a0*/  @!P0 BRA `(.L_x_124) ;  /* 0xfffffffc00f08947 */ /* 0x002fea000383ffff */
[----:B------:R-:W-:Y:S05]  /*1a6b0*/  BRA `(.L_x_141) ;  /* 0xfffffff800587947 */ /* 0x000fea000383ffff */
.L_x_125:
[----:B0-----:R0:W1:Y:S02]  /*1a6c0*/  SYNCS.PHASECHK.TRANS64.TRYWAIT P0, [R3+URZ], R0 ;  /* 0x00000000030075a7 */ /* 0x001064000800017f */
[----:B-1----:R-:W-:Y:S05]  /*1a6d0*/  @!P0 NANOSLEEP.SYNCS 0x989680 ;  /* 0x009896800000895d */ /* 0x002fea0003900000 */
[----:B------:R-:W1:Y:S02]  /*1a6e0*/  @!P0 SYNCS.PHASECHK.TRANS64 P0, [R3+URZ], R0 ;  /* 0x00000000030085a7 */ /* 0x000e64000800007f */
[----:B-1----:R-:W-:Y:S05]  /*1a6f0*/  @!P0 BRA `(.L_x_125) ;  /* 0xfffffffc00f08947 */ /* 0x002fea000383ffff */
[----:B------:R-:W-:Y:S05]  /*1a700*/  BRA `(.L_x_142) ;  /* 0xfffffff800687947 */ /* 0x000fea000383ffff */
.L_x_126:
[----:B0-----:R0:W1:Y:S02]  /*1a710*/  SYNCS.PHASECHK.TRANS64.TRYWAIT P0, [R3+URZ], R0 ;  /* 0x00000000030075a7 */ /* 0x001064000800017f */
[----:B-1----:R-:W-:Y:S05]  /*1a720*/  @!P0 NANOSLEEP.SYNCS 0x989680 ;  /* 0x009896800000895d */ /* 0x002fea0003900000 */
[----:B------:R-:W1:Y:S02]  /*1a730*/  @!P0 SYNCS.PHASECHK.TRANS64 P0, [R3+URZ], R0 ;  /* 0x00000000030085a7 */ /* 0x000e64000800007f */
[----:B-1----:R-:W-:Y:S05]  /*1a740*/  @!P0 BRA `(.L_x_126) ;  /* 0xfffffffc00f08947 */ /* 0x002fea000383ffff */
[----:B------:R-:W-:Y:S05]  /*1a750*/  BRA `(.L_x_143) ;  /* 0xfffffff800787947 */ /* 0x000fea000383ffff */
.L_x_127:
[----:B0-----:R0:W1:Y:S02]  /*1a760*/  SYNCS.PHASECHK.TRANS64.TRYWAIT P0, [R3+URZ], R0 ;  /* 0x00000000030075a7 */ /* 0x001064000800017f */
[----:B-1----:R-:W-:Y:S05]  /*1a770*/  @!P0 NANOSLEEP.SYNCS 0x989680 ;  /* 0x009896800000895d */ /* 0x002fea0003900000 */
[----:B------:R-:W1:Y:S02]  /*1a780*/  @!P0 SYNCS.PHASECHK.TRANS64 P0, [R3+URZ], R0 ;  /* 0x00000000030085a7 */ /* 0x000e64000800007f */
[----:B-1----:R-:W-:Y:S05]  /*1a790*/  @!P0 BRA `(.L_x_127) ;  /* 0xfffffffc00f08947 */ /* 0x002fea000383ffff */
[----:B------:R-:W-:Y:S05]  /*1a7a0*/  BRA `(.L_x_144) ;  /* 0xfffffff800887947 */ /* 0x000fea000383ffff */
.L_x_128:
[----:B0-----:R0:W1:Y:S02]  /*1a7b0*/  SYNCS.PHASECHK.TRANS64.TRYWAIT P0, [R3+URZ], R0 ;  /* 0x00000000030075a7 */ /* 0x001064000800017f */
[----:B-1----:R-:W-:Y:S05]  /*1a7c0*/  @!P0 NANOSLEEP.SYNCS 0x989680 ;  /* 0x009896800000895d */ /* 0x002fea0003900000 */
[----:B------:R-:W1:Y:S02]  /*1a7d0*/  @!P0 SYNCS.PHASECHK.TRANS64 P0, [R3+URZ], R0 ;  /* 0x00000000030085a7 */ /* 0x000e64000800007f */
[----:B-1----:R-:W-:Y:S05]  /*1a7e0*/  @!P0 BRA `(.L_x_128) ;  /* 0xfffffffc00f08947 */ /* 0x002fea000383ffff */
[----:B------:R-:W-:Y:S05]  /*1a7f0*/  BRA `(.L_x_145) ;  /* 0xfffffff800987947 */ /* 0x000fea000383ffff */
.L_x_146:
[----:B------:R-:W-:-:S00]  /*1a800*/  BRA `(.L_x_146) ;  /* 0xfffffffc00fc7947 */ /* 0x000fc0000383ffff */
[----:B------:R-:W-:-:S00]  /*1a810*/  NOP ;  /* 0x0000000000007918 */ /* 0x000fc00000000000 */
        /* <DEDUP_REMOVED lines=14> */
.L_x_147:


//--------------------- .nv.global.init           --------------------------
	.section	.nv.global.init,"aw",@progbits
.nv.global.init:
	.type		$str$22,@object
	.size		$str$22,($str$23 - $str$22)
$str$22:
        /*0000*/ 	.byte	0x6b, 0x5f, 0x74, 0x69, 0x6c, 0x65, 0x5f, 0x63, 0x6f, 0x75, 0x6e, 0x74, 0x20, 0x3e, 0x3d, 0x20
        /*0010*/ 	.byte	0x31, 0x00
	.type		$str$23,@object
	.size		$str$23,(__unnamed_1 - $str$23)
$str$23:
        /*0012*/ 	.byte	0x2f, 0x74, 0x6d, 0x70, 0x2f, 0x63, 0x75, 0x74, 0x6c, 0x61, 0x73, 0x73, 0x5f, 0x73, 0x77, 0x65
        /*0022*/ 	.byte	0x65, 0x70, 0x5f, 0x73, 0x72, 0x63, 0x2f, 0x69, 0x6e, 0x63, 0x6c, 0x75, 0x64, 0x65, 0x2f, 0x63
        /*0032*/ 	.byte	0x75, 0x74, 0x6c, 0x61, 0x73, 0x73, 0x2f, 0x67, 0x65, 0x6d, 0x6d, 0x2f, 0x63, 0x6f, 0x6c, 0x6c
        /*0042*/ 	.byte	0x65, 0x63, 0x74, 0x69, 0x76, 0x65, 0x2f, 0x73, 0x6d, 0x39, 0x30, 0x5f, 0x6d, 0x6d, 0x61, 0x5f
        /*0052*/ 	.byte	0x74, 0x6d, 0x61, 0x5f, 0x67, 0x6d, 0x6d, 0x61, 0x5f, 0x73, 0x73, 0x5f, 0x77, 0x61, 0x72, 0x70
        /*0062*/ 	.byte	0x73, 0x70, 0x65, 0x63, 0x69, 0x61, 0x6c, 0x69, 0x7a, 0x65, 0x64, 0x2e, 0x68, 0x70, 0x70, 0x00
	.type		__unnamed_1,@object
	.size		__unnamed_1,(.L_0 - __unnamed_1)
__unnamed_1:
        /* <DEDUP_REMOVED lines=173> */
        /*0b42*/ 	.byte	0x00
.L_0:


//--------------------- .nv.shared._ZN7cutlass13device_kernelINS_4gemm6kernel13GemmUniversalIN4cute5tupleIJiiiiEEENS1_10collective13CollectiveMmaINS1_34MainloopSm90TmaGmmaWarpSpecializedILi10ENS5_IJNS4_1CILi1EEESB_SB_EEENS1_35KernelTmaWarpSpecializedCooperativeEEENS5_IJNSA_ILi512EEENSA_ILi176EEENSA_ILi32EEEEEEaNS5_IJlSB_lEEEaSJ_NS4_8TiledMMAINS4_8MMA_AtomIJNS4_4SM904GMMA26MMA_64x16x32_S32S8S8_SS_TNEEEENS4_6LayoutINS5_IJNSA_ILi2EEESB_SB_EEENS5_IJSB_NSA_ILi0EEEST_EEEEENS5_IJNS4_10UnderscoreESW_SW_EEEEENS4_13SM90_TMA_LOADENS4_14ComposedLayoutINS4_7SwizzleILi1ELi4ELi3EEENS4_18smem_ptr_flag_bitsILi8EEENSQ_INS5_IJNSA_ILi8EEESH_EEENS5_IJSH_SB_EEEEEEEvNS4_8identityESZ_S19_vS1A_EENS_8epilogue10collective6detail29Sm90TmaWarpSpecializedAdapterINS1D_15DefaultEpilogueIaSJ_SJ_NS1C_6thread17LinearCombinationIaLi1EiiLNS1H_9ScaleType4KindE0ELNS_15FloatRoundStyleE2EaEENS1_15EpilogueDefaultEEEEEvvEEEEvNT_6ParamsE --------------------------
	.section	.nv.shared._ZN7cutlass13device_kernelINS_4gemm6kernel13GemmUniversalIN4cute5tupleIJiiiiEEENS1_10collective13CollectiveMmaINS1_34MainloopSm90TmaGmmaWarpSpecializedILi10ENS5_IJNS4_1CILi1EEESB_SB_EEENS1_35KernelTmaWarpSpecializedCooperativeEEENS5_IJNSA_ILi512EEENSA_ILi176EEENSA_ILi32EEEEEEaNS5_IJlSB_lEEEaSJ_NS4_8TiledMMAINS4_8MMA_AtomIJNS4_4SM904GMMA26MMA_64x16x32_S32S8S8_SS_TNEEEENS4_6LayoutINS5_IJNSA_ILi2EEESB_SB_EEENS5_IJSB_NSA_ILi0EEEST_EEEEENS5_IJNS4_10UnderscoreESW_SW_EEEEENS4_13SM90_TMA_LOADENS4_14ComposedLayoutINS4_7SwizzleILi1ELi4ELi3EEENS4_18smem_ptr_flag_bitsILi8EEENSQ_INS5_IJNSA_ILi8EEESH_EEENS5_IJSH_SB_EEEEEEEvNS4_8identityESZ_S19_vS1A_EENS_8epilogue10collective6detail29Sm90TmaWarpSpecializedAdapterINS1D_15DefaultEpilogueIaSJ_SJ_NS1C_6thread17LinearCombinationIaLi1EiiLNS1H_9ScaleType4KindE0ELNS_15FloatRoundStyleE2EaEENS1_15EpilogueDefaultEEEEEvvEEEEvNT_6ParamsE,"aw",@nobits
	.sectionflags	@""
	.align	16
	.zero		1024


//--------------------- .nv.shared.reserved.0     --------------------------
	.section	.nv.shared.reserved.0,"aw",@nobits
	.weak		__nv_reservedSMEM_offset_0_alias
	.size		__nv_reservedSMEM_offset_0_alias, 0, 0
	.other		__nv_reservedSMEM_offset_0_alias,@"STO_CUDA_RESERVED_SHARED STV_DEFAULT"
__nv_reservedSMEM_offset_0_alias:
	.zero		0


//--------------------- .nv.global                --------------------------
	.section	.nv.global,"aw",@nobits
.nv.global:
	.type		_ZN40_INTERNAL_65a342c3_4_k_cu_2fc46b5c_140784cute1_E,@object
	.size		_ZN40_INTERNAL_65a342c3_4_k_cu_2fc46b5c_140784cute1_E,(_ZN40_INTERNAL_65a342c3_4_k_cu_2fc46b5c_140784cuda3std3__45__cpo6cbeginE - _ZN40_INTERNAL_65a342c3_4_k_cu_2fc46b5c_140784cute1_E)
_ZN40_INTERNAL_65a342c3_4_k_cu_2fc46b5c_140784cute1_E:
	.zero		1
	.type		_ZN40_INTERNAL_65a342c3_4_k_cu_2fc46b5c_140784cuda3std3__45__cpo6cbeginE,@object
	.size		_ZN40_INTERNAL_65a342c3_4_k_cu_2fc46b5c_140784cuda3std3__45__cpo6cbeginE,(_ZN40_INTERNAL_65a342c3_4_k_cu_2fc46b5c_140784cuda3std3__48in_placeE - _ZN40_INTERNAL_65a342c3_4_k_cu_2fc46b5c_140784cuda3std3__45__cpo6cbeginE)
_ZN40_INTERNAL_65a342c3_4_k_cu_2fc46b5c_140784cuda3std3__45__cpo6cbeginE:
	.zero		1
	.type		_ZN40_INTERNAL_65a342c3_4_k_cu_2fc46b5c_140784cuda3std3__48in_placeE,@object
	.size		_ZN40_INTERNAL_65a342c3_4_k_cu_2fc46b5c_140784cuda3std3__48in_placeE,(_ZN40_INTERNAL_65a342c3_4_k_cu_2fc46b5c_140784cuda3std6ranges3__45__cpo9iter_moveE - _ZN40_INTERNAL_65a342c3_4_k_cu_2fc46b5c_140784cuda3std3__48in_placeE)
_ZN40_INTERNAL_65a342c3_4_k_cu_2fc46b5c_140784cuda3std3__48in_placeE:
	.zero		1
	.type		_ZN40_INTERNAL_65a342c3_4_k_cu_2fc46b5c_140784cuda3std6ranges3__45__cpo9iter_moveE,@object
	.size		_ZN40_INTERNAL_65a342c3_4_k_cu_2fc46b5c_140784cuda3std6ranges3__45__cpo9iter_moveE,(_ZN40_INTERNAL_65a342c3_4_k_cu_2fc46b5c_140784cuda3std3__45__cpo5beginE - _ZN40_INTERNAL_65a342c3_4_k_cu_2fc46b5c_140784cuda3std6ranges3__45__cpo9iter_moveE)
_ZN40_INTERNAL_65a342c3_4_k_cu_2fc46b5c_140784cuda3std6ranges3__45__cpo9iter_moveE:
	.zero		1
	.type		_ZN40_INTERNAL_65a342c3_4_k_cu_2fc46b5c_140784cuda3std3__45__cpo5beginE,@object
	.size		_ZN40_INTERNAL_65a342c3_4_k_cu_2fc46b5c_140784cuda3std3__45__cpo5beginE,(_ZN40_INTERNAL_65a342c3_4_k_cu_2fc46b5c_140784cuda3std3__442_GLOBAL__N__65a342c3_4_k_cu_2fc46b5c_140786ignoreE - _ZN40_INTERNAL_65a342c3_4_k_cu_2fc46b5c_140784cuda3std3__45__cpo5beginE)
_ZN40_INTERNAL_65a342c3_4_k_cu_2fc46b5c_140784cuda3std3__45__cpo5beginE:
	.zero		1
	.type		_ZN40_INTERNAL_65a342c3_4_k_cu_2fc46b5c_140784cuda3std3__442_GLOBAL__N__65a342c3_4_k_cu_2fc46b5c_140786ignoreE,@object
	.size		_ZN40_INTERNAL_65a342c3_4_k_cu_2fc46b5c_140784cuda3std3__442_GLOBAL__N__65a342c3_4_k_cu_2fc46b5c_140786ignoreE,(_ZN40_INTERNAL_65a342c3_4_k_cu_2fc46b5c_140784cute7productE - _ZN40_INTERNAL_65a342c3_4_k_cu_2fc46b5c_140784cuda3std3__442_GLOBAL__N__65a342c3_4_k_cu_2fc46b5c_140786ignoreE)
_ZN40_INTERNAL_65a342c3_4_k_cu_2fc46b5c_140784cuda3std3__442_GLOBAL__N__65a342c3_4_k_cu_2fc46b5c_140786ignoreE:
	.zero		1
	.type		_ZN40_INTERNAL_65a342c3_4_k_cu_2fc46b5c_140784cute7productE,@object
	.size		_ZN40_INTERNAL_65a342c3_4_k_cu_2fc46b5c_140784cute7productE,(_ZN40_INTERNAL_65a342c3_4_k_cu_2fc46b5c_140784cuda3std3__45__cpo3endE - _ZN40_INTERNAL_65a342c3_4_k_cu_2fc46b5c_140784cute7productE)
_ZN40_INTERNAL_65a342c3_4_k_cu_2fc46b5c_140784cute7productE:
	.zero		1
	.type		_ZN40_INTERNAL_65a342c3_4_k_cu_2fc46b5c_140784cuda3std3__45__cpo3endE,@object
	.size		_ZN40_INTERNAL_65a342c3_4_k_cu_2fc46b5c_140784cuda3std3__45__cpo3endE,(_ZN40_INTERNAL_65a342c3_4_k_cu_2fc46b5c_140784cuda3std3__419piecewise_constructE - _ZN40_INTERNAL_65a342c3_4_k_cu_2fc46b5c_140784cuda3std3__45__cpo3endE)
_ZN40_INTERNAL_65a342c3_4_k_cu_2fc46b5c_140784cuda3std3__45__cpo3endE:
	.zero		1
	.type		_ZN40_INTERNAL_65a342c3_4_k_cu_2fc46b5c_140784cuda3std3__419piecewise_constructE,@object
	.size		_ZN40_INTERNAL_65a342c3_4_k_cu_2fc46b5c_140784cuda3std3__419piecewise_constructE,(_ZN40_INTERNAL_65a342c3_4_k_cu_2fc46b5c_140784cuda3std3__45__cpo4cendE - _ZN40_INTERNAL_65a342c3_4_k_cu_2fc46b5c_140784cuda3std3__419piecewise_constructE)
_ZN40_INTERNAL_65a342c3_4_k_cu_2fc46b5c_140784cuda3std3__419piecewise_constructE:
	.zero		1
	.type		_ZN40_INTERNAL_65a342c3_4_k_cu_2fc46b5c_140784cuda3std3__45__cpo4cendE,@object
	.size		_ZN40_INTERNAL_65a342c3_4_k_cu_2fc46b5c_140784cuda3std3__45__cpo4cendE,(_ZN40_INTERNAL_65a342c3_4_k_cu_2fc46b5c_140784cuda3std6ranges3__45__cpo4swapE - _ZN40_INTERNAL_65a342c3_4_k_cu_2fc46b5c_140784cuda3std3__45__cpo4cendE)
_ZN40_INTERNAL_65a342c3_4_k_cu_2fc46b5c_140784cuda3std3__45__cpo4cendE:
	.zero		1
	.type		_ZN40_INTERNAL_65a342c3_4_k_cu_2fc46b5c_140784cuda3std6ranges3__45__cpo4swapE,@object
	.size		_ZN40_INTERNAL_65a342c3_4_k_cu_2fc46b5c_140784cuda3std6ranges3__45__cpo4swapE,(.L_8 - _ZN40_INTERNAL_65a342c3_4_k_cu_2fc46b5c_140784cuda3std6ranges3__45__cpo4swapE)
_ZN40_INTERNAL_65a342c3_4_k_cu_2fc46b5c_140784cuda3std6ranges3__45__cpo4swapE:
	.zero		1
.L_8:


//--------------------- .nv.constant0._ZN7cutlass13device_kernelINS_4gemm6kernel13GemmUniversalIN4cute5tupleIJiiiiEEENS1_10collective13CollectiveMmaINS1_34MainloopSm90TmaGmmaWarpSpecializedILi10ENS5_IJNS4_1CILi1EEESB_SB_EEENS1_35KernelTmaWarpSpecializedCooperativeEEENS5_IJNSA_ILi512EEENSA_ILi176EEENSA_ILi32EEEEEEaNS5_IJlSB_lEEEaSJ_NS4_8TiledMMAINS4_8MMA_AtomIJNS4_4SM904GMMA26MMA_64x16x32_S32S8S8_SS_TNEEEENS4_6LayoutINS5_IJNSA_ILi2EEESB_SB_EEENS5_IJSB_NSA_ILi0EEEST_EEEEENS5_IJNS4_10UnderscoreESW_SW_EEEEENS4_13SM90_TMA_LOADENS4_14ComposedLayoutINS4_7SwizzleILi1ELi4ELi3EEENS4_18smem_ptr_flag_bitsILi8EEENSQ_INS5_IJNSA_ILi8EEESH_EEENS5_IJSH_SB_EEEEEEEvNS4_8identityESZ_S19_vS1A_EENS_8epilogue10collective6detail29Sm90TmaWarpSpecializedAdapterINS1D_15DefaultEpilogueIaSJ_SJ_NS1C_6thread17LinearCombinationIaLi1EiiLNS1H_9ScaleType4KindE0ELNS_15FloatRoundStyleE2EaEENS1_15EpilogueDefaultEEEEEvvEEEEvNT_6ParamsE --------------------------
	.section	.nv.constant0._ZN7cutlass13device_kernelINS_4gemm6kernel13GemmUniversalIN4cute5tupleIJiiiiEEENS1_10collective13CollectiveMmaINS1_34MainloopSm90TmaGmmaWarpSpecializedILi10ENS5_IJNS4_1CILi1EEESB_SB_EEENS1_35KernelTmaWarpSpecializedCooperativeEEENS5_IJNSA_ILi512EEENSA_ILi176EEENSA_ILi32EEEEEEaNS5_IJlSB_lEEEaSJ_NS4_8TiledMMAINS4_8MMA_AtomIJNS4_4SM904GMMA26MMA_64x16x32_S32S8S8_SS_TNEEEENS4_6LayoutINS5_IJNSA_ILi2EEESB_SB_EEENS5_IJSB_NSA_ILi0EEEST_EEEEENS5_IJNS4_10UnderscoreESW_SW_EEEEENS4_13SM90_TMA_LOADENS4_14ComposedLayoutINS4_7SwizzleILi1ELi4ELi3EEENS4_18smem_ptr_flag_bitsILi8EEENSQ_INS5_IJNSA_ILi8EEESH_EEENS5_IJSH_SB_EEEEEEEvNS4_8identityESZ_S19_vS1A_EENS_8epilogue10collective6detail29Sm90TmaWarpSpecializedAdapterINS1D_15DefaultEpilogueIaSJ_SJ_NS1C_6thread17LinearCombinationIaLi1EiiLNS1H_9ScaleType4KindE0ELNS_15FloatRoundStyleE2EaEENS1_15EpilogueDefaultEEEEEvvEEEEvNT_6ParamsE,"a",@progbits
	.sectionflags	@""
	.align	4
.nv.constant0._ZN7cutlass13device_kernelINS_4gemm6kernel13GemmUniversalIN4cute5tupleIJiiiiEEENS1_10collective13CollectiveMmaINS1_34MainloopSm90TmaGmmaWarpSpecializedILi10ENS5_IJNS4_1CILi1EEESB_SB_EEENS1_35KernelTmaWarpSpecializedCooperativeEEENS5_IJNSA_ILi512EEENSA_ILi176EEENSA_ILi32EEEEEEaNS5_IJlSB_lEEEaSJ_NS4_8TiledMMAINS4_8MMA_AtomIJNS4_4SM904GMMA26MMA_64x16x32_S32S8S8_SS_TNEEEENS4_6LayoutINS5_IJNSA_ILi2EEESB_SB_EEENS5_IJSB_NSA_ILi0EEEST_EEEEENS5_IJNS4_10UnderscoreESW_SW_EEEEENS4_13SM90_TMA_LOADENS4_14ComposedLayoutINS4_7SwizzleILi1ELi4ELi3EEENS4_18smem_ptr_flag_bitsILi8EEENSQ_INS5_IJNSA_ILi8EEESH_EEENS5_IJSH_SB_EEEEEEEvNS4_8identityESZ_S19_vS1A_EENS_8epilogue10collective6detail29Sm90TmaWarpSpecializedAdapterINS1D_15DefaultEpilogueIaSJ_SJ_NS1C_6thread17LinearCombinationIaLi1EiiLNS1H_9ScaleType4KindE0ELNS_15FloatRoundStyleE2EaEENS1_15EpilogueDefaultEEEEEvvEEEEvNT_6ParamsE:
	.zero		1664


//--------------------- SYMBOLS --------------------------

	.type		.nv.reservedSmem.offset0,@object
	.size		.nv.reservedSmem.offset0,0x4
	.type		__assertfail,@function
